//
// Generated by NVIDIA NVVM Compiler
//
// Compiler Build ID: CL-36424714
// Cuda compilation tools, release 13.0, V13.0.88
// Based on NVVM 20.0.0
//

.version 9.0
.target sm_100
.address_size 64

.extern .func  (.param .b64 func_retval0) malloc
(
	.param .b64 malloc_param_0
)
;
.extern .func free
(
	.param .b64 free_param_0
)
;
.global .align 4 .b8 precalc_xorwow_matrix[102400];
.global .align 4 .b8 precalc_xorwow_offset_matrix[102400];
.global .align 4 .b8 mrg32k3aM1[2304];
.global .align 4 .b8 mrg32k3aM2[2304];
.global .align 4 .b8 mrg32k3aM1SubSeq[2016];
.global .align 4 .b8 mrg32k3aM2SubSeq[2016];
.global .align 4 .b8 mrg32k3aM1Seq[2304];
.global .align 4 .b8 mrg32k3aM2Seq[2304];
.const .align 8 .b8 __cr_lgamma_table[72];

.func _Z15quickSortDevicePiii(
	.param .b64 _Z15quickSortDevicePiii_param_0,
	.param .b32 _Z15quickSortDevicePiii_param_1,
	.param .b32 _Z15quickSortDevicePiii_param_2
)
{
	.reg .pred 	%p<7>;
	.reg .b32 	%r<30>;
	.reg .b64 	%rd<11>;

	ld.param.u64 	%rd4, [_Z15quickSortDevicePiii_param_0];
	ld.param.u32 	%r22, [_Z15quickSortDevicePiii_param_1];
	ld.param.u32 	%r17, [_Z15quickSortDevicePiii_param_2];
	cvta.to.global.u64 	%rd1, %rd4;
	setp.ge.s32 	%p1, %r22, %r17;
	@%p1 bra 	$L__BB0_11;
	mov.u32 	%r24, %r22;
$L__BB0_2:
	add.s32 	%r18, %r22, %r17;
	shr.u32 	%r19, %r18, 31;
	add.s32 	%r20, %r18, %r19;
	shr.s32 	%r21, %r20, 1;
	mul.wide.s32 	%rd5, %r21, 4;
	add.s64 	%rd6, %rd1, %rd5;
	ld.global.u32 	%r2, [%rd6];
	mov.u32 	%r23, %r17;
$L__BB0_3:
	add.s32 	%r25, %r24, -1;
	mov.u32 	%r26, %r24;
$L__BB0_4:
	mov.u32 	%r24, %r26;
	mul.wide.s32 	%rd7, %r24, 4;
	add.s64 	%rd8, %rd1, %rd7;
	ld.global.u32 	%r8, [%rd8];
	setp.lt.s32 	%p2, %r8, %r2;
	add.s32 	%r26, %r24, 1;
	add.s32 	%r25, %r25, 1;
	@%p2 bra 	$L__BB0_4;
	mul.wide.s32 	%rd9, %r25, 4;
	add.s64 	%rd2, %rd1, %rd9;
	mov.u32 	%r27, %r23;
$L__BB0_6:
	mov.u32 	%r23, %r27;
	mul.wide.s32 	%rd10, %r23, 4;
	add.s64 	%rd3, %rd1, %rd10;
	ld.global.u32 	%r12, [%rd3];
	setp.gt.s32 	%p3, %r12, %r2;
	add.s32 	%r27, %r23, -1;
	@%p3 bra 	$L__BB0_6;
	setp.gt.s32 	%p4, %r24, %r23;
	@%p4 bra 	$L__BB0_9;
	st.global.u32 	[%rd2], %r12;
	st.global.u32 	[%rd3], %r8;
	mov.u32 	%r24, %r26;
	mov.u32 	%r23, %r27;
$L__BB0_9:
	setp.le.s32 	%p5, %r24, %r23;
	@%p5 bra 	$L__BB0_3;
	{ // callseq 0, 0
	.param .b64 param0;
	st.param.b64 	[param0], %rd4;
	.param .b32 param1;
	st.param.b32 	[param1], %r22;
	.param .b32 param2;
	st.param.b32 	[param2], %r23;
	call.uni 
	_Z15quickSortDevicePiii, 
	(
	param0, 
	param1, 
	param2
	);
	} // callseq 0
	setp.lt.s32 	%p6, %r24, %r17;
	mov.u32 	%r22, %r24;
	@%p6 bra 	$L__BB0_2;
$L__BB0_11:
	ret;

}
.func _Z15mergeSortDevicePiii(
	.param .b64 _Z15mergeSortDevicePiii_param_0,
	.param .b32 _Z15mergeSortDevicePiii_param_1,
	.param .b32 _Z15mergeSortDevicePiii_param_2
)
{
	.reg .pred 	%p<29>;
	.reg .b32 	%r<147>;
	.reg .b64 	%rd<80>;

	ld.param.u64 	%rd29, [_Z15mergeSortDevicePiii_param_0];
	ld.param.u32 	%r136, [_Z15mergeSortDevicePiii_param_1];
	ld.param.u32 	%r78, [_Z15mergeSortDevicePiii_param_2];
	cvta.to.global.u64 	%rd1, %rd29;
	setp.le.s32 	%p1, %r78, %r136;
	@%p1 bra 	$L__BB1_34;
	sub.s32 	%r1, %r78, %r136;
	shr.u32 	%r79, %r1, 31;
	add.s32 	%r80, %r1, %r79;
	shr.s32 	%r2, %r80, 1;
	add.s32 	%r3, %r2, %r136;
	{ // callseq 1, 0
	.param .b64 param0;
	st.param.b64 	[param0], %rd29;
	.param .b32 param1;
	st.param.b32 	[param1], %r136;
	.param .b32 param2;
	st.param.b32 	[param2], %r3;
	call.uni 
	_Z15mergeSortDevicePiii, 
	(
	param0, 
	param1, 
	param2
	);
	} // callseq 1
	add.s32 	%r4, %r3, 1;
	{ // callseq 2, 0
	.param .b64 param0;
	st.param.b64 	[param0], %rd29;
	.param .b32 param1;
	st.param.b32 	[param1], %r4;
	.param .b32 param2;
	st.param.b32 	[param2], %r78;
	call.uni 
	_Z15mergeSortDevicePiii, 
	(
	param0, 
	param1, 
	param2
	);
	} // callseq 2
	add.s32 	%r5, %r2, 1;
	sub.s32 	%r6, %r78, %r3;
	mul.wide.s32 	%rd30, %r5, 4;
	{ // callseq 3, 0
	.param .b64 param0;
	st.param.b64 	[param0], %rd30;
	.param .b64 retval0;
	call.uni (retval0), 
	malloc, 
	(
	param0
	);
	ld.param.b64 	%rd31, [retval0];
	} // callseq 3
	mul.wide.s32 	%rd32, %r6, 4;
	{ // callseq 4, 0
	.param .b64 param0;
	st.param.b64 	[param0], %rd32;
	.param .b64 retval0;
	call.uni (retval0), 
	malloc, 
	(
	param0
	);
	ld.param.b64 	%rd33, [retval0];
	} // callseq 4
	setp.lt.s32 	%p2, %r1, -1;
	@%p2 bra 	$L__BB1_8;
	and.b32  	%r7, %r5, 3;
	setp.lt.u32 	%p3, %r2, 3;
	mov.b32 	%r114, 0;
	@%p3 bra 	$L__BB1_5;
	and.b32  	%r114, %r5, -4;
	neg.s32 	%r118, %r114;
	add.s64 	%rd4, %rd1, 8;
	add.s64 	%rd74, %rd31, 8;
	mov.u32 	%r117, %r136;
$L__BB1_4:
	mul.wide.s32 	%rd34, %r117, 4;
	add.s64 	%rd35, %rd4, %rd34;
	ld.global.u32 	%r82, [%rd35+-8];
	st.u32 	[%rd74+-8], %r82;
	ld.global.u32 	%r83, [%rd35+-4];
	st.u32 	[%rd74+-4], %r83;
	ld.global.u32 	%r84, [%rd35];
	st.u32 	[%rd74], %r84;
	ld.global.u32 	%r85, [%rd35+4];
	st.u32 	[%rd74+4], %r85;
	add.s32 	%r118, %r118, 4;
	add.s32 	%r117, %r117, 4;
	add.s64 	%rd74, %rd74, 16;
	setp.eq.s32 	%p4, %r118, 0;
	@%p4 bra 	$L__BB1_5;
	bra.uni 	$L__BB1_4;
$L__BB1_5:
	setp.eq.s32 	%p5, %r7, 0;
	@%p5 bra 	$L__BB1_8;
	mul.wide.u32 	%rd36, %r114, 4;
	add.s64 	%rd73, %rd31, %rd36;
	add.s32 	%r116, %r114, %r136;
	neg.s32 	%r115, %r7;
$L__BB1_7:
	.pragma "nounroll";
	mul.wide.s32 	%rd37, %r116, 4;
	add.s64 	%rd38, %rd1, %rd37;
	ld.global.u32 	%r86, [%rd38];
	st.u32 	[%rd73], %r86;
	add.s64 	%rd73, %rd73, 4;
	add.s32 	%r116, %r116, 1;
	add.s32 	%r115, %r115, 1;
	setp.ne.s32 	%p6, %r115, 0;
	@%p6 bra 	$L__BB1_7;
$L__BB1_8:
	setp.lt.s32 	%p7, %r6, 1;
	@%p7 bra 	$L__BB1_15;
	and.b32  	%r17, %r6, 3;
	sub.s32 	%r88, %r3, %r78;
	setp.gt.u32 	%p8, %r88, -4;
	mov.b32 	%r119, 0;
	@%p8 bra 	$L__BB1_12;
	and.b32  	%r119, %r6, 2147483644;
	neg.s32 	%r121, %r119;
	mul.wide.s32 	%rd39, %r4, 4;
	add.s64 	%rd40, %rd39, %rd1;
	add.s64 	%rd79, %rd40, 12;
	mul.wide.s32 	%rd41, %r3, 4;
	add.s64 	%rd42, %rd41, %rd1;
	add.s64 	%rd78, %rd42, 4;
	add.s64 	%rd77, %rd33, 8;
$L__BB1_11:
	ld.global.u32 	%r89, [%rd78];
	st.u32 	[%rd77+-8], %r89;
	ld.global.u32 	%r90, [%rd79+-8];
	st.u32 	[%rd77+-4], %r90;
	ld.global.u32 	%r91, [%rd79+-4];
	st.u32 	[%rd77], %r91;
	ld.global.u32 	%r92, [%rd79];
	st.u32 	[%rd77+4], %r92;
	add.s32 	%r121, %r121, 4;
	add.s64 	%rd79, %rd79, 16;
	add.s64 	%rd78, %rd78, 16;
	add.s64 	%rd77, %rd77, 16;
	setp.eq.s32 	%p9, %r121, 0;
	@%p9 bra 	$L__BB1_12;
	bra.uni 	$L__BB1_11;
$L__BB1_12:
	setp.eq.s32 	%p10, %r17, 0;
	@%p10 bra 	$L__BB1_15;
	cvt.s64.s32 	%rd43, %r3;
	cvt.u64.u32 	%rd44, %r119;
	add.s64 	%rd45, %rd43, %rd44;
	shl.b64 	%rd46, %rd45, 2;
	add.s64 	%rd47, %rd46, %rd1;
	add.s64 	%rd76, %rd47, 4;
	mul.wide.u32 	%rd48, %r119, 4;
	add.s64 	%rd75, %rd33, %rd48;
	neg.s32 	%r120, %r17;
$L__BB1_14:
	.pragma "nounroll";
	ld.global.u32 	%r93, [%rd76];
	st.u32 	[%rd75], %r93;
	add.s64 	%rd76, %rd76, 4;
	add.s64 	%rd75, %rd75, 4;
	add.s32 	%r120, %r120, 1;
	setp.ne.s32 	%p11, %r120, 0;
	@%p11 bra 	$L__BB1_14;
$L__BB1_15:
	setp.lt.s32 	%p12, %r6, 1;
	setp.lt.s32 	%p13, %r1, -1;
	mov.b32 	%r122, 0;
	or.pred  	%p14, %p13, %p12;
	mov.u32 	%r123, %r122;
	@%p14 bra 	$L__BB1_19;
	mov.b32 	%r123, 0;
	mov.u32 	%r122, %r123;
$L__BB1_17:
	mul.wide.s32 	%rd49, %r122, 4;
	add.s64 	%rd50, %rd31, %rd49;
	ld.u32 	%r49, [%rd50];
	mul.wide.s32 	%rd51, %r123, 4;
	add.s64 	%rd52, %rd33, %rd51;
	ld.u32 	%r50, [%rd52];
	setp.gt.s32 	%p15, %r49, %r50;
	@%p15 bra 	$L__BB1_35;
	mul.wide.s32 	%rd53, %r136, 4;
	add.s64 	%rd54, %rd1, %rd53;
	st.global.u32 	[%rd54], %r49;
	add.s32 	%r122, %r122, 1;
	bra.uni 	$L__BB1_36;
$L__BB1_19:
	setp.lt.s32 	%p19, %r2, %r122;
	@%p19 bra 	$L__BB1_26;
	sub.s32 	%r97, %r5, %r122;
	and.b32  	%r33, %r97, 3;
	setp.eq.s32 	%p20, %r33, 0;
	mov.u32 	%r129, %r122;
	@%p20 bra 	$L__BB1_23;
	neg.s32 	%r125, %r33;
	mov.u32 	%r129, %r122;
$L__BB1_22:
	.pragma "nounroll";
	mul.wide.s32 	%rd57, %r136, 4;
	add.s64 	%rd58, %rd1, %rd57;
	mul.wide.s32 	%rd59, %r129, 4;
	add.s64 	%rd60, %rd31, %rd59;
	ld.u32 	%r98, [%rd60];
	st.global.u32 	[%rd58], %r98;
	add.s32 	%r129, %r129, 1;
	add.s32 	%r136, %r136, 1;
	add.s32 	%r125, %r125, 1;
	setp.ne.s32 	%p21, %r125, 0;
	@%p21 bra 	$L__BB1_22;
$L__BB1_23:
	sub.s32 	%r99, %r2, %r122;
	setp.lt.u32 	%p22, %r99, 3;
	@%p22 bra 	$L__BB1_26;
	add.s64 	%rd26, %rd1, 8;
	sub.s32 	%r143, %r129, %r2;
	add.s32 	%r142, %r129, -1;
$L__BB1_25:
	mul.wide.s32 	%rd61, %r136, 4;
	add.s64 	%rd62, %rd26, %rd61;
	add.s32 	%r100, %r142, 1;
	mul.wide.s32 	%rd63, %r100, 4;
	add.s64 	%rd64, %rd31, %rd63;
	ld.u32 	%r101, [%rd64];
	st.global.u32 	[%rd62+-8], %r101;
	ld.u32 	%r102, [%rd64+4];
	st.global.u32 	[%rd62+-4], %r102;
	ld.u32 	%r103, [%rd64+8];
	st.global.u32 	[%rd62], %r103;
	ld.u32 	%r104, [%rd64+12];
	st.global.u32 	[%rd62+4], %r104;
	add.s32 	%r136, %r136, 4;
	add.s32 	%r143, %r143, 4;
	add.s32 	%r142, %r142, 4;
	setp.eq.s32 	%p23, %r143, 1;
	@%p23 bra 	$L__BB1_26;
	bra.uni 	$L__BB1_25;
$L__BB1_26:
	setp.ge.s32 	%p24, %r123, %r6;
	@%p24 bra 	$L__BB1_33;
	add.s32 	%r105, %r123, %r3;
	sub.s32 	%r106, %r78, %r105;
	and.b32  	%r57, %r106, 3;
	setp.eq.s32 	%p25, %r57, 0;
	mov.u32 	%r141, %r123;
	@%p25 bra 	$L__BB1_30;
	neg.s32 	%r137, %r57;
	mov.u32 	%r141, %r123;
$L__BB1_29:
	.pragma "nounroll";
	mul.wide.s32 	%rd65, %r136, 4;
	add.s64 	%rd66, %rd1, %rd65;
	mul.wide.s32 	%rd67, %r141, 4;
	add.s64 	%rd68, %rd33, %rd67;
	ld.u32 	%r107, [%rd68];
	st.global.u32 	[%rd66], %r107;
	add.s32 	%r141, %r141, 1;
	add.s32 	%r136, %r136, 1;
	add.s32 	%r137, %r137, 1;
	setp.ne.s32 	%p26, %r137, 0;
	@%p26 bra 	$L__BB1_29;
$L__BB1_30:
	sub.s32 	%r108, %r123, %r78;
	add.s32 	%r109, %r108, %r3;
	setp.gt.u32 	%p27, %r109, -4;
	@%p27 bra 	$L__BB1_33;
	add.s64 	%rd27, %rd33, 8;
	add.s64 	%rd28, %rd1, 8;
$L__BB1_32:
	mul.wide.s32 	%rd69, %r141, 4;
	add.s64 	%rd70, %rd27, %rd69;
	mul.wide.s32 	%rd71, %r136, 4;
	add.s64 	%rd72, %rd28, %rd71;
	ld.u32 	%r110, [%rd70+-8];
	st.global.u32 	[%rd72+-8], %r110;
	ld.u32 	%r111, [%rd70+-4];
	st.global.u32 	[%rd72+-4], %r111;
	ld.u32 	%r112, [%rd70];
	st.global.u32 	[%rd72], %r112;
	ld.u32 	%r113, [%rd70+4];
	st.global.u32 	[%rd72+4], %r113;
	add.s32 	%r141, %r141, 4;
	add.s32 	%r136, %r136, 4;
	setp.lt.s32 	%p28, %r141, %r6;
	@%p28 bra 	$L__BB1_32;
$L__BB1_33:
	{ // callseq 5, 0
	.param .b64 param0;
	st.param.b64 	[param0], %rd31;
	call.uni 
	free, 
	(
	param0
	);
	} // callseq 5
	{ // callseq 6, 0
	.param .b64 param0;
	st.param.b64 	[param0], %rd33;
	call.uni 
	free, 
	(
	param0
	);
	} // callseq 6
$L__BB1_34:
	ret;
$L__BB1_35:
	mul.wide.s32 	%rd55, %r136, 4;
	add.s64 	%rd56, %rd1, %rd55;
	st.global.u32 	[%rd56], %r50;
	add.s32 	%r123, %r123, 1;
$L__BB1_36:
	add.s32 	%r136, %r136, 1;
	setp.le.s32 	%p16, %r122, %r2;
	setp.lt.s32 	%p17, %r123, %r6;
	and.pred  	%p18, %p16, %p17;
	@%p18 bra 	$L__BB1_17;
	bra.uni 	$L__BB1_19;

}
.func _Z13heapifyDevicePiii(
	.param .b64 _Z13heapifyDevicePiii_param_0,
	.param .b32 _Z13heapifyDevicePiii_param_1,
	.param .b32 _Z13heapifyDevicePiii_param_2
)
{
	.reg .pred 	%p<6>;
	.reg .b32 	%r<20>;
	.reg .b64 	%rd<11>;

	ld.param.u64 	%rd4, [_Z13heapifyDevicePiii_param_0];
	ld.param.u32 	%r8, [_Z13heapifyDevicePiii_param_1];
	ld.param.u32 	%r17, [_Z13heapifyDevicePiii_param_2];
	cvta.to.global.u64 	%rd1, %rd4;
	mov.u32 	%r19, %r17;
$L__BB2_1:
	shl.b32 	%r10, %r17, 1;
	or.b32  	%r2, %r10, 1;
	add.s32 	%r3, %r10, 2;
	setp.ge.s32 	%p1, %r2, %r8;
	mul.wide.s32 	%rd5, %r10, 4;
	add.s64 	%rd2, %rd1, %rd5;
	mul.wide.s32 	%rd6, %r17, 4;
	sub.s64 	%rd3, %rd2, %rd6;
	@%p1 bra 	$L__BB2_3;
	ld.global.u32 	%r11, [%rd2+4];
	ld.global.u32 	%r12, [%rd3];
	setp.gt.s32 	%p2, %r11, %r12;
	selp.b32 	%r19, %r2, %r17, %p2;
$L__BB2_3:
	setp.ge.s32 	%p3, %r3, %r8;
	@%p3 bra 	$L__BB2_5;
	ld.global.u32 	%r13, [%rd2+8];
	mul.wide.s32 	%rd7, %r19, 4;
	add.s64 	%rd8, %rd1, %rd7;
	ld.global.u32 	%r14, [%rd8];
	setp.gt.s32 	%p4, %r13, %r14;
	selp.b32 	%r19, %r3, %r19, %p4;
$L__BB2_5:
	setp.eq.s32 	%p5, %r19, %r17;
	@%p5 bra 	$L__BB2_7;
	ld.global.u32 	%r15, [%rd3];
	mul.wide.s32 	%rd9, %r19, 4;
	add.s64 	%rd10, %rd1, %rd9;
	ld.global.u32 	%r16, [%rd10];
	st.global.u32 	[%rd3], %r16;
	st.global.u32 	[%rd10], %r15;
	mov.u32 	%r17, %r19;
	bra.uni 	$L__BB2_1;
$L__BB2_7:
	ret;

}
	// .globl	_Z17setup_rand_kernelP17curandStateXORWOW
.visible .entry _Z17setup_rand_kernelP17curandStateXORWOW(
	.param .u64 .ptr .align 1 _Z17setup_rand_kernelP17curandStateXORWOW_param_0
)
{
	.reg .pred 	%p<25>;
	.reg .b32 	%r<406>;
	.reg .b64 	%rd<18>;

	ld.param.u64 	%rd8, [_Z17setup_rand_kernelP17curandStateXORWOW_param_0];
	mov.u32 	%r183, %tid.x;
	mov.u32 	%r184, %ctaid.x;
	mov.u32 	%r185, %ntid.x;
	mad.lo.s32 	%r1, %r184, %r185, %r183;
	setp.gt.s32 	%p1, %r1, 1048575;
	@%p1 bra 	$L__BB3_44;
	cvta.to.global.u64 	%rd9, %rd8;
	cvt.s64.s32 	%rd17, %r1;
	mul.wide.s32 	%rd10, %r1, 48;
	add.s64 	%rd2, %rd9, %rd10;
	mov.b32 	%r186, 1593684748;
	mov.b32 	%r187, 832094735;
	st.global.v2.u32 	[%rd2], {%r187, %r186};
	mov.b32 	%r188, -123459836;
	mov.b32 	%r189, 1111207954;
	st.global.v2.u32 	[%rd2+8], {%r189, %r188};
	mov.b32 	%r190, 1476011280;
	mov.b32 	%r191, -589760388;
	st.global.v2.u32 	[%rd2+16], {%r191, %r190};
	setp.eq.s32 	%p2, %r1, 0;
	@%p2 bra 	$L__BB3_43;
	mov.b32 	%r312, 0;
	mov.u64 	%rd12, precalc_xorwow_matrix;
$L__BB3_3:
	and.b64  	%rd4, %rd17, 3;
	setp.eq.s64 	%p3, %rd4, 0;
	@%p3 bra 	$L__BB3_42;
	mul.wide.u32 	%rd11, %r312, 3200;
	add.s64 	%rd5, %rd12, %rd11;
	cvt.u32.u64 	%r3, %rd4;
	mov.b32 	%r313, 0;
$L__BB3_5:
	mov.b32 	%r326, 0;
	mov.u32 	%r327, %r326;
	mov.u32 	%r328, %r326;
	mov.u32 	%r329, %r326;
	mov.u32 	%r330, %r326;
	mov.u32 	%r319, %r326;
$L__BB3_6:
	mul.wide.u32 	%rd13, %r319, 4;
	add.s64 	%rd14, %rd2, %rd13;
	ld.global.u32 	%r11, [%rd14+4];
	shl.b32 	%r12, %r319, 5;
	mov.b32 	%r325, 0;
$L__BB3_7:
	.pragma "nounroll";
	shr.u32 	%r196, %r11, %r325;
	and.b32  	%r197, %r196, 1;
	setp.eq.b32 	%p4, %r197, 1;
	not.pred 	%p5, %p4;
	add.s32 	%r198, %r12, %r325;
	mul.lo.s32 	%r199, %r198, 5;
	mul.wide.u32 	%rd15, %r199, 4;
	add.s64 	%rd6, %rd5, %rd15;
	@%p5 bra 	$L__BB3_9;
	ld.global.u32 	%r200, [%rd6];
	xor.b32  	%r330, %r330, %r200;
	ld.global.u32 	%r201, [%rd6+4];
	xor.b32  	%r329, %r329, %r201;
	ld.global.u32 	%r202, [%rd6+8];
	xor.b32  	%r328, %r328, %r202;
	ld.global.u32 	%r203, [%rd6+12];
	xor.b32  	%r327, %r327, %r203;
	ld.global.u32 	%r204, [%rd6+16];
	xor.b32  	%r326, %r326, %r204;
$L__BB3_9:
	and.b32  	%r206, %r196, 2;
	setp.eq.s32 	%p6, %r206, 0;
	@%p6 bra 	$L__BB3_11;
	ld.global.u32 	%r207, [%rd6+20];
	xor.b32  	%r330, %r330, %r207;
	ld.global.u32 	%r208, [%rd6+24];
	xor.b32  	%r329, %r329, %r208;
	ld.global.u32 	%r209, [%rd6+28];
	xor.b32  	%r328, %r328, %r209;
	ld.global.u32 	%r210, [%rd6+32];
	xor.b32  	%r327, %r327, %r210;
	ld.global.u32 	%r211, [%rd6+36];
	xor.b32  	%r326, %r326, %r211;
$L__BB3_11:
	and.b32  	%r213, %r196, 4;
	setp.eq.s32 	%p7, %r213, 0;
	@%p7 bra 	$L__BB3_13;
	ld.global.u32 	%r214, [%rd6+40];
	xor.b32  	%r330, %r330, %r214;
	ld.global.u32 	%r215, [%rd6+44];
	xor.b32  	%r329, %r329, %r215;
	ld.global.u32 	%r216, [%rd6+48];
	xor.b32  	%r328, %r328, %r216;
	ld.global.u32 	%r217, [%rd6+52];
	xor.b32  	%r327, %r327, %r217;
	ld.global.u32 	%r218, [%rd6+56];
	xor.b32  	%r326, %r326, %r218;
$L__BB3_13:
	and.b32  	%r220, %r196, 8;
	setp.eq.s32 	%p8, %r220, 0;
	@%p8 bra 	$L__BB3_15;
	ld.global.u32 	%r221, [%rd6+60];
	xor.b32  	%r330, %r330, %r221;
	ld.global.u32 	%r222, [%rd6+64];
	xor.b32  	%r329, %r329, %r222;
	ld.global.u32 	%r223, [%rd6+68];
	xor.b32  	%r328, %r328, %r223;
	ld.global.u32 	%r224, [%rd6+72];
	xor.b32  	%r327, %r327, %r224;
	ld.global.u32 	%r225, [%rd6+76];
	xor.b32  	%r326, %r326, %r225;
$L__BB3_15:
	and.b32  	%r227, %r196, 16;
	setp.eq.s32 	%p9, %r227, 0;
	@%p9 bra 	$L__BB3_17;
	ld.global.u32 	%r228, [%rd6+80];
	xor.b32  	%r330, %r330, %r228;
	ld.global.u32 	%r229, [%rd6+84];
	xor.b32  	%r329, %r329, %r229;
	ld.global.u32 	%r230, [%rd6+88];
	xor.b32  	%r328, %r328, %r230;
	ld.global.u32 	%r231, [%rd6+92];
	xor.b32  	%r327, %r327, %r231;
	ld.global.u32 	%r232, [%rd6+96];
	xor.b32  	%r326, %r326, %r232;
$L__BB3_17:
	and.b32  	%r234, %r196, 32;
	setp.eq.s32 	%p10, %r234, 0;
	@%p10 bra 	$L__BB3_19;
	ld.global.u32 	%r235, [%rd6+100];
	xor.b32  	%r330, %r330, %r235;
	ld.global.u32 	%r236, [%rd6+104];
	xor.b32  	%r329, %r329, %r236;
	ld.global.u32 	%r237, [%rd6+108];
	xor.b32  	%r328, %r328, %r237;
	ld.global.u32 	%r238, [%rd6+112];
	xor.b32  	%r327, %r327, %r238;
	ld.global.u32 	%r239, [%rd6+116];
	xor.b32  	%r326, %r326, %r239;
$L__BB3_19:
	and.b32  	%r241, %r196, 64;
	setp.eq.s32 	%p11, %r241, 0;
	@%p11 bra 	$L__BB3_21;
	ld.global.u32 	%r242, [%rd6+120];
	xor.b32  	%r330, %r330, %r242;
	ld.global.u32 	%r243, [%rd6+124];
	xor.b32  	%r329, %r329, %r243;
	ld.global.u32 	%r244, [%rd6+128];
	xor.b32  	%r328, %r328, %r244;
	ld.global.u32 	%r245, [%rd6+132];
	xor.b32  	%r327, %r327, %r245;
	ld.global.u32 	%r246, [%rd6+136];
	xor.b32  	%r326, %r326, %r246;
$L__BB3_21:
	and.b32  	%r248, %r196, 128;
	setp.eq.s32 	%p12, %r248, 0;
	@%p12 bra 	$L__BB3_23;
	ld.global.u32 	%r249, [%rd6+140];
	xor.b32  	%r330, %r330, %r249;
	ld.global.u32 	%r250, [%rd6+144];
	xor.b32  	%r329, %r329, %r250;
	ld.global.u32 	%r251, [%rd6+148];
	xor.b32  	%r328, %r328, %r251;
	ld.global.u32 	%r252, [%rd6+152];
	xor.b32  	%r327, %r327, %r252;
	ld.global.u32 	%r253, [%rd6+156];
	xor.b32  	%r326, %r326, %r253;
$L__BB3_23:
	and.b32  	%r255, %r196, 256;
	setp.eq.s32 	%p13, %r255, 0;
	@%p13 bra 	$L__BB3_25;
	ld.global.u32 	%r256, [%rd6+160];
	xor.b32  	%r330, %r330, %r256;
	ld.global.u32 	%r257, [%rd6+164];
	xor.b32  	%r329, %r329, %r257;
	ld.global.u32 	%r258, [%rd6+168];
	xor.b32  	%r328, %r328, %r258;
	ld.global.u32 	%r259, [%rd6+172];
	xor.b32  	%r327, %r327, %r259;
	ld.global.u32 	%r260, [%rd6+176];
	xor.b32  	%r326, %r326, %r260;
$L__BB3_25:
	and.b32  	%r262, %r196, 512;
	setp.eq.s32 	%p14, %r262, 0;
	@%p14 bra 	$L__BB3_27;
	ld.global.u32 	%r263, [%rd6+180];
	xor.b32  	%r330, %r330, %r263;
	ld.global.u32 	%r264, [%rd6+184];
	xor.b32  	%r329, %r329, %r264;
	ld.global.u32 	%r265, [%rd6+188];
	xor.b32  	%r328, %r328, %r265;
	ld.global.u32 	%r266, [%rd6+192];
	xor.b32  	%r327, %r327, %r266;
	ld.global.u32 	%r267, [%rd6+196];
	xor.b32  	%r326, %r326, %r267;
$L__BB3_27:
	and.b32  	%r269, %r196, 1024;
	setp.eq.s32 	%p15, %r269, 0;
	@%p15 bra 	$L__BB3_29;
	ld.global.u32 	%r270, [%rd6+200];
	xor.b32  	%r330, %r330, %r270;
	ld.global.u32 	%r271, [%rd6+204];
	xor.b32  	%r329, %r329, %r271;
	ld.global.u32 	%r272, [%rd6+208];
	xor.b32  	%r328, %r328, %r272;
	ld.global.u32 	%r273, [%rd6+212];
	xor.b32  	%r327, %r327, %r273;
	ld.global.u32 	%r274, [%rd6+216];
	xor.b32  	%r326, %r326, %r274;
$L__BB3_29:
	and.b32  	%r276, %r196, 2048;
	setp.eq.s32 	%p16, %r276, 0;
	@%p16 bra 	$L__BB3_31;
	ld.global.u32 	%r277, [%rd6+220];
	xor.b32  	%r330, %r330, %r277;
	ld.global.u32 	%r278, [%rd6+224];
	xor.b32  	%r329, %r329, %r278;
	ld.global.u32 	%r279, [%rd6+228];
	xor.b32  	%r328, %r328, %r279;
	ld.global.u32 	%r280, [%rd6+232];
	xor.b32  	%r327, %r327, %r280;
	ld.global.u32 	%r281, [%rd6+236];
	xor.b32  	%r326, %r326, %r281;
$L__BB3_31:
	and.b32  	%r283, %r196, 4096;
	setp.eq.s32 	%p17, %r283, 0;
	@%p17 bra 	$L__BB3_33;
	ld.global.u32 	%r284, [%rd6+240];
	xor.b32  	%r330, %r330, %r284;
	ld.global.u32 	%r285, [%rd6+244];
	xor.b32  	%r329, %r329, %r285;
	ld.global.u32 	%r286, [%rd6+248];
	xor.b32  	%r328, %r328, %r286;
	ld.global.u32 	%r287, [%rd6+252];
	xor.b32  	%r327, %r327, %r287;
	ld.global.u32 	%r288, [%rd6+256];
	xor.b32  	%r326, %r326, %r288;
$L__BB3_33:
	and.b32  	%r290, %r196, 8192;
	setp.eq.s32 	%p18, %r290, 0;
	@%p18 bra 	$L__BB3_35;
	ld.global.u32 	%r291, [%rd6+260];
	xor.b32  	%r330, %r330, %r291;
	ld.global.u32 	%r292, [%rd6+264];
	xor.b32  	%r329, %r329, %r292;
	ld.global.u32 	%r293, [%rd6+268];
	xor.b32  	%r328, %r328, %r293;
	ld.global.u32 	%r294, [%rd6+272];
	xor.b32  	%r327, %r327, %r294;
	ld.global.u32 	%r295, [%rd6+276];
	xor.b32  	%r326, %r326, %r295;
$L__BB3_35:
	and.b32  	%r297, %r196, 16384;
	setp.eq.s32 	%p19, %r297, 0;
	@%p19 bra 	$L__BB3_37;
	ld.global.u32 	%r298, [%rd6+280];
	xor.b32  	%r330, %r330, %r298;
	ld.global.u32 	%r299, [%rd6+284];
	xor.b32  	%r329, %r329, %r299;
	ld.global.u32 	%r300, [%rd6+288];
	xor.b32  	%r328, %r328, %r300;
	ld.global.u32 	%r301, [%rd6+292];
	xor.b32  	%r327, %r327, %r301;
	ld.global.u32 	%r302, [%rd6+296];
	xor.b32  	%r326, %r326, %r302;
$L__BB3_37:
	and.b32  	%r304, %r196, 32768;
	setp.eq.s32 	%p20, %r304, 0;
	@%p20 bra 	$L__BB3_39;
	ld.global.u32 	%r305, [%rd6+300];
	xor.b32  	%r330, %r330, %r305;
	ld.global.u32 	%r306, [%rd6+304];
	xor.b32  	%r329, %r329, %r306;
	ld.global.u32 	%r307, [%rd6+308];
	xor.b32  	%r328, %r328, %r307;
	ld.global.u32 	%r308, [%rd6+312];
	xor.b32  	%r327, %r327, %r308;
	ld.global.u32 	%r309, [%rd6+316];
	xor.b32  	%r326, %r326, %r309;
$L__BB3_39:
	add.s32 	%r325, %r325, 16;
	setp.ne.s32 	%p21, %r325, 32;
	@%p21 bra 	$L__BB3_7;
	mad.lo.s32 	%r310, %r319, -31, %r12;
	add.s32 	%r319, %r310, 1;
	setp.ne.s32 	%p22, %r319, 5;
	@%p22 bra 	$L__BB3_6;
	st.global.u32 	[%rd2+4], %r330;
	st.global.u32 	[%rd2+8], %r329;
	st.global.u32 	[%rd2+12], %r328;
	st.global.u32 	[%rd2+16], %r327;
	st.global.u32 	[%rd2+20], %r326;
	add.s32 	%r313, %r313, 1;
	setp.lt.u32 	%p23, %r313, %r3;
	@%p23 bra 	$L__BB3_5;
$L__BB3_42:
	shr.u64 	%rd7, %rd17, 2;
	add.s32 	%r312, %r312, 1;
	setp.gt.u64 	%p24, %rd17, 3;
	mov.u64 	%rd17, %rd7;
	@%p24 bra 	$L__BB3_3;
$L__BB3_43:
	mov.b32 	%r311, 0;
	st.global.v2.u32 	[%rd2+24], {%r311, %r311};
	st.global.u32 	[%rd2+32], %r311;
	mov.b64 	%rd16, 0;
	st.global.u64 	[%rd2+40], %rd16;
$L__BB3_44:
	ret;

}
	// .globl	_Z23generate_random_numbersP17curandStateXORWOWPi
.visible .entry _Z23generate_random_numbersP17curandStateXORWOWPi(
	.param .u64 .ptr .align 1 _Z23generate_random_numbersP17curandStateXORWOWPi_param_0,
	.param .u64 .ptr .align 1 _Z23generate_random_numbersP17curandStateXORWOWPi_param_1
)
{
	.reg .pred 	%p<2>;
	.reg .b32 	%r<24>;
	.reg .b64 	%rd<9>;

	ld.param.u64 	%rd1, [_Z23generate_random_numbersP17curandStateXORWOWPi_param_0];
	ld.param.u64 	%rd2, [_Z23generate_random_numbersP17curandStateXORWOWPi_param_1];
	mov.u32 	%r2, %tid.x;
	mov.u32 	%r3, %ctaid.x;
	mov.u32 	%r4, %ntid.x;
	mad.lo.s32 	%r1, %r3, %r4, %r2;
	setp.gt.s32 	%p1, %r1, 1048575;
	@%p1 bra 	$L__BB4_2;
	cvta.to.global.u64 	%rd3, %rd1;
	cvta.to.global.u64 	%rd4, %rd2;
	mul.wide.s32 	%rd5, %r1, 48;
	add.s64 	%rd6, %rd3, %rd5;
	ld.global.v2.u32 	{%r5, %r6}, [%rd6];
	shr.u32 	%r7, %r6, 2;
	xor.b32  	%r8, %r7, %r6;
	ld.global.v2.u32 	{%r9, %r10}, [%rd6+8];
	ld.global.v2.u32 	{%r11, %r12}, [%rd6+16];
	st.global.v2.u32 	[%rd6+8], {%r10, %r11};
	shl.b32 	%r13, %r12, 4;
	shl.b32 	%r14, %r8, 1;
	xor.b32  	%r15, %r14, %r13;
	xor.b32  	%r16, %r15, %r8;
	xor.b32  	%r17, %r16, %r12;
	st.global.v2.u32 	[%rd6+16], {%r12, %r17};
	add.s32 	%r18, %r5, 362437;
	st.global.v2.u32 	[%rd6], {%r18, %r9};
	add.s32 	%r19, %r17, %r18;
	mul.hi.u32 	%r20, %r19, 274877907;
	shr.u32 	%r21, %r20, 6;
	mul.lo.s32 	%r22, %r21, 1000;
	sub.s32 	%r23, %r19, %r22;
	mul.wide.s32 	%rd7, %r1, 4;
	add.s64 	%rd8, %rd4, %rd7;
	st.global.u32 	[%rd8], %r23;
$L__BB4_2:
	ret;

}
	// .globl	_Z10bubbleSortPi
.visible .entry _Z10bubbleSortPi(
	.param .u64 .ptr .align 1 _Z10bubbleSortPi_param_0
)
{
	.reg .pred 	%p<24>;
	.reg .b16 	%rs<12>;
	.reg .b32 	%r<76>;
	.reg .b64 	%rd<15>;

	ld.param.u64 	%rd8, [_Z10bubbleSortPi_param_0];
	cvta.to.global.u64 	%rd9, %rd8;
	mov.u32 	%r49, %ctaid.x;
	shl.b32 	%r50, %r49, 10;
	mul.wide.u32 	%rd10, %r50, 4;
	add.s64 	%rd1, %rd9, %rd10;
	add.s64 	%rd2, %rd1, 16;
	mov.b32 	%r58, 0;
	mov.b32 	%r57, 1023;
	mov.b16 	%rs10, 0;
	mov.u16 	%rs11, %rs10;
$L__BB5_1:
	add.s32 	%r52, %r58, -1016;
	setp.lt.u32 	%p1, %r52, 7;
	mov.b32 	%r73, 0;
	@%p1 bra 	$L__BB5_20;
	and.b32  	%r73, %r57, -8;
	ld.global.u32 	%r60, [%rd1];
	neg.s32 	%r59, %r73;
	mov.u64 	%rd14, %rd2;
$L__BB5_3:
	.pragma "nounroll";
	ld.global.u32 	%r61, [%rd14+-12];
	setp.le.s32 	%p2, %r60, %r61;
	@%p2 bra 	$L__BB5_5;
	st.global.u32 	[%rd14+-16], %r61;
	st.global.u32 	[%rd14+-12], %r60;
	mov.u32 	%r61, %r60;
$L__BB5_5:
	ld.global.u32 	%r62, [%rd14+-8];
	setp.le.s32 	%p3, %r61, %r62;
	@%p3 bra 	$L__BB5_7;
	st.global.u32 	[%rd14+-12], %r62;
	st.global.u32 	[%rd14+-8], %r61;
	mov.u32 	%r62, %r61;
$L__BB5_7:
	ld.global.u32 	%r63, [%rd14+-4];
	setp.le.s32 	%p4, %r62, %r63;
	@%p4 bra 	$L__BB5_9;
	st.global.u32 	[%rd14+-8], %r63;
	st.global.u32 	[%rd14+-4], %r62;
	mov.u32 	%r63, %r62;
$L__BB5_9:
	ld.global.u32 	%r64, [%rd14];
	setp.le.s32 	%p5, %r63, %r64;
	@%p5 bra 	$L__BB5_11;
	st.global.u32 	[%rd14+-4], %r64;
	st.global.u32 	[%rd14], %r63;
	mov.u32 	%r64, %r63;
$L__BB5_11:
	ld.global.u32 	%r65, [%rd14+4];
	setp.le.s32 	%p6, %r64, %r65;
	@%p6 bra 	$L__BB5_13;
	st.global.u32 	[%rd14], %r65;
	st.global.u32 	[%rd14+4], %r64;
	mov.u32 	%r65, %r64;
$L__BB5_13:
	ld.global.u32 	%r66, [%rd14+8];
	setp.le.s32 	%p7, %r65, %r66;
	@%p7 bra 	$L__BB5_15;
	st.global.u32 	[%rd14+4], %r66;
	st.global.u32 	[%rd14+8], %r65;
	mov.u32 	%r66, %r65;
$L__BB5_15:
	ld.global.u32 	%r67, [%rd14+12];
	setp.le.s32 	%p8, %r66, %r67;
	@%p8 bra 	$L__BB5_17;
	st.global.u32 	[%rd14+8], %r67;
	st.global.u32 	[%rd14+12], %r66;
	mov.u32 	%r67, %r66;
$L__BB5_17:
	ld.global.u32 	%r60, [%rd14+16];
	setp.le.s32 	%p9, %r67, %r60;
	@%p9 bra 	$L__BB5_19;
	st.global.u32 	[%rd14+12], %r60;
	st.global.u32 	[%rd14+16], %r67;
	mov.u32 	%r60, %r67;
$L__BB5_19:
	add.s32 	%r59, %r59, 8;
	add.s64 	%rd14, %rd14, 32;
	setp.ne.s32 	%p10, %r59, 0;
	@%p10 bra 	$L__BB5_3;
$L__BB5_20:
	and.b32  	%r53, %r57, 7;
	setp.eq.s32 	%p11, %r53, 0;
	@%p11 bra 	$L__BB5_39;
	not.b16 	%rs7, %rs11;
	cvt.u32.u16 	%r54, %rs7;
	and.b32  	%r26, %r54, 7;
	add.s32 	%r55, %r26, -1;
	setp.lt.u32 	%p12, %r55, 3;
	@%p12 bra 	$L__BB5_30;
	mul.wide.u32 	%rd11, %r73, 4;
	add.s64 	%rd5, %rd1, %rd11;
	ld.global.u32 	%r27, [%rd5];
	ld.global.u32 	%r70, [%rd5+4];
	setp.le.s32 	%p13, %r27, %r70;
	@%p13 bra 	$L__BB5_24;
	st.global.u32 	[%rd5], %r70;
	st.global.u32 	[%rd5+4], %r27;
	mov.u32 	%r70, %r27;
$L__BB5_24:
	ld.global.u32 	%r71, [%rd5+8];
	setp.le.s32 	%p14, %r70, %r71;
	@%p14 bra 	$L__BB5_26;
	st.global.u32 	[%rd5+4], %r71;
	st.global.u32 	[%rd5+8], %r70;
	mov.u32 	%r71, %r70;
$L__BB5_26:
	ld.global.u32 	%r72, [%rd5+12];
	setp.le.s32 	%p15, %r71, %r72;
	@%p15 bra 	$L__BB5_28;
	st.global.u32 	[%rd5+8], %r72;
	st.global.u32 	[%rd5+12], %r71;
	mov.u32 	%r72, %r71;
$L__BB5_28:
	add.s32 	%r73, %r73, 4;
	ld.global.u32 	%r35, [%rd5+16];
	setp.le.s32 	%p16, %r72, %r35;
	@%p16 bra 	$L__BB5_30;
	st.global.u32 	[%rd5+12], %r35;
	st.global.u32 	[%rd5+16], %r72;
$L__BB5_30:
	and.b32  	%r56, %r26, 3;
	setp.eq.s32 	%p17, %r56, 0;
	@%p17 bra 	$L__BB5_39;
	and.b16  	%rs8, %rs10, 3;
	setp.eq.s16 	%p18, %rs8, 2;
	@%p18 bra 	$L__BB5_36;
	mul.wide.u32 	%rd12, %r73, 4;
	add.s64 	%rd6, %rd1, %rd12;
	ld.global.u32 	%r37, [%rd6];
	ld.global.u32 	%r74, [%rd6+4];
	setp.le.s32 	%p19, %r37, %r74;
	@%p19 bra 	$L__BB5_34;
	st.global.u32 	[%rd6], %r74;
	st.global.u32 	[%rd6+4], %r37;
	mov.u32 	%r74, %r37;
$L__BB5_34:
	add.s32 	%r73, %r73, 2;
	ld.global.u32 	%r41, [%rd6+8];
	setp.le.s32 	%p20, %r74, %r41;
	@%p20 bra 	$L__BB5_36;
	st.global.u32 	[%rd6+4], %r41;
	st.global.u32 	[%rd6+8], %r74;
$L__BB5_36:
	and.b16  	%rs9, %rs10, 1;
	setp.eq.b16 	%p21, %rs9, 1;
	@%p21 bra 	$L__BB5_39;
	mul.wide.u32 	%rd13, %r73, 4;
	add.s64 	%rd7, %rd1, %rd13;
	ld.global.u32 	%r43, [%rd7];
	ld.global.u32 	%r44, [%rd7+4];
	setp.le.s32 	%p22, %r43, %r44;
	@%p22 bra 	$L__BB5_39;
	st.global.u32 	[%rd7], %r44;
	st.global.u32 	[%rd7+4], %r43;
$L__BB5_39:
	add.s32 	%r58, %r58, 1;
	add.s32 	%r57, %r57, -1;
	setp.ne.s32 	%p23, %r58, 1023;
	add.s16 	%rs11, %rs11, 1;
	add.s16 	%rs10, %rs10, 1;
	@%p23 bra 	$L__BB5_1;
	ret;

}
	// .globl	_Z9quickSortPi
.visible .entry _Z9quickSortPi(
	.param .u64 .ptr .align 1 _Z9quickSortPi_param_0
)
{
	.reg .b32 	%r<3>;
	.reg .b64 	%rd<4>;

	ld.param.u64 	%rd1, [_Z9quickSortPi_param_0];
	mov.u32 	%r1, %ctaid.x;
	shl.b32 	%r2, %r1, 10;
	mul.wide.u32 	%rd2, %r2, 4;
	add.s64 	%rd3, %rd1, %rd2;
	{ // callseq 7, 0
	.param .b64 param0;
	st.param.b64 	[param0], %rd3;
	.param .b32 param1;
	st.param.b32 	[param1], 0;
	.param .b32 param2;
	st.param.b32 	[param2], 1023;
	call.uni 
	_Z15quickSortDevicePiii, 
	(
	param0, 
	param1, 
	param2
	);
	} // callseq 7
	ret;

}
	// .globl	_Z9mergeSortPi
.visible .entry _Z9mergeSortPi(
	.param .u64 .ptr .align 1 _Z9mergeSortPi_param_0
)
{
	.reg .b32 	%r<3>;
	.reg .b64 	%rd<4>;

	ld.param.u64 	%rd1, [_Z9mergeSortPi_param_0];
	mov.u32 	%r1, %ctaid.x;
	shl.b32 	%r2, %r1, 10;
	mul.wide.u32 	%rd2, %r2, 4;
	add.s64 	%rd3, %rd1, %rd2;
	{ // callseq 8, 0
	.param .b64 param0;
	st.param.b64 	[param0], %rd3;
	.param .b32 param1;
	st.param.b32 	[param1], 0;
	.param .b32 param2;
	st.param.b32 	[param2], 1023;
	call.uni 
	_Z15mergeSortDevicePiii, 
	(
	param0, 
	param1, 
	param2
	);
	} // callseq 8
	ret;

}
	// .globl	_Z9radixSortPi
.visible .entry _Z9radixSortPi(
	.param .u64 .ptr .align 1 _Z9radixSortPi_param_0
)
{
	.local .align 16 .b8 	__local_depot8[4144];
	.reg .b64 	%SP;
	.reg .b64 	%SPL;
	.reg .pred 	%p<7>;
	.reg .b32 	%r<206>;
	.reg .b64 	%rd<54>;

	mov.u64 	%SPL, __local_depot8;
	ld.param.u64 	%rd9, [_Z9radixSortPi_param_0];
	cvta.to.global.u64 	%rd1, %rd9;
	add.u64 	%rd2, %SPL, 0;
	add.u64 	%rd3, %SPL, 4096;
	mov.u32 	%r1, %ctaid.x;
	shl.b32 	%r17, %r1, 10;
	mul.wide.u32 	%rd12, %r17, 4;
	add.s64 	%rd4, %rd1, %rd12;
	ld.global.u32 	%r201, [%rd4];
	mov.b32 	%r200, 1;
$L__BB8_1:
	mul.wide.u32 	%rd13, %r200, 4;
	add.s64 	%rd6, %rd4, %rd13;
	ld.global.u32 	%r18, [%rd6];
	max.s32 	%r19, %r18, %r201;
	ld.global.u32 	%r20, [%rd6+4];
	max.s32 	%r21, %r20, %r19;
	ld.global.u32 	%r22, [%rd6+8];
	max.s32 	%r5, %r22, %r21;
	setp.eq.s32 	%p1, %r200, 1021;
	@%p1 bra 	$L__BB8_2;
	bra.uni 	$L__BB8_12;
$L__BB8_2:
	setp.lt.s32 	%p2, %r5, 1;
	@%p2 bra 	$L__BB8_11;
	mul.wide.u32 	%rd14, %r1, 4096;
	add.s64 	%rd15, %rd14, %rd1;
	add.s64 	%rd5, %rd15, 16;
	mov.b32 	%r202, 1;
$L__BB8_4:
	mov.b32 	%r203, 0;
	st.local.v2.u32 	[%rd3], {%r203, %r203};
	st.local.v2.u32 	[%rd3+8], {%r203, %r203};
	st.local.v2.u32 	[%rd3+16], {%r203, %r203};
	st.local.v2.u32 	[%rd3+24], {%r203, %r203};
	st.local.v2.u32 	[%rd3+32], {%r203, %r203};
	mov.u64 	%rd53, %rd5;
$L__BB8_5:
	ld.global.u32 	%r26, [%rd53+-16];
	div.s32 	%r27, %r26, %r202;
	mul.hi.s32 	%r28, %r27, 1717986919;
	shr.u32 	%r29, %r28, 31;
	shr.s32 	%r30, %r28, 2;
	add.s32 	%r31, %r30, %r29;
	mul.lo.s32 	%r32, %r31, 10;
	sub.s32 	%r33, %r27, %r32;
	mul.wide.s32 	%rd16, %r33, 4;
	add.s64 	%rd17, %rd3, %rd16;
	ld.local.u32 	%r34, [%rd17];
	add.s32 	%r35, %r34, 1;
	st.local.u32 	[%rd17], %r35;
	ld.global.u32 	%r36, [%rd53+-12];
	div.s32 	%r37, %r36, %r202;
	mul.hi.s32 	%r38, %r37, 1717986919;
	shr.u32 	%r39, %r38, 31;
	shr.s32 	%r40, %r38, 2;
	add.s32 	%r41, %r40, %r39;
	mul.lo.s32 	%r42, %r41, 10;
	sub.s32 	%r43, %r37, %r42;
	mul.wide.s32 	%rd18, %r43, 4;
	add.s64 	%rd19, %rd3, %rd18;
	ld.local.u32 	%r44, [%rd19];
	add.s32 	%r45, %r44, 1;
	st.local.u32 	[%rd19], %r45;
	ld.global.u32 	%r46, [%rd53+-8];
	div.s32 	%r47, %r46, %r202;
	mul.hi.s32 	%r48, %r47, 1717986919;
	shr.u32 	%r49, %r48, 31;
	shr.s32 	%r50, %r48, 2;
	add.s32 	%r51, %r50, %r49;
	mul.lo.s32 	%r52, %r51, 10;
	sub.s32 	%r53, %r47, %r52;
	mul.wide.s32 	%rd20, %r53, 4;
	add.s64 	%rd21, %rd3, %rd20;
	ld.local.u32 	%r54, [%rd21];
	add.s32 	%r55, %r54, 1;
	st.local.u32 	[%rd21], %r55;
	ld.global.u32 	%r56, [%rd53+-4];
	div.s32 	%r57, %r56, %r202;
	mul.hi.s32 	%r58, %r57, 1717986919;
	shr.u32 	%r59, %r58, 31;
	shr.s32 	%r60, %r58, 2;
	add.s32 	%r61, %r60, %r59;
	mul.lo.s32 	%r62, %r61, 10;
	sub.s32 	%r63, %r57, %r62;
	mul.wide.s32 	%rd22, %r63, 4;
	add.s64 	%rd23, %rd3, %rd22;
	ld.local.u32 	%r64, [%rd23];
	add.s32 	%r65, %r64, 1;
	st.local.u32 	[%rd23], %r65;
	ld.global.u32 	%r66, [%rd53];
	div.s32 	%r67, %r66, %r202;
	mul.hi.s32 	%r68, %r67, 1717986919;
	shr.u32 	%r69, %r68, 31;
	shr.s32 	%r70, %r68, 2;
	add.s32 	%r71, %r70, %r69;
	mul.lo.s32 	%r72, %r71, 10;
	sub.s32 	%r73, %r67, %r72;
	mul.wide.s32 	%rd24, %r73, 4;
	add.s64 	%rd25, %rd3, %rd24;
	ld.local.u32 	%r74, [%rd25];
	add.s32 	%r75, %r74, 1;
	st.local.u32 	[%rd25], %r75;
	ld.global.u32 	%r76, [%rd53+4];
	div.s32 	%r77, %r76, %r202;
	mul.hi.s32 	%r78, %r77, 1717986919;
	shr.u32 	%r79, %r78, 31;
	shr.s32 	%r80, %r78, 2;
	add.s32 	%r81, %r80, %r79;
	mul.lo.s32 	%r82, %r81, 10;
	sub.s32 	%r83, %r77, %r82;
	mul.wide.s32 	%rd26, %r83, 4;
	add.s64 	%rd27, %rd3, %rd26;
	ld.local.u32 	%r84, [%rd27];
	add.s32 	%r85, %r84, 1;
	st.local.u32 	[%rd27], %r85;
	ld.global.u32 	%r86, [%rd53+8];
	div.s32 	%r87, %r86, %r202;
	mul.hi.s32 	%r88, %r87, 1717986919;
	shr.u32 	%r89, %r88, 31;
	shr.s32 	%r90, %r88, 2;
	add.s32 	%r91, %r90, %r89;
	mul.lo.s32 	%r92, %r91, 10;
	sub.s32 	%r93, %r87, %r92;
	mul.wide.s32 	%rd28, %r93, 4;
	add.s64 	%rd29, %rd3, %rd28;
	ld.local.u32 	%r94, [%rd29];
	add.s32 	%r95, %r94, 1;
	st.local.u32 	[%rd29], %r95;
	ld.global.u32 	%r96, [%rd53+12];
	div.s32 	%r97, %r96, %r202;
	mul.hi.s32 	%r98, %r97, 1717986919;
	shr.u32 	%r99, %r98, 31;
	shr.s32 	%r100, %r98, 2;
	add.s32 	%r101, %r100, %r99;
	mul.lo.s32 	%r102, %r101, 10;
	sub.s32 	%r103, %r97, %r102;
	mul.wide.s32 	%rd30, %r103, 4;
	add.s64 	%rd31, %rd3, %rd30;
	ld.local.u32 	%r104, [%rd31];
	add.s32 	%r105, %r104, 1;
	st.local.u32 	[%rd31], %r105;
	add.s32 	%r203, %r203, 8;
	add.s64 	%rd53, %rd53, 32;
	setp.ne.s32 	%p3, %r203, 1024;
	@%p3 bra 	$L__BB8_5;
	ld.local.v2.u32 	{%r107, %r108}, [%rd3];
	add.s32 	%r109, %r108, %r107;
	st.local.u32 	[%rd3+4], %r109;
	ld.local.v2.u32 	{%r110, %r111}, [%rd3+8];
	add.s32 	%r112, %r110, %r109;
	add.s32 	%r113, %r111, %r112;
	st.local.v2.u32 	[%rd3+8], {%r112, %r113};
	ld.local.v2.u32 	{%r114, %r115}, [%rd3+16];
	add.s32 	%r116, %r114, %r113;
	add.s32 	%r117, %r115, %r116;
	st.local.v2.u32 	[%rd3+16], {%r116, %r117};
	ld.local.v2.u32 	{%r118, %r119}, [%rd3+24];
	add.s32 	%r120, %r118, %r117;
	add.s32 	%r121, %r119, %r120;
	st.local.v2.u32 	[%rd3+24], {%r120, %r121};
	ld.local.v2.u32 	{%r122, %r123}, [%rd3+32];
	add.s32 	%r124, %r122, %r121;
	add.s32 	%r125, %r123, %r124;
	st.local.v2.u32 	[%rd3+32], {%r124, %r125};
	mov.b32 	%r204, 1023;
$L__BB8_7:
	mul.wide.u32 	%rd32, %r204, 4;
	add.s64 	%rd33, %rd4, %rd32;
	ld.global.u32 	%r126, [%rd33];
	div.s32 	%r127, %r126, %r202;
	mul.hi.s32 	%r128, %r127, 1717986919;
	shr.u32 	%r129, %r128, 31;
	shr.s32 	%r130, %r128, 2;
	add.s32 	%r131, %r130, %r129;
	mul.lo.s32 	%r132, %r131, 10;
	sub.s32 	%r133, %r127, %r132;
	mul.wide.s32 	%rd34, %r133, 4;
	add.s64 	%rd35, %rd3, %rd34;
	ld.local.u32 	%r134, [%rd35];
	add.s32 	%r135, %r134, -1;
	mul.wide.s32 	%rd36, %r134, 4;
	add.s64 	%rd37, %rd2, %rd36;
	st.local.u32 	[%rd37+-4], %r126;
	st.local.u32 	[%rd35], %r135;
	ld.global.u32 	%r136, [%rd33+-4];
	div.s32 	%r137, %r136, %r202;
	mul.hi.s32 	%r138, %r137, 1717986919;
	shr.u32 	%r139, %r138, 31;
	shr.s32 	%r140, %r138, 2;
	add.s32 	%r141, %r140, %r139;
	mul.lo.s32 	%r142, %r141, 10;
	sub.s32 	%r143, %r137, %r142;
	mul.wide.s32 	%rd38, %r143, 4;
	add.s64 	%rd39, %rd3, %rd38;
	ld.local.u32 	%r144, [%rd39];
	add.s32 	%r145, %r144, -1;
	mul.wide.s32 	%rd40, %r144, 4;
	add.s64 	%rd41, %rd2, %rd40;
	st.local.u32 	[%rd41+-4], %r136;
	st.local.u32 	[%rd39], %r145;
	ld.global.u32 	%r146, [%rd33+-8];
	div.s32 	%r147, %r146, %r202;
	mul.hi.s32 	%r148, %r147, 1717986919;
	shr.u32 	%r149, %r148, 31;
	shr.s32 	%r150, %r148, 2;
	add.s32 	%r151, %r150, %r149;
	mul.lo.s32 	%r152, %r151, 10;
	sub.s32 	%r153, %r147, %r152;
	mul.wide.s32 	%rd42, %r153, 4;
	add.s64 	%rd43, %rd3, %rd42;
	ld.local.u32 	%r154, [%rd43];
	add.s32 	%r155, %r154, -1;
	mul.wide.s32 	%rd44, %r154, 4;
	add.s64 	%rd45, %rd2, %rd44;
	st.local.u32 	[%rd45+-4], %r146;
	st.local.u32 	[%rd43], %r155;
	ld.global.u32 	%r156, [%rd33+-12];
	div.s32 	%r157, %r156, %r202;
	mul.hi.s32 	%r158, %r157, 1717986919;
	shr.u32 	%r159, %r158, 31;
	shr.s32 	%r160, %r158, 2;
	add.s32 	%r161, %r160, %r159;
	mul.lo.s32 	%r162, %r161, 10;
	sub.s32 	%r163, %r157, %r162;
	mul.wide.s32 	%rd46, %r163, 4;
	add.s64 	%rd47, %rd3, %rd46;
	ld.local.u32 	%r164, [%rd47];
	add.s32 	%r165, %r164, -1;
	mul.wide.s32 	%rd48, %r164, 4;
	add.s64 	%rd49, %rd2, %rd48;
	st.local.u32 	[%rd49+-4], %r156;
	st.local.u32 	[%rd47], %r165;
	add.s32 	%r12, %r204, -4;
	setp.ne.s32 	%p4, %r204, 3;
	mov.u32 	%r204, %r12;
	@%p4 bra 	$L__BB8_7;
	mov.b32 	%r205, 0;
$L__BB8_9:
	mul.wide.u32 	%rd50, %r205, 4;
	add.s64 	%rd51, %rd2, %rd50;
	ld.local.v4.u32 	{%r167, %r168, %r169, %r170}, [%rd51];
	add.s64 	%rd52, %rd4, %rd50;
	st.global.u32 	[%rd52], %r167;
	st.global.u32 	[%rd52+4], %r168;
	st.global.u32 	[%rd52+8], %r169;
	st.global.u32 	[%rd52+12], %r170;
	ld.local.v4.u32 	{%r171, %r172, %r173, %r174}, [%rd51+16];
	st.global.u32 	[%rd52+16], %r171;
	st.global.u32 	[%rd52+20], %r172;
	st.global.u32 	[%rd52+24], %r173;
	st.global.u32 	[%rd52+28], %r174;
	ld.local.v4.u32 	{%r175, %r176, %r177, %r178}, [%rd51+32];
	st.global.u32 	[%rd52+32], %r175;
	st.global.u32 	[%rd52+36], %r176;
	st.global.u32 	[%rd52+40], %r177;
	st.global.u32 	[%rd52+44], %r178;
	ld.local.v4.u32 	{%r179, %r180, %r181, %r182}, [%rd51+48];
	st.global.u32 	[%rd52+48], %r179;
	st.global.u32 	[%rd52+52], %r180;
	st.global.u32 	[%rd52+56], %r181;
	st.global.u32 	[%rd52+60], %r182;
	ld.local.v4.u32 	{%r183, %r184, %r185, %r186}, [%rd51+64];
	st.global.u32 	[%rd52+64], %r183;
	st.global.u32 	[%rd52+68], %r184;
	st.global.u32 	[%rd52+72], %r185;
	st.global.u32 	[%rd52+76], %r186;
	ld.local.v4.u32 	{%r187, %r188, %r189, %r190}, [%rd51+80];
	st.global.u32 	[%rd52+80], %r187;
	st.global.u32 	[%rd52+84], %r188;
	st.global.u32 	[%rd52+88], %r189;
	st.global.u32 	[%rd52+92], %r190;
	ld.local.v4.u32 	{%r191, %r192, %r193, %r194}, [%rd51+96];
	st.global.u32 	[%rd52+96], %r191;
	st.global.u32 	[%rd52+100], %r192;
	st.global.u32 	[%rd52+104], %r193;
	st.global.u32 	[%rd52+108], %r194;
	ld.local.v4.u32 	{%r195, %r196, %r197, %r198}, [%rd51+112];
	st.global.u32 	[%rd52+112], %r195;
	st.global.u32 	[%rd52+116], %r196;
	st.global.u32 	[%rd52+120], %r197;
	st.global.u32 	[%rd52+124], %r198;
	add.s32 	%r205, %r205, 32;
	setp.ne.s32 	%p5, %r205, 1024;
	@%p5 bra 	$L__BB8_9;
	mul.lo.s32 	%r202, %r202, 10;
	div.u32 	%r199, %r5, %r202;
	setp.gt.s32 	%p6, %r199, 0;
	@%p6 bra 	$L__BB8_4;
$L__BB8_11:
	ret;
$L__BB8_12:
	ld.global.u32 	%r23, [%rd6+12];
	max.s32 	%r201, %r23, %r5;
	add.s32 	%r200, %r200, 4;
	bra.uni 	$L__BB8_1;

}
	// .globl	_Z13insertionSortPi
.visible .entry _Z13insertionSortPi(
	.param .u64 .ptr .align 1 _Z13insertionSortPi_param_0
)
{
	.reg .pred 	%p<4>;
	.reg .b32 	%r<15>;
	.reg .b64 	%rd<13>;

	ld.param.u64 	%rd2, [_Z13insertionSortPi_param_0];
	cvta.to.global.u64 	%rd3, %rd2;
	mov.u32 	%r9, %ctaid.x;
	shl.b32 	%r10, %r9, 10;
	mul.wide.u32 	%rd4, %r10, 4;
	add.s64 	%rd1, %rd3, %rd4;
	mov.b32 	%r12, 1;
$L__BB9_1:
	mul.wide.u32 	%rd5, %r12, 4;
	add.s64 	%rd6, %rd1, %rd5;
	ld.global.u32 	%r2, [%rd6];
	mov.u32 	%r13, %r12;
$L__BB9_2:
	add.s32 	%r4, %r13, -1;
	mul.wide.u32 	%rd7, %r4, 4;
	add.s64 	%rd8, %rd1, %rd7;
	ld.global.u32 	%r5, [%rd8];
	setp.le.s32 	%p1, %r5, %r2;
	mov.u32 	%r14, %r13;
	@%p1 bra 	$L__BB9_4;
	mul.wide.u32 	%rd9, %r13, 4;
	add.s64 	%rd10, %rd1, %rd9;
	st.global.u32 	[%rd10], %r5;
	setp.gt.s32 	%p2, %r13, 1;
	mov.b32 	%r14, 0;
	mov.u32 	%r13, %r4;
	@%p2 bra 	$L__BB9_2;
$L__BB9_4:
	mul.wide.s32 	%rd11, %r14, 4;
	add.s64 	%rd12, %rd1, %rd11;
	st.global.u32 	[%rd12], %r2;
	add.s32 	%r12, %r12, 1;
	setp.ne.s32 	%p3, %r12, 1024;
	@%p3 bra 	$L__BB9_1;
	ret;

}
	// .globl	_Z13selectionSortPi
.visible .entry _Z13selectionSortPi(
	.param .u64 .ptr .align 1 _Z13selectionSortPi_param_0
)
{
	.reg .pred 	%p<42>;
	.reg .b16 	%rs<11>;
	.reg .b32 	%r<179>;
	.reg .b64 	%rd<79>;

	ld.param.u64 	%rd3, [_Z13selectionSortPi_param_0];
	cvta.to.global.u64 	%rd4, %rd3;
	mov.u32 	%r33, %ctaid.x;
	shl.b32 	%r34, %r33, 10;
	mul.wide.u32 	%rd5, %r34, 4;
	add.s64 	%rd1, %rd4, %rd5;
	mov.b32 	%r165, 0;
	mov.b16 	%rs9, 0;
	mov.u16 	%rs10, %rs9;
$L__BB10_1:
	sub.s32 	%r2, 1023, %r165;
	add.s32 	%r36, %r165, -1008;
	setp.lt.u32 	%p1, %r36, 15;
	mov.u32 	%r173, %r165;
	mov.u32 	%r178, %r165;
	@%p1 bra 	$L__BB10_5;
	add.s32 	%r167, %r165, 8;
	and.b32  	%r37, %r2, -16;
	neg.s32 	%r166, %r37;
	mov.u32 	%r178, %r165;
$L__BB10_3:
	.pragma "nounroll";
	add.s32 	%r38, %r167, -8;
	add.s32 	%r39, %r167, -7;
	mul.wide.u32 	%rd6, %r38, 4;
	add.s64 	%rd7, %rd1, %rd6;
	ld.global.u32 	%r40, [%rd7+4];
	mul.wide.u32 	%rd8, %r178, 4;
	add.s64 	%rd9, %rd1, %rd8;
	ld.global.u32 	%r41, [%rd9];
	setp.lt.s32 	%p2, %r40, %r41;
	selp.b32 	%r42, %r39, %r178, %p2;
	add.s32 	%r43, %r167, -6;
	ld.global.u32 	%r44, [%rd7+8];
	mul.wide.u32 	%rd10, %r42, 4;
	add.s64 	%rd11, %rd1, %rd10;
	ld.global.u32 	%r45, [%rd11];
	setp.lt.s32 	%p3, %r44, %r45;
	selp.b32 	%r46, %r43, %r42, %p3;
	add.s32 	%r47, %r167, -5;
	ld.global.u32 	%r48, [%rd7+12];
	mul.wide.u32 	%rd12, %r46, 4;
	add.s64 	%rd13, %rd1, %rd12;
	ld.global.u32 	%r49, [%rd13];
	setp.lt.s32 	%p4, %r48, %r49;
	selp.b32 	%r50, %r47, %r46, %p4;
	add.s32 	%r51, %r167, -4;
	ld.global.u32 	%r52, [%rd7+16];
	mul.wide.u32 	%rd14, %r50, 4;
	add.s64 	%rd15, %rd1, %rd14;
	ld.global.u32 	%r53, [%rd15];
	setp.lt.s32 	%p5, %r52, %r53;
	selp.b32 	%r54, %r51, %r50, %p5;
	add.s32 	%r55, %r167, -3;
	ld.global.u32 	%r56, [%rd7+20];
	mul.wide.u32 	%rd16, %r54, 4;
	add.s64 	%rd17, %rd1, %rd16;
	ld.global.u32 	%r57, [%rd17];
	setp.lt.s32 	%p6, %r56, %r57;
	selp.b32 	%r58, %r55, %r54, %p6;
	add.s32 	%r59, %r167, -2;
	ld.global.u32 	%r60, [%rd7+24];
	mul.wide.u32 	%rd18, %r58, 4;
	add.s64 	%rd19, %rd1, %rd18;
	ld.global.u32 	%r61, [%rd19];
	setp.lt.s32 	%p7, %r60, %r61;
	selp.b32 	%r62, %r59, %r58, %p7;
	add.s32 	%r63, %r167, -1;
	ld.global.u32 	%r64, [%rd7+28];
	mul.wide.u32 	%rd20, %r62, 4;
	add.s64 	%rd21, %rd1, %rd20;
	ld.global.u32 	%r65, [%rd21];
	setp.lt.s32 	%p8, %r64, %r65;
	selp.b32 	%r66, %r63, %r62, %p8;
	add.s32 	%r67, %r167, 8;
	ld.global.u32 	%r68, [%rd7+32];
	mul.wide.u32 	%rd22, %r66, 4;
	add.s64 	%rd23, %rd1, %rd22;
	ld.global.u32 	%r69, [%rd23];
	setp.lt.s32 	%p9, %r68, %r69;
	selp.b32 	%r70, %r167, %r66, %p9;
	add.s32 	%r71, %r167, 1;
	ld.global.u32 	%r72, [%rd7+36];
	mul.wide.u32 	%rd24, %r70, 4;
	add.s64 	%rd25, %rd1, %rd24;
	ld.global.u32 	%r73, [%rd25];
	setp.lt.s32 	%p10, %r72, %r73;
	selp.b32 	%r74, %r71, %r70, %p10;
	add.s32 	%r75, %r167, 2;
	ld.global.u32 	%r76, [%rd7+40];
	mul.wide.u32 	%rd26, %r74, 4;
	add.s64 	%rd27, %rd1, %rd26;
	ld.global.u32 	%r77, [%rd27];
	setp.lt.s32 	%p11, %r76, %r77;
	selp.b32 	%r78, %r75, %r74, %p11;
	add.s32 	%r79, %r167, 3;
	ld.global.u32 	%r80, [%rd7+44];
	mul.wide.u32 	%rd28, %r78, 4;
	add.s64 	%rd29, %rd1, %rd28;
	ld.global.u32 	%r81, [%rd29];
	setp.lt.s32 	%p12, %r80, %r81;
	selp.b32 	%r82, %r79, %r78, %p12;
	add.s32 	%r83, %r167, 4;
	ld.global.u32 	%r84, [%rd7+48];
	mul.wide.u32 	%rd30, %r82, 4;
	add.s64 	%rd31, %rd1, %rd30;
	ld.global.u32 	%r85, [%rd31];
	setp.lt.s32 	%p13, %r84, %r85;
	selp.b32 	%r86, %r83, %r82, %p13;
	add.s32 	%r87, %r167, 5;
	ld.global.u32 	%r88, [%rd7+52];
	mul.wide.u32 	%rd32, %r86, 4;
	add.s64 	%rd33, %rd1, %rd32;
	ld.global.u32 	%r89, [%rd33];
	setp.lt.s32 	%p14, %r88, %r89;
	selp.b32 	%r90, %r87, %r86, %p14;
	add.s32 	%r91, %r167, 6;
	ld.global.u32 	%r92, [%rd7+56];
	mul.wide.u32 	%rd34, %r90, 4;
	add.s64 	%rd35, %rd1, %rd34;
	ld.global.u32 	%r93, [%rd35];
	setp.lt.s32 	%p15, %r92, %r93;
	selp.b32 	%r94, %r91, %r90, %p15;
	add.s32 	%r95, %r167, 7;
	ld.global.u32 	%r96, [%rd7+60];
	mul.wide.u32 	%rd36, %r94, 4;
	add.s64 	%rd37, %rd1, %rd36;
	ld.global.u32 	%r97, [%rd37];
	setp.lt.s32 	%p16, %r96, %r97;
	selp.b32 	%r98, %r95, %r94, %p16;
	ld.global.u32 	%r99, [%rd7+64];
	mul.wide.u32 	%rd38, %r98, 4;
	add.s64 	%rd39, %rd1, %rd38;
	ld.global.u32 	%r100, [%rd39];
	setp.lt.s32 	%p17, %r99, %r100;
	selp.b32 	%r178, %r67, %r98, %p17;
	add.s32 	%r167, %r167, 16;
	add.s32 	%r166, %r166, 16;
	setp.ne.s32 	%p18, %r166, 0;
	@%p18 bra 	$L__BB10_3;
	add.s32 	%r173, %r167, -8;
$L__BB10_5:
	and.b32  	%r101, %r2, 15;
	setp.eq.s32 	%p19, %r101, 0;
	@%p19 bra 	$L__BB10_15;
	not.b16 	%rs7, %rs10;
	cvt.u32.u16 	%r103, %rs7;
	and.b32  	%r15, %r103, 15;
	add.s32 	%r104, %r15, -1;
	setp.lt.u32 	%p20, %r104, 7;
	@%p20 bra 	$L__BB10_8;
	add.s32 	%r105, %r173, 1;
	mul.wide.u32 	%rd40, %r173, 4;
	add.s64 	%rd41, %rd1, %rd40;
	ld.global.u32 	%r106, [%rd41+4];
	mul.wide.u32 	%rd42, %r178, 4;
	add.s64 	%rd43, %rd1, %rd42;
	ld.global.u32 	%r107, [%rd43];
	setp.lt.s32 	%p21, %r106, %r107;
	selp.b32 	%r108, %r105, %r178, %p21;
	add.s32 	%r109, %r173, 2;
	ld.global.u32 	%r110, [%rd41+8];
	mul.wide.u32 	%rd44, %r108, 4;
	add.s64 	%rd45, %rd1, %rd44;
	ld.global.u32 	%r111, [%rd45];
	setp.lt.s32 	%p22, %r110, %r111;
	selp.b32 	%r112, %r109, %r108, %p22;
	add.s32 	%r113, %r173, 3;
	ld.global.u32 	%r114, [%rd41+12];
	mul.wide.u32 	%rd46, %r112, 4;
	add.s64 	%rd47, %rd1, %rd46;
	ld.global.u32 	%r115, [%rd47];
	setp.lt.s32 	%p23, %r114, %r115;
	selp.b32 	%r116, %r113, %r112, %p23;
	add.s32 	%r117, %r173, 4;
	ld.global.u32 	%r118, [%rd41+16];
	mul.wide.u32 	%rd48, %r116, 4;
	add.s64 	%rd49, %rd1, %rd48;
	ld.global.u32 	%r119, [%rd49];
	setp.lt.s32 	%p24, %r118, %r119;
	selp.b32 	%r120, %r117, %r116, %p24;
	add.s32 	%r121, %r173, 5;
	ld.global.u32 	%r122, [%rd41+20];
	mul.wide.u32 	%rd50, %r120, 4;
	add.s64 	%rd51, %rd1, %rd50;
	ld.global.u32 	%r123, [%rd51];
	setp.lt.s32 	%p25, %r122, %r123;
	selp.b32 	%r124, %r121, %r120, %p25;
	add.s32 	%r125, %r173, 6;
	ld.global.u32 	%r126, [%rd41+24];
	mul.wide.u32 	%rd52, %r124, 4;
	add.s64 	%rd53, %rd1, %rd52;
	ld.global.u32 	%r127, [%rd53];
	setp.lt.s32 	%p26, %r126, %r127;
	selp.b32 	%r128, %r125, %r124, %p26;
	add.s32 	%r129, %r173, 7;
	ld.global.u32 	%r130, [%rd41+28];
	mul.wide.u32 	%rd54, %r128, 4;
	add.s64 	%rd55, %rd1, %rd54;
	ld.global.u32 	%r131, [%rd55];
	setp.lt.s32 	%p27, %r130, %r131;
	selp.b32 	%r132, %r129, %r128, %p27;
	add.s32 	%r173, %r173, 8;
	ld.global.u32 	%r133, [%rd41+32];
	mul.wide.u32 	%rd56, %r132, 4;
	add.s64 	%rd57, %rd1, %rd56;
	ld.global.u32 	%r134, [%rd57];
	setp.lt.s32 	%p28, %r133, %r134;
	selp.b32 	%r178, %r173, %r132, %p28;
$L__BB10_8:
	and.b32  	%r135, %r15, 7;
	setp.eq.s32 	%p29, %r135, 0;
	@%p29 bra 	$L__BB10_15;
	not.b16 	%rs8, %rs9;
	cvt.u32.u16 	%r137, %rs8;
	and.b32  	%r138, %r137, 7;
	and.b32  	%r21, %r137, 3;
	add.s32 	%r139, %r138, -1;
	setp.lt.u32 	%p30, %r139, 3;
	@%p30 bra 	$L__BB10_11;
	add.s32 	%r140, %r173, 1;
	mul.wide.u32 	%rd58, %r173, 4;
	add.s64 	%rd59, %rd1, %rd58;
	ld.global.u32 	%r141, [%rd59+4];
	mul.wide.u32 	%rd60, %r178, 4;
	add.s64 	%rd61, %rd1, %rd60;
	ld.global.u32 	%r142, [%rd61];
	setp.lt.s32 	%p31, %r141, %r142;
	selp.b32 	%r143, %r140, %r178, %p31;
	add.s32 	%r144, %r173, 2;
	ld.global.u32 	%r145, [%rd59+8];
	mul.wide.u32 	%rd62, %r143, 4;
	add.s64 	%rd63, %rd1, %rd62;
	ld.global.u32 	%r146, [%rd63];
	setp.lt.s32 	%p32, %r145, %r146;
	selp.b32 	%r147, %r144, %r143, %p32;
	add.s32 	%r148, %r173, 3;
	ld.global.u32 	%r149, [%rd59+12];
	mul.wide.u32 	%rd64, %r147, 4;
	add.s64 	%rd65, %rd1, %rd64;
	ld.global.u32 	%r150, [%rd65];
	setp.lt.s32 	%p33, %r149, %r150;
	selp.b32 	%r151, %r148, %r147, %p33;
	add.s32 	%r173, %r173, 4;
	ld.global.u32 	%r152, [%rd59+16];
	mul.wide.u32 	%rd66, %r151, 4;
	add.s64 	%rd67, %rd1, %rd66;
	ld.global.u32 	%r153, [%rd67];
	setp.lt.s32 	%p34, %r152, %r153;
	selp.b32 	%r178, %r173, %r151, %p34;
$L__BB10_11:
	setp.eq.s32 	%p35, %r21, 0;
	@%p35 bra 	$L__BB10_15;
	add.s32 	%r154, %r173, 1;
	mul.wide.u32 	%rd68, %r173, 4;
	add.s64 	%rd2, %rd1, %rd68;
	ld.global.u32 	%r155, [%rd2+4];
	mul.wide.u32 	%rd69, %r178, 4;
	add.s64 	%rd70, %rd1, %rd69;
	ld.global.u32 	%r156, [%rd70];
	setp.lt.s32 	%p36, %r155, %r156;
	selp.b32 	%r178, %r154, %r178, %p36;
	setp.eq.s32 	%p37, %r21, 1;
	@%p37 bra 	$L__BB10_15;
	add.s32 	%r157, %r173, 2;
	ld.global.u32 	%r158, [%rd2+8];
	mul.wide.u32 	%rd71, %r178, 4;
	add.s64 	%rd72, %rd1, %rd71;
	ld.global.u32 	%r159, [%rd72];
	setp.lt.s32 	%p38, %r158, %r159;
	selp.b32 	%r178, %r157, %r178, %p38;
	setp.eq.s32 	%p39, %r21, 2;
	@%p39 bra 	$L__BB10_15;
	add.s32 	%r160, %r173, 3;
	ld.global.u32 	%r161, [%rd2+12];
	mul.wide.u32 	%rd73, %r178, 4;
	add.s64 	%rd74, %rd1, %rd73;
	ld.global.u32 	%r162, [%rd74];
	setp.lt.s32 	%p40, %r161, %r162;
	selp.b32 	%r178, %r160, %r178, %p40;
$L__BB10_15:
	mul.wide.s32 	%rd75, %r178, 4;
	add.s64 	%rd76, %rd1, %rd75;
	ld.global.u32 	%r163, [%rd76];
	mul.wide.u32 	%rd77, %r165, 4;
	add.s64 	%rd78, %rd1, %rd77;
	ld.global.u32 	%r164, [%rd78];
	st.global.u32 	[%rd76], %r164;
	st.global.u32 	[%rd78], %r163;
	add.s32 	%r165, %r165, 1;
	setp.ne.s32 	%p41, %r165, 1023;
	add.s16 	%rs10, %rs10, 1;
	add.s16 	%rs9, %rs9, 1;
	@%p41 bra 	$L__BB10_1;
	ret;

}
	// .globl	_Z8heapSortPi
.visible .entry _Z8heapSortPi(
	.param .u64 .ptr .align 1 _Z8heapSortPi_param_0
)
{
	.reg .pred 	%p<3>;
	.reg .b32 	%r<54>;
	.reg .b64 	%rd<8>;

	ld.param.u64 	%rd4, [_Z8heapSortPi_param_0];
	cvta.to.global.u64 	%rd5, %rd4;
	mov.u32 	%r6, %ctaid.x;
	shl.b32 	%r7, %r6, 10;
	mul.wide.u32 	%rd6, %r7, 4;
	add.s64 	%rd1, %rd5, %rd6;
	add.s64 	%rd2, %rd4, %rd6;
	mov.b32 	%r52, 0;
$L__BB11_1:
	add.s32 	%r8, %r52, 511;
	{ // callseq 9, 0
	.param .b64 param0;
	st.param.b64 	[param0], %rd2;
	.param .b32 param1;
	st.param.b32 	[param1], 1024;
	.param .b32 param2;
	st.param.b32 	[param2], %r8;
	call.uni 
	_Z13heapifyDevicePiii, 
	(
	param0, 
	param1, 
	param2
	);
	} // callseq 9
	add.s32 	%r9, %r52, 510;
	{ // callseq 10, 0
	.param .b64 param0;
	st.param.b64 	[param0], %rd2;
	.param .b32 param1;
	st.param.b32 	[param1], 1024;
	.param .b32 param2;
	st.param.b32 	[param2], %r9;
	call.uni 
	_Z13heapifyDevicePiii, 
	(
	param0, 
	param1, 
	param2
	);
	} // callseq 10
	add.s32 	%r10, %r52, 509;
	{ // callseq 11, 0
	.param .b64 param0;
	st.param.b64 	[param0], %rd2;
	.param .b32 param1;
	st.param.b32 	[param1], 1024;
	.param .b32 param2;
	st.param.b32 	[param2], %r10;
	call.uni 
	_Z13heapifyDevicePiii, 
	(
	param0, 
	param1, 
	param2
	);
	} // callseq 11
	add.s32 	%r11, %r52, 508;
	{ // callseq 12, 0
	.param .b64 param0;
	st.param.b64 	[param0], %rd2;
	.param .b32 param1;
	st.param.b32 	[param1], 1024;
	.param .b32 param2;
	st.param.b32 	[param2], %r11;
	call.uni 
	_Z13heapifyDevicePiii, 
	(
	param0, 
	param1, 
	param2
	);
	} // callseq 12
	add.s32 	%r12, %r52, 507;
	{ // callseq 13, 0
	.param .b64 param0;
	st.param.b64 	[param0], %rd2;
	.param .b32 param1;
	st.param.b32 	[param1], 1024;
	.param .b32 param2;
	st.param.b32 	[param2], %r12;
	call.uni 
	_Z13heapifyDevicePiii, 
	(
	param0, 
	param1, 
	param2
	);
	} // callseq 13
	add.s32 	%r13, %r52, 506;
	{ // callseq 14, 0
	.param .b64 param0;
	st.param.b64 	[param0], %rd2;
	.param .b32 param1;
	st.param.b32 	[param1], 1024;
	.param .b32 param2;
	st.param.b32 	[param2], %r13;
	call.uni 
	_Z13heapifyDevicePiii, 
	(
	param0, 
	param1, 
	param2
	);
	} // callseq 14
	add.s32 	%r14, %r52, 505;
	{ // callseq 15, 0
	.param .b64 param0;
	st.param.b64 	[param0], %rd2;
	.param .b32 param1;
	st.param.b32 	[param1], 1024;
	.param .b32 param2;
	st.param.b32 	[param2], %r14;
	call.uni 
	_Z13heapifyDevicePiii, 
	(
	param0, 
	param1, 
	param2
	);
	} // callseq 15
	add.s32 	%r15, %r52, 504;
	{ // callseq 16, 0
	.param .b64 param0;
	st.param.b64 	[param0], %rd2;
	.param .b32 param1;
	st.param.b32 	[param1], 1024;
	.param .b32 param2;
	st.param.b32 	[param2], %r15;
	call.uni 
	_Z13heapifyDevicePiii, 
	(
	param0, 
	param1, 
	param2
	);
	} // callseq 16
	add.s32 	%r16, %r52, 503;
	{ // callseq 17, 0
	.param .b64 param0;
	st.param.b64 	[param0], %rd2;
	.param .b32 param1;
	st.param.b32 	[param1], 1024;
	.param .b32 param2;
	st.param.b32 	[param2], %r16;
	call.uni 
	_Z13heapifyDevicePiii, 
	(
	param0, 
	param1, 
	param2
	);
	} // callseq 17
	add.s32 	%r17, %r52, 502;
	{ // callseq 18, 0
	.param .b64 param0;
	st.param.b64 	[param0], %rd2;
	.param .b32 param1;
	st.param.b32 	[param1], 1024;
	.param .b32 param2;
	st.param.b32 	[param2], %r17;
	call.uni 
	_Z13heapifyDevicePiii, 
	(
	param0, 
	param1, 
	param2
	);
	} // callseq 18
	add.s32 	%r18, %r52, 501;
	{ // callseq 19, 0
	.param .b64 param0;
	st.param.b64 	[param0], %rd2;
	.param .b32 param1;
	st.param.b32 	[param1], 1024;
	.param .b32 param2;
	st.param.b32 	[param2], %r18;
	call.uni 
	_Z13heapifyDevicePiii, 
	(
	param0, 
	param1, 
	param2
	);
	} // callseq 19
	add.s32 	%r19, %r52, 500;
	{ // callseq 20, 0
	.param .b64 param0;
	st.param.b64 	[param0], %rd2;
	.param .b32 param1;
	st.param.b32 	[param1], 1024;
	.param .b32 param2;
	st.param.b32 	[param2], %r19;
	call.uni 
	_Z13heapifyDevicePiii, 
	(
	param0, 
	param1, 
	param2
	);
	} // callseq 20
	add.s32 	%r20, %r52, 499;
	{ // callseq 21, 0
	.param .b64 param0;
	st.param.b64 	[param0], %rd2;
	.param .b32 param1;
	st.param.b32 	[param1], 1024;
	.param .b32 param2;
	st.param.b32 	[param2], %r20;
	call.uni 
	_Z13heapifyDevicePiii, 
	(
	param0, 
	param1, 
	param2
	);
	} // callseq 21
	add.s32 	%r21, %r52, 498;
	{ // callseq 22, 0
	.param .b64 param0;
	st.param.b64 	[param0], %rd2;
	.param .b32 param1;
	st.param.b32 	[param1], 1024;
	.param .b32 param2;
	st.param.b32 	[param2], %r21;
	call.uni 
	_Z13heapifyDevicePiii, 
	(
	param0, 
	param1, 
	param2
	);
	} // callseq 22
	add.s32 	%r22, %r52, 497;
	{ // callseq 23, 0
	.param .b64 param0;
	st.param.b64 	[param0], %rd2;
	.param .b32 param1;
	st.param.b32 	[param1], 1024;
	.param .b32 param2;
	st.param.b32 	[param2], %r22;
	call.uni 
	_Z13heapifyDevicePiii, 
	(
	param0, 
	param1, 
	param2
	);
	} // callseq 23
	add.s32 	%r23, %r52, 496;
	{ // callseq 24, 0
	.param .b64 param0;
	st.param.b64 	[param0], %rd2;
	.param .b32 param1;
	st.param.b32 	[param1], 1024;
	.param .b32 param2;
	st.param.b32 	[param2], %r23;
	call.uni 
	_Z13heapifyDevicePiii, 
	(
	param0, 
	param1, 
	param2
	);
	} // callseq 24
	add.s32 	%r24, %r52, 495;
	{ // callseq 25, 0
	.param .b64 param0;
	st.param.b64 	[param0], %rd2;
	.param .b32 param1;
	st.param.b32 	[param1], 1024;
	.param .b32 param2;
	st.param.b32 	[param2], %r24;
	call.uni 
	_Z13heapifyDevicePiii, 
	(
	param0, 
	param1, 
	param2
	);
	} // callseq 25
	add.s32 	%r25, %r52, 494;
	{ // callseq 26, 0
	.param .b64 param0;
	st.param.b64 	[param0], %rd2;
	.param .b32 param1;
	st.param.b32 	[param1], 1024;
	.param .b32 param2;
	st.param.b32 	[param2], %r25;
	call.uni 
	_Z13heapifyDevicePiii, 
	(
	param0, 
	param1, 
	param2
	);
	} // callseq 26
	add.s32 	%r26, %r52, 493;
	{ // callseq 27, 0
	.param .b64 param0;
	st.param.b64 	[param0], %rd2;
	.param .b32 param1;
	st.param.b32 	[param1], 1024;
	.param .b32 param2;
	st.param.b32 	[param2], %r26;
	call.uni 
	_Z13heapifyDevicePiii, 
	(
	param0, 
	param1, 
	param2
	);
	} // callseq 27
	add.s32 	%r27, %r52, 492;
	{ // callseq 28, 0
	.param .b64 param0;
	st.param.b64 	[param0], %rd2;
	.param .b32 param1;
	st.param.b32 	[param1], 1024;
	.param .b32 param2;
	st.param.b32 	[param2], %r27;
	call.uni 
	_Z13heapifyDevicePiii, 
	(
	param0, 
	param1, 
	param2
	);
	} // callseq 28
	add.s32 	%r28, %r52, 491;
	{ // callseq 29, 0
	.param .b64 param0;
	st.param.b64 	[param0], %rd2;
	.param .b32 param1;
	st.param.b32 	[param1], 1024;
	.param .b32 param2;
	st.param.b32 	[param2], %r28;
	call.uni 
	_Z13heapifyDevicePiii, 
	(
	param0, 
	param1, 
	param2
	);
	} // callseq 29
	add.s32 	%r29, %r52, 490;
	{ // callseq 30, 0
	.param .b64 param0;
	st.param.b64 	[param0], %rd2;
	.param .b32 param1;
	st.param.b32 	[param1], 1024;
	.param .b32 param2;
	st.param.b32 	[param2], %r29;
	call.uni 
	_Z13heapifyDevicePiii, 
	(
	param0, 
	param1, 
	param2
	);
	} // callseq 30
	add.s32 	%r30, %r52, 489;
	{ // callseq 31, 0
	.param .b64 param0;
	st.param.b64 	[param0], %rd2;
	.param .b32 param1;
	st.param.b32 	[param1], 1024;
	.param .b32 param2;
	st.param.b32 	[param2], %r30;
	call.uni 
	_Z13heapifyDevicePiii, 
	(
	param0, 
	param1, 
	param2
	);
	} // callseq 31
	add.s32 	%r31, %r52, 488;
	{ // callseq 32, 0
	.param .b64 param0;
	st.param.b64 	[param0], %rd2;
	.param .b32 param1;
	st.param.b32 	[param1], 1024;
	.param .b32 param2;
	st.param.b32 	[param2], %r31;
	call.uni 
	_Z13heapifyDevicePiii, 
	(
	param0, 
	param1, 
	param2
	);
	} // callseq 32
	add.s32 	%r32, %r52, 487;
	{ // callseq 33, 0
	.param .b64 param0;
	st.param.b64 	[param0], %rd2;
	.param .b32 param1;
	st.param.b32 	[param1], 1024;
	.param .b32 param2;
	st.param.b32 	[param2], %r32;
	call.uni 
	_Z13heapifyDevicePiii, 
	(
	param0, 
	param1, 
	param2
	);
	} // callseq 33
	add.s32 	%r33, %r52, 486;
	{ // callseq 34, 0
	.param .b64 param0;
	st.param.b64 	[param0], %rd2;
	.param .b32 param1;
	st.param.b32 	[param1], 1024;
	.param .b32 param2;
	st.param.b32 	[param2], %r33;
	call.uni 
	_Z13heapifyDevicePiii, 
	(
	param0, 
	param1, 
	param2
	);
	} // callseq 34
	add.s32 	%r34, %r52, 485;
	{ // callseq 35, 0
	.param .b64 param0;
	st.param.b64 	[param0], %rd2;
	.param .b32 param1;
	st.param.b32 	[param1], 1024;
	.param .b32 param2;
	st.param.b32 	[param2], %r34;
	call.uni 
	_Z13heapifyDevicePiii, 
	(
	param0, 
	param1, 
	param2
	);
	} // callseq 35
	add.s32 	%r35, %r52, 484;
	{ // callseq 36, 0
	.param .b64 param0;
	st.param.b64 	[param0], %rd2;
	.param .b32 param1;
	st.param.b32 	[param1], 1024;
	.param .b32 param2;
	st.param.b32 	[param2], %r35;
	call.uni 
	_Z13heapifyDevicePiii, 
	(
	param0, 
	param1, 
	param2
	);
	} // callseq 36
	add.s32 	%r36, %r52, 483;
	{ // callseq 37, 0
	.param .b64 param0;
	st.param.b64 	[param0], %rd2;
	.param .b32 param1;
	st.param.b32 	[param1], 1024;
	.param .b32 param2;
	st.param.b32 	[param2], %r36;
	call.uni 
	_Z13heapifyDevicePiii, 
	(
	param0, 
	param1, 
	param2
	);
	} // callseq 37
	add.s32 	%r37, %r52, 482;
	{ // callseq 38, 0
	.param .b64 param0;
	st.param.b64 	[param0], %rd2;
	.param .b32 param1;
	st.param.b32 	[param1], 1024;
	.param .b32 param2;
	st.param.b32 	[param2], %r37;
	call.uni 
	_Z13heapifyDevicePiii, 
	(
	param0, 
	param1, 
	param2
	);
	} // callseq 38
	add.s32 	%r38, %r52, 481;
	{ // callseq 39, 0
	.param .b64 param0;
	st.param.b64 	[param0], %rd2;
	.param .b32 param1;
	st.param.b32 	[param1], 1024;
	.param .b32 param2;
	st.param.b32 	[param2], %r38;
	call.uni 
	_Z13heapifyDevicePiii, 
	(
	param0, 
	param1, 
	param2
	);
	} // callseq 39
	add.s32 	%r39, %r52, 480;
	{ // callseq 40, 0
	.param .b64 param0;
	st.param.b64 	[param0], %rd2;
	.param .b32 param1;
	st.param.b32 	[param1], 1024;
	.param .b32 param2;
	st.param.b32 	[param2], %r39;
	call.uni 
	_Z13heapifyDevicePiii, 
	(
	param0, 
	param1, 
	param2
	);
	} // callseq 40
	add.s32 	%r52, %r52, -32;
	setp.ne.s32 	%p1, %r39, 0;
	@%p1 bra 	$L__BB11_1;
	mov.b32 	%r53, 1023;
$L__BB11_3:
	ld.global.u32 	%r41, [%rd1];
	mul.wide.u32 	%rd7, %r53, 4;
	add.s64 	%rd3, %rd1, %rd7;
	ld.global.u32 	%r42, [%rd3];
	st.global.u32 	[%rd1], %r42;
	st.global.u32 	[%rd3], %r41;
	{ // callseq 41, 0
	.param .b64 param0;
	st.param.b64 	[param0], %rd2;
	.param .b32 param1;
	st.param.b32 	[param1], %r53;
	.param .b32 param2;
	st.param.b32 	[param2], 0;
	call.uni 
	_Z13heapifyDevicePiii, 
	(
	param0, 
	param1, 
	param2
	);
	} // callseq 41
	add.s32 	%r43, %r53, -1;
	ld.global.u32 	%r44, [%rd1];
	ld.global.u32 	%r45, [%rd3+-4];
	st.global.u32 	[%rd1], %r45;
	st.global.u32 	[%rd3+-4], %r44;
	{ // callseq 42, 0
	.param .b64 param0;
	st.param.b64 	[param0], %rd2;
	.param .b32 param1;
	st.param.b32 	[param1], %r43;
	.param .b32 param2;
	st.param.b32 	[param2], 0;
	call.uni 
	_Z13heapifyDevicePiii, 
	(
	param0, 
	param1, 
	param2
	);
	} // callseq 42
	add.s32 	%r46, %r53, -2;
	ld.global.u32 	%r47, [%rd1];
	ld.global.u32 	%r48, [%rd3+-8];
	st.global.u32 	[%rd1], %r48;
	st.global.u32 	[%rd3+-8], %r47;
	{ // callseq 43, 0
	.param .b64 param0;
	st.param.b64 	[param0], %rd2;
	.param .b32 param1;
	st.param.b32 	[param1], %r46;
	.param .b32 param2;
	st.param.b32 	[param2], 0;
	call.uni 
	_Z13heapifyDevicePiii, 
	(
	param0, 
	param1, 
	param2
	);
	} // callseq 43
	setp.lt.u32 	%p2, %r46, 2;
	@%p2 bra 	$L__BB11_5;
	add.s32 	%r49, %r53, -3;
	ld.global.u32 	%r50, [%rd1];
	ld.global.u32 	%r51, [%rd3+-12];
	st.global.u32 	[%rd1], %r51;
	st.global.u32 	[%rd3+-12], %r50;
	{ // callseq 44, 0
	.param .b64 param0;
	st.param.b64 	[param0], %rd2;
	.param .b32 param1;
	st.param.b32 	[param1], %r49;
	.param .b32 param2;
	st.param.b32 	[param2], 0;
	call.uni 
	_Z13heapifyDevicePiii, 
	(
	param0, 
	param1, 
	param2
	);
	} // callseq 44
	add.s32 	%r53, %r53, -4;
	bra.uni 	$L__BB11_3;
$L__BB11_5:
	ret;

}
	// .globl	_Z12cocktailSortPi
.visible .entry _Z12cocktailSortPi(
	.param .u64 .ptr .align 1 _Z12cocktailSortPi_param_0
)
{
	.reg .pred 	%p<48>;
	.reg .b16 	%rs<122>;
	.reg .b32 	%r<139>;
	.reg .b64 	%rd<28>;

	ld.param.u64 	%rd12, [_Z12cocktailSortPi_param_0];
	cvta.to.global.u64 	%rd13, %rd12;
	mov.u32 	%r92, %ctaid.x;
	shl.b32 	%r93, %r92, 10;
	mul.wide.u32 	%rd14, %r93, 4;
	add.s64 	%rd1, %rd13, %rd14;
	add.s64 	%rd2, %rd1, 16;
	mov.b32 	%r102, 0;
	mov.b32 	%r101, 1023;
	mov.b16 	%rs84, 0;
	mov.u16 	%rs85, %rs84;
$L__BB12_1:
	shl.b32 	%r3, %r102, 1;
	sub.s32 	%r4, 1022, %r3;
	setp.eq.s32 	%p3, %r102, 512;
	@%p3 bra 	$L__BB12_77;
	setp.lt.u32 	%p4, %r4, 7;
	mov.b16 	%rs87, 0;
	mov.u32 	%r114, %r102;
	@%p4 bra 	$L__BB12_21;
	mul.wide.u32 	%rd15, %r102, 4;
	add.s64 	%rd16, %rd1, %rd15;
	ld.global.u32 	%r104, [%rd16];
	and.b32  	%r94, %r4, -8;
	neg.s32 	%r103, %r94;
	add.s64 	%rd27, %rd2, %rd15;
	mov.b16 	%rs87, 0;
	mov.u32 	%r114, %r102;
$L__BB12_4:
	.pragma "nounroll";
	ld.global.u32 	%r106, [%rd27+-12];
	setp.le.s32 	%p5, %r104, %r106;
	@%p5 bra 	$L__BB12_6;
	st.global.u32 	[%rd27+-16], %r106;
	st.global.u32 	[%rd27+-12], %r104;
	mov.b16 	%rs87, 1;
	mov.u32 	%r106, %r104;
$L__BB12_6:
	ld.global.u32 	%r107, [%rd27+-8];
	setp.le.s32 	%p6, %r106, %r107;
	@%p6 bra 	$L__BB12_8;
	st.global.u32 	[%rd27+-12], %r107;
	st.global.u32 	[%rd27+-8], %r106;
	mov.b16 	%rs87, 1;
	mov.u32 	%r107, %r106;
$L__BB12_8:
	ld.global.u32 	%r108, [%rd27+-4];
	setp.le.s32 	%p7, %r107, %r108;
	@%p7 bra 	$L__BB12_10;
	st.global.u32 	[%rd27+-8], %r108;
	st.global.u32 	[%rd27+-4], %r107;
	mov.b16 	%rs87, 1;
	mov.u32 	%r108, %r107;
$L__BB12_10:
	ld.global.u32 	%r109, [%rd27];
	setp.le.s32 	%p8, %r108, %r109;
	@%p8 bra 	$L__BB12_12;
	st.global.u32 	[%rd27+-4], %r109;
	st.global.u32 	[%rd27], %r108;
	mov.b16 	%rs87, 1;
	mov.u32 	%r109, %r108;
$L__BB12_12:
	ld.global.u32 	%r110, [%rd27+4];
	setp.le.s32 	%p9, %r109, %r110;
	@%p9 bra 	$L__BB12_14;
	st.global.u32 	[%rd27], %r110;
	st.global.u32 	[%rd27+4], %r109;
	mov.b16 	%rs87, 1;
	mov.u32 	%r110, %r109;
$L__BB12_14:
	ld.global.u32 	%r111, [%rd27+8];
	setp.le.s32 	%p10, %r110, %r111;
	@%p10 bra 	$L__BB12_16;
	st.global.u32 	[%rd27+4], %r111;
	st.global.u32 	[%rd27+8], %r110;
	mov.b16 	%rs87, 1;
	mov.u32 	%r111, %r110;
$L__BB12_16:
	ld.global.u32 	%r112, [%rd27+12];
	setp.le.s32 	%p11, %r111, %r112;
	@%p11 bra 	$L__BB12_18;
	st.global.u32 	[%rd27+8], %r112;
	st.global.u32 	[%rd27+12], %r111;
	mov.b16 	%rs87, 1;
	mov.u32 	%r112, %r111;
$L__BB12_18:
	ld.global.u32 	%r104, [%rd27+16];
	setp.le.s32 	%p12, %r112, %r104;
	@%p12 bra 	$L__BB12_20;
	st.global.u32 	[%rd27+12], %r104;
	st.global.u32 	[%rd27+16], %r112;
	mov.b16 	%rs87, 1;
	mov.u32 	%r104, %r112;
$L__BB12_20:
	add.s32 	%r103, %r103, 8;
	add.s64 	%rd27, %rd27, 32;
	add.s32 	%r114, %r114, 8;
	setp.ne.s32 	%p13, %r103, 0;
	@%p13 bra 	$L__BB12_4;
$L__BB12_21:
	and.b16  	%rs53, %rs85, 2;
	setp.ne.s16 	%p14, %rs53, 0;
	@%p14 bra 	$L__BB12_30;
	mul.wide.u32 	%rd17, %r114, 4;
	add.s64 	%rd6, %rd1, %rd17;
	ld.global.u32 	%r29, [%rd6];
	ld.global.u32 	%r115, [%rd6+4];
	setp.le.s32 	%p15, %r29, %r115;
	@%p15 bra 	$L__BB12_24;
	st.global.u32 	[%rd6], %r115;
	st.global.u32 	[%rd6+4], %r29;
	mov.b16 	%rs87, 1;
	mov.u32 	%r115, %r29;
$L__BB12_24:
	ld.global.u32 	%r116, [%rd6+8];
	setp.le.s32 	%p16, %r115, %r116;
	@%p16 bra 	$L__BB12_26;
	st.global.u32 	[%rd6+4], %r116;
	st.global.u32 	[%rd6+8], %r115;
	mov.b16 	%rs87, 1;
	mov.u32 	%r116, %r115;
$L__BB12_26:
	ld.global.u32 	%r117, [%rd6+12];
	setp.le.s32 	%p17, %r116, %r117;
	@%p17 bra 	$L__BB12_28;
	st.global.u32 	[%rd6+8], %r117;
	st.global.u32 	[%rd6+12], %r116;
	mov.b16 	%rs87, 1;
	mov.u32 	%r117, %r116;
$L__BB12_28:
	add.s32 	%r114, %r114, 4;
	ld.global.u32 	%r37, [%rd6+16];
	setp.le.s32 	%p18, %r117, %r37;
	@%p18 bra 	$L__BB12_30;
	st.global.u32 	[%rd6+12], %r37;
	st.global.u32 	[%rd6+16], %r117;
	mov.b16 	%rs87, 1;
$L__BB12_30:
	and.b16  	%rs58, %rs84, 1;
	setp.eq.b16 	%p19, %rs58, 1;
	not.pred 	%p20, %p19;
	@%p20 bra 	$L__BB12_32;
	mul.wide.u32 	%rd18, %r114, 4;
	add.s64 	%rd19, %rd1, %rd18;
	ld.global.u32 	%r120, [%rd19];
	bra.uni 	$L__BB12_36;
$L__BB12_32:
	mul.wide.u32 	%rd20, %r114, 4;
	add.s64 	%rd7, %rd1, %rd20;
	ld.global.u32 	%r40, [%rd7];
	ld.global.u32 	%r119, [%rd7+4];
	setp.le.s32 	%p21, %r40, %r119;
	@%p21 bra 	$L__BB12_34;
	st.global.u32 	[%rd7], %r119;
	st.global.u32 	[%rd7+4], %r40;
	mov.b16 	%rs87, 1;
	mov.u32 	%r119, %r40;
$L__BB12_34:
	add.s32 	%r114, %r114, 2;
	ld.global.u32 	%r120, [%rd7+8];
	setp.le.s32 	%p22, %r119, %r120;
	@%p22 bra 	$L__BB12_36;
	st.global.u32 	[%rd7+4], %r120;
	st.global.u32 	[%rd7+8], %r119;
	mov.b16 	%rs87, 1;
	mov.u32 	%r120, %r119;
$L__BB12_36:
	mul.wide.u32 	%rd21, %r114, 4;
	add.s64 	%rd8, %rd1, %rd21;
	ld.global.u32 	%r47, [%rd8+4];
	setp.le.s32 	%p23, %r120, %r47;
	@%p23 bra 	$L__BB12_38;
	st.global.u32 	[%rd8], %r47;
	st.global.u32 	[%rd8+4], %r120;
	mov.b16 	%rs87, 1;
$L__BB12_38:
	and.b16  	%rs62, %rs87, 255;
	setp.eq.s16 	%p24, %rs62, 0;
	@%p24 bra 	$L__BB12_77;
	add.s32 	%r133, %r101, -2;
	setp.lt.u32 	%p26, %r133, %r102;
	mov.pred 	%p47, -1;
	@%p26 bra 	$L__BB12_76;
	add.s32 	%r95, %r3, -1015;
	setp.lt.u32 	%p27, %r95, 7;
	mov.b16 	%rs104, 0;
	@%p27 bra 	$L__BB12_59;
	and.b32  	%r49, %r4, -8;
	mul.wide.s32 	%rd22, %r101, 4;
	add.s64 	%rd23, %rd1, %rd22;
	ld.global.u32 	%r122, [%rd23+-4];
	mov.b32 	%r124, 0;
	mov.b16 	%rs104, 0;
$L__BB12_42:
	.pragma "nounroll";
	mul.wide.s32 	%rd24, %r133, 4;
	add.s64 	%rd9, %rd1, %rd24;
	ld.global.u32 	%r125, [%rd9];
	setp.le.s32 	%p28, %r125, %r122;
	@%p28 bra 	$L__BB12_44;
	st.global.u32 	[%rd9], %r122;
	st.global.u32 	[%rd9+4], %r125;
	mov.b16 	%rs104, 1;
	mov.u32 	%r125, %r122;
$L__BB12_44:
	ld.global.u32 	%r126, [%rd9+-4];
	setp.le.s32 	%p29, %r126, %r125;
	@%p29 bra 	$L__BB12_46;
	st.global.u32 	[%rd9+-4], %r125;
	st.global.u32 	[%rd9], %r126;
	mov.b16 	%rs104, 1;
	mov.u32 	%r126, %r125;
$L__BB12_46:
	ld.global.u32 	%r127, [%rd9+-8];
	setp.le.s32 	%p30, %r127, %r126;
	@%p30 bra 	$L__BB12_48;
	st.global.u32 	[%rd9+-8], %r126;
	st.global.u32 	[%rd9+-4], %r127;
	mov.b16 	%rs104, 1;
	mov.u32 	%r127, %r126;
$L__BB12_48:
	ld.global.u32 	%r128, [%rd9+-12];
	setp.le.s32 	%p31, %r128, %r127;
	@%p31 bra 	$L__BB12_50;
	st.global.u32 	[%rd9+-12], %r127;
	st.global.u32 	[%rd9+-8], %r128;
	mov.b16 	%rs104, 1;
	mov.u32 	%r128, %r127;
$L__BB12_50:
	ld.global.u32 	%r129, [%rd9+-16];
	setp.le.s32 	%p32, %r129, %r128;
	@%p32 bra 	$L__BB12_52;
	st.global.u32 	[%rd9+-16], %r128;
	st.global.u32 	[%rd9+-12], %r129;
	mov.b16 	%rs104, 1;
	mov.u32 	%r129, %r128;
$L__BB12_52:
	ld.global.u32 	%r130, [%rd9+-20];
	setp.le.s32 	%p33, %r130, %r129;
	@%p33 bra 	$L__BB12_54;
	st.global.u32 	[%rd9+-20], %r129;
	st.global.u32 	[%rd9+-16], %r130;
	mov.b16 	%rs104, 1;
	mov.u32 	%r130, %r129;
$L__BB12_54:
	ld.global.u32 	%r131, [%rd9+-24];
	setp.le.s32 	%p34, %r131, %r130;
	@%p34 bra 	$L__BB12_56;
	st.global.u32 	[%rd9+-24], %r130;
	st.global.u32 	[%rd9+-20], %r131;
	mov.b16 	%rs104, 1;
	mov.u32 	%r131, %r130;
$L__BB12_56:
	ld.global.u32 	%r122, [%rd9+-28];
	setp.le.s32 	%p35, %r122, %r131;
	@%p35 bra 	$L__BB12_58;
	st.global.u32 	[%rd9+-28], %r131;
	st.global.u32 	[%rd9+-24], %r122;
	mov.b16 	%rs104, 1;
	mov.u32 	%r122, %r131;
$L__BB12_58:
	add.s32 	%r133, %r133, -8;
	add.s32 	%r124, %r124, 8;
	setp.ne.s32 	%p36, %r124, %r49;
	@%p36 bra 	$L__BB12_42;
$L__BB12_59:
	and.b32  	%r97, %r4, 6;
	setp.eq.s32 	%p37, %r97, 0;
	@%p37 bra 	$L__BB12_75;
	shl.b16 	%rs75, %rs85, 1;
	not.b16 	%rs76, %rs75;
	cvt.u32.u16 	%r98, %rs76;
	and.b32  	%r73, %r98, 6;
	add.s32 	%r99, %r73, -1;
	setp.lt.u32 	%p38, %r99, 3;
	@%p38 bra 	$L__BB12_70;
	mul.wide.s32 	%rd25, %r133, 4;
	add.s64 	%rd10, %rd1, %rd25;
	ld.global.u32 	%r134, [%rd10];
	ld.global.u32 	%r75, [%rd10+4];
	setp.le.s32 	%p39, %r134, %r75;
	@%p39 bra 	$L__BB12_63;
	st.global.u32 	[%rd10], %r75;
	st.global.u32 	[%rd10+4], %r134;
	mov.b16 	%rs104, 1;
	mov.u32 	%r134, %r75;
$L__BB12_63:
	ld.global.u32 	%r135, [%rd10+-4];
	setp.le.s32 	%p40, %r135, %r134;
	@%p40 bra 	$L__BB12_65;
	st.global.u32 	[%rd10+-4], %r134;
	st.global.u32 	[%rd10], %r135;
	mov.b16 	%rs104, 1;
	mov.u32 	%r135, %r134;
$L__BB12_65:
	ld.global.u32 	%r136, [%rd10+-8];
	setp.le.s32 	%p41, %r136, %r135;
	@%p41 bra 	$L__BB12_67;
	st.global.u32 	[%rd10+-8], %r135;
	st.global.u32 	[%rd10+-4], %r136;
	mov.b16 	%rs104, 1;
	mov.u32 	%r136, %r135;
$L__BB12_67:
	ld.global.u32 	%r81, [%rd10+-12];
	setp.le.s32 	%p42, %r81, %r136;
	@%p42 bra 	$L__BB12_69;
	st.global.u32 	[%rd10+-12], %r136;
	st.global.u32 	[%rd10+-8], %r81;
	mov.b16 	%rs104, 1;
$L__BB12_69:
	add.s32 	%r133, %r133, -4;
$L__BB12_70:
	and.b32  	%r100, %r73, 2;
	setp.eq.s32 	%p43, %r100, 0;
	@%p43 bra 	$L__BB12_75;
	mul.wide.s32 	%rd26, %r133, 4;
	add.s64 	%rd11, %rd1, %rd26;
	ld.global.u32 	%r138, [%rd11];
	ld.global.u32 	%r85, [%rd11+4];
	setp.le.s32 	%p44, %r138, %r85;
	@%p44 bra 	$L__BB12_73;
	st.global.u32 	[%rd11], %r85;
	st.global.u32 	[%rd11+4], %r138;
	mov.b16 	%rs104, 1;
	mov.u32 	%r138, %r85;
$L__BB12_73:
	ld.global.u32 	%r87, [%rd11+-4];
	setp.le.s32 	%p45, %r87, %r138;
	@%p45 bra 	$L__BB12_75;
	st.global.u32 	[%rd11+-4], %r138;
	st.global.u32 	[%rd11], %r87;
	mov.b16 	%rs104, 1;
$L__BB12_75:
	and.b16  	%rs83, %rs104, 255;
	setp.eq.s16 	%p47, %rs83, 0;
$L__BB12_76:
	add.s32 	%r102, %r102, 1;
	add.s16 	%rs85, %rs85, 1;
	add.s16 	%rs84, %rs84, 1;
	add.s32 	%r101, %r101, -1;
	not.pred 	%p46, %p47;
	@%p46 bra 	$L__BB12_1;
$L__BB12_77:
	ret;

}
	// .globl	_Z9shellSortPi
.visible .entry _Z9shellSortPi(
	.param .u64 .ptr .align 1 _Z9shellSortPi_param_0
)
{
	.reg .pred 	%p<39>;
	.reg .b32 	%r<116>;
	.reg .b64 	%rd<85>;

	ld.param.u64 	%rd5, [_Z9shellSortPi_param_0];
	cvta.to.global.u64 	%rd6, %rd5;
	mov.u32 	%r75, %ctaid.x;
	shl.b32 	%r76, %r75, 10;
	mul.wide.u32 	%rd7, %r76, 4;
	add.s64 	%rd1, %rd6, %rd7;
	mul.wide.u32 	%rd8, %r75, 4096;
	add.s64 	%rd9, %rd8, %rd6;
	add.s64 	%rd84, %rd9, 2048;
	mov.b32 	%r87, 512;
	mov.b32 	%r86, -512;
$L__BB13_1:
	add.s32 	%r88, %r86, 1024;
	ld.global.u32 	%r4, [%rd84];
	setp.lt.u32 	%p1, %r88, 512;
	@%p1 bra 	$L__BB13_4;
	ld.global.u32 	%r5, [%rd84+-2048];
	setp.le.s32 	%p2, %r5, %r4;
	@%p2 bra 	$L__BB13_4;
	add.s32 	%r88, %r87, -512;
	st.global.u32 	[%rd84], %r5;
$L__BB13_4:
	mul.wide.s32 	%rd10, %r88, 4;
	add.s64 	%rd11, %rd1, %rd10;
	st.global.u32 	[%rd11], %r4;
	add.s32 	%r87, %r87, 1;
	add.s32 	%r86, %r86, 1;
	add.s64 	%rd84, %rd84, 4;
	setp.ne.s32 	%p3, %r86, 0;
	@%p3 bra 	$L__BB13_1;
	mov.b32 	%r89, 256;
$L__BB13_6:
	mul.wide.u32 	%rd12, %r89, 4;
	add.s64 	%rd13, %rd1, %rd12;
	ld.global.u32 	%r11, [%rd13];
	setp.lt.u32 	%p4, %r89, 256;
	mov.u32 	%r91, %r89;
	@%p4 bra 	$L__BB13_10;
	mov.u32 	%r91, %r89;
$L__BB13_8:
	mul.wide.s32 	%rd14, %r91, 4;
	add.s64 	%rd15, %rd1, %rd14;
	ld.global.u32 	%r13, [%rd15+-1024];
	setp.le.s32 	%p5, %r13, %r11;
	@%p5 bra 	$L__BB13_10;
	add.s32 	%r14, %r91, -256;
	mul.wide.u32 	%rd16, %r91, 4;
	add.s64 	%rd17, %rd1, %rd16;
	st.global.u32 	[%rd17], %r13;
	setp.gt.s32 	%p6, %r91, 511;
	mov.u32 	%r91, %r14;
	@%p6 bra 	$L__BB13_8;
$L__BB13_10:
	mul.wide.s32 	%rd18, %r91, 4;
	add.s64 	%rd19, %rd1, %rd18;
	st.global.u32 	[%rd19], %r11;
	add.s32 	%r89, %r89, 1;
	setp.ne.s32 	%p7, %r89, 1024;
	@%p7 bra 	$L__BB13_6;
	mov.b32 	%r92, 128;
$L__BB13_12:
	mul.wide.u32 	%rd20, %r92, 4;
	add.s64 	%rd21, %rd1, %rd20;
	ld.global.u32 	%r18, [%rd21];
	setp.lt.u32 	%p8, %r92, 128;
	mov.u32 	%r94, %r92;
	@%p8 bra 	$L__BB13_16;
	mov.u32 	%r94, %r92;
$L__BB13_14:
	mul.wide.s32 	%rd22, %r94, 4;
	add.s64 	%rd23, %rd1, %rd22;
	ld.global.u32 	%r20, [%rd23+-512];
	setp.le.s32 	%p9, %r20, %r18;
	@%p9 bra 	$L__BB13_16;
	add.s32 	%r21, %r94, -128;
	mul.wide.u32 	%rd24, %r94, 4;
	add.s64 	%rd25, %rd1, %rd24;
	st.global.u32 	[%rd25], %r20;
	setp.gt.s32 	%p10, %r94, 255;
	mov.u32 	%r94, %r21;
	@%p10 bra 	$L__BB13_14;
$L__BB13_16:
	mul.wide.s32 	%rd26, %r94, 4;
	add.s64 	%rd27, %rd1, %rd26;
	st.global.u32 	[%rd27], %r18;
	add.s32 	%r92, %r92, 1;
	setp.ne.s32 	%p11, %r92, 1024;
	@%p11 bra 	$L__BB13_12;
	mov.b32 	%r95, 64;
$L__BB13_18:
	mul.wide.u32 	%rd28, %r95, 4;
	add.s64 	%rd29, %rd1, %rd28;
	ld.global.u32 	%r25, [%rd29];
	setp.lt.u32 	%p12, %r95, 64;
	mov.u32 	%r97, %r95;
	@%p12 bra 	$L__BB13_22;
	mov.u32 	%r97, %r95;
$L__BB13_20:
	mul.wide.s32 	%rd30, %r97, 4;
	add.s64 	%rd31, %rd1, %rd30;
	ld.global.u32 	%r27, [%rd31+-256];
	setp.le.s32 	%p13, %r27, %r25;
	@%p13 bra 	$L__BB13_22;
	add.s32 	%r28, %r97, -64;
	mul.wide.u32 	%rd32, %r97, 4;
	add.s64 	%rd33, %rd1, %rd32;
	st.global.u32 	[%rd33], %r27;
	setp.gt.s32 	%p14, %r97, 127;
	mov.u32 	%r97, %r28;
	@%p14 bra 	$L__BB13_20;
$L__BB13_22:
	mul.wide.s32 	%rd34, %r97, 4;
	add.s64 	%rd35, %rd1, %rd34;
	st.global.u32 	[%rd35], %r25;
	add.s32 	%r95, %r95, 1;
	setp.ne.s32 	%p15, %r95, 1024;
	@%p15 bra 	$L__BB13_18;
	mov.b32 	%r98, 32;
$L__BB13_24:
	mul.wide.u32 	%rd36, %r98, 4;
	add.s64 	%rd37, %rd1, %rd36;
	ld.global.u32 	%r32, [%rd37];
	setp.lt.u32 	%p16, %r98, 32;
	mov.u32 	%r100, %r98;
	@%p16 bra 	$L__BB13_28;
	mov.u32 	%r100, %r98;
$L__BB13_26:
	mul.wide.s32 	%rd38, %r100, 4;
	add.s64 	%rd39, %rd1, %rd38;
	ld.global.u32 	%r34, [%rd39+-128];
	setp.le.s32 	%p17, %r34, %r32;
	@%p17 bra 	$L__BB13_28;
	add.s32 	%r35, %r100, -32;
	mul.wide.u32 	%rd40, %r100, 4;
	add.s64 	%rd41, %rd1, %rd40;
	st.global.u32 	[%rd41], %r34;
	setp.gt.s32 	%p18, %r100, 63;
	mov.u32 	%r100, %r35;
	@%p18 bra 	$L__BB13_26;
$L__BB13_28:
	mul.wide.s32 	%rd42, %r100, 4;
	add.s64 	%rd43, %rd1, %rd42;
	st.global.u32 	[%rd43], %r32;
	add.s32 	%r98, %r98, 1;
	setp.ne.s32 	%p19, %r98, 1024;
	@%p19 bra 	$L__BB13_24;
	mov.b32 	%r101, 16;
$L__BB13_30:
	mul.wide.u32 	%rd44, %r101, 4;
	add.s64 	%rd45, %rd1, %rd44;
	ld.global.u32 	%r39, [%rd45];
	setp.lt.u32 	%p20, %r101, 16;
	mov.u32 	%r103, %r101;
	@%p20 bra 	$L__BB13_34;
	mov.u32 	%r103, %r101;
$L__BB13_32:
	mul.wide.s32 	%rd46, %r103, 4;
	add.s64 	%rd47, %rd1, %rd46;
	ld.global.u32 	%r41, [%rd47+-64];
	setp.le.s32 	%p21, %r41, %r39;
	@%p21 bra 	$L__BB13_34;
	add.s32 	%r42, %r103, -16;
	mul.wide.u32 	%rd48, %r103, 4;
	add.s64 	%rd49, %rd1, %rd48;
	st.global.u32 	[%rd49], %r41;
	setp.gt.s32 	%p22, %r103, 31;
	mov.u32 	%r103, %r42;
	@%p22 bra 	$L__BB13_32;
$L__BB13_34:
	mul.wide.s32 	%rd50, %r103, 4;
	add.s64 	%rd51, %rd1, %rd50;
	st.global.u32 	[%rd51], %r39;
	add.s32 	%r101, %r101, 1;
	setp.ne.s32 	%p23, %r101, 1024;
	@%p23 bra 	$L__BB13_30;
	mov.b32 	%r104, 8;
$L__BB13_36:
	mul.wide.u32 	%rd52, %r104, 4;
	add.s64 	%rd53, %rd1, %rd52;
	ld.global.u32 	%r46, [%rd53];
	setp.lt.u32 	%p24, %r104, 8;
	mov.u32 	%r106, %r104;
	@%p24 bra 	$L__BB13_40;
	mov.u32 	%r106, %r104;
$L__BB13_38:
	mul.wide.s32 	%rd54, %r106, 4;
	add.s64 	%rd55, %rd1, %rd54;
	ld.global.u32 	%r48, [%rd55+-32];
	setp.le.s32 	%p25, %r48, %r46;
	@%p25 bra 	$L__BB13_40;
	add.s32 	%r49, %r106, -8;
	mul.wide.u32 	%rd56, %r106, 4;
	add.s64 	%rd57, %rd1, %rd56;
	st.global.u32 	[%rd57], %r48;
	setp.gt.s32 	%p26, %r106, 15;
	mov.u32 	%r106, %r49;
	@%p26 bra 	$L__BB13_38;
$L__BB13_40:
	mul.wide.s32 	%rd58, %r106, 4;
	add.s64 	%rd59, %rd1, %rd58;
	st.global.u32 	[%rd59], %r46;
	add.s32 	%r104, %r104, 1;
	setp.ne.s32 	%p27, %r104, 1024;
	@%p27 bra 	$L__BB13_36;
	mov.b32 	%r107, 4;
$L__BB13_42:
	mul.wide.u32 	%rd60, %r107, 4;
	add.s64 	%rd61, %rd1, %rd60;
	ld.global.u32 	%r53, [%rd61];
	setp.lt.u32 	%p28, %r107, 4;
	mov.u32 	%r109, %r107;
	@%p28 bra 	$L__BB13_46;
	mov.u32 	%r109, %r107;
$L__BB13_44:
	mul.wide.s32 	%rd62, %r109, 4;
	add.s64 	%rd63, %rd1, %rd62;
	ld.global.u32 	%r55, [%rd63+-16];
	setp.le.s32 	%p29, %r55, %r53;
	@%p29 bra 	$L__BB13_46;
	add.s32 	%r56, %r109, -4;
	mul.wide.u32 	%rd64, %r109, 4;
	add.s64 	%rd65, %rd1, %rd64;
	st.global.u32 	[%rd65], %r55;
	setp.gt.s32 	%p30, %r109, 7;
	mov.u32 	%r109, %r56;
	@%p30 bra 	$L__BB13_44;
$L__BB13_46:
	mul.wide.s32 	%rd66, %r109, 4;
	add.s64 	%rd67, %rd1, %rd66;
	st.global.u32 	[%rd67], %r53;
	add.s32 	%r107, %r107, 1;
	setp.ne.s32 	%p31, %r107, 1024;
	@%p31 bra 	$L__BB13_42;
	mov.b32 	%r110, 2;
$L__BB13_48:
	mul.wide.u32 	%rd68, %r110, 4;
	add.s64 	%rd69, %rd1, %rd68;
	ld.global.u32 	%r60, [%rd69];
	setp.lt.u32 	%p32, %r110, 2;
	mov.u32 	%r112, %r110;
	@%p32 bra 	$L__BB13_52;
	mov.u32 	%r112, %r110;
$L__BB13_50:
	mul.wide.s32 	%rd70, %r112, 4;
	add.s64 	%rd71, %rd1, %rd70;
	ld.global.u32 	%r62, [%rd71+-8];
	setp.le.s32 	%p33, %r62, %r60;
	@%p33 bra 	$L__BB13_52;
	add.s32 	%r63, %r112, -2;
	mul.wide.u32 	%rd72, %r112, 4;
	add.s64 	%rd73, %rd1, %rd72;
	st.global.u32 	[%rd73], %r62;
	setp.gt.s32 	%p34, %r112, 3;
	mov.u32 	%r112, %r63;
	@%p34 bra 	$L__BB13_50;
$L__BB13_52:
	mul.wide.s32 	%rd74, %r112, 4;
	add.s64 	%rd75, %rd1, %rd74;
	st.global.u32 	[%rd75], %r60;
	add.s32 	%r110, %r110, 1;
	setp.ne.s32 	%p35, %r110, 1024;
	@%p35 bra 	$L__BB13_48;
	mov.b32 	%r113, 1;
$L__BB13_54:
	mul.wide.u32 	%rd76, %r113, 4;
	add.s64 	%rd77, %rd1, %rd76;
	ld.global.u32 	%r67, [%rd77];
	mov.u32 	%r115, %r113;
$L__BB13_55:
	mul.wide.s32 	%rd78, %r115, 4;
	add.s64 	%rd79, %rd1, %rd78;
	ld.global.u32 	%r69, [%rd79+-4];
	setp.le.s32 	%p36, %r69, %r67;
	@%p36 bra 	$L__BB13_57;
	add.s32 	%r70, %r115, -1;
	mul.wide.u32 	%rd80, %r115, 4;
	add.s64 	%rd81, %rd1, %rd80;
	st.global.u32 	[%rd81], %r69;
	setp.gt.s32 	%p37, %r115, 1;
	mov.u32 	%r115, %r70;
	@%p37 bra 	$L__BB13_55;
$L__BB13_57:
	mul.wide.s32 	%rd82, %r115, 4;
	add.s64 	%rd83, %rd1, %rd82;
	st.global.u32 	[%rd83], %r67;
	add.s32 	%r113, %r113, 1;
	setp.ne.s32 	%p38, %r113, 1024;
	@%p38 bra 	$L__BB13_54;
	ret;

}
	// .globl	_Z8combSortPi
.visible .entry _Z8combSortPi(
	.param .u64 .ptr .align 1 _Z8combSortPi_param_0
)
{
	.reg .pred 	%p<21>;
	.reg .b16 	%rs<32>;
	.reg .b32 	%r<39>;
	.reg .b64 	%rd<19>;

	ld.param.u64 	%rd10, [_Z8combSortPi_param_0];
	cvta.to.global.u64 	%rd11, %rd10;
	mov.u32 	%r26, %ctaid.x;
	shl.b32 	%r27, %r26, 10;
	mul.wide.u32 	%rd12, %r27, 4;
	add.s64 	%rd1, %rd11, %rd12;
	add.s64 	%rd2, %rd1, 8;
	mov.b32 	%r37, 1024;
	bra.uni 	$L__BB14_12;
$L__BB14_1:
	setp.eq.s32 	%p11, %r12, 0;
	@%p11 bra 	$L__BB14_10;
	mul.wide.u32 	%rd15, %r36, 4;
	add.s64 	%rd3, %rd1, %rd15;
	ld.global.u32 	%r2, [%rd3];
	add.s32 	%r34, %r36, %r37;
	mul.wide.u32 	%rd16, %r34, 4;
	add.s64 	%rd4, %rd1, %rd16;
	ld.global.u32 	%r3, [%rd4];
	setp.le.s32 	%p12, %r2, %r3;
	@%p12 bra 	$L__BB14_4;
	st.global.u32 	[%rd3], %r3;
	st.global.u32 	[%rd4], %r2;
	mov.b16 	%rs28, 1;
$L__BB14_4:
	setp.eq.s32 	%p13, %r12, 1;
	@%p13 bra 	$L__BB14_10;
	ld.global.u32 	%r4, [%rd3+4];
	shl.b32 	%r35, %r37, 2;
	cvt.u64.u32 	%rd17, %r35;
	add.s64 	%rd5, %rd3, %rd17;
	ld.global.u32 	%r5, [%rd5+4];
	setp.le.s32 	%p14, %r4, %r5;
	@%p14 bra 	$L__BB14_7;
	st.global.u32 	[%rd3+4], %r5;
	st.global.u32 	[%rd5+4], %r4;
	mov.b16 	%rs28, 1;
$L__BB14_7:
	setp.eq.s32 	%p15, %r12, 2;
	@%p15 bra 	$L__BB14_10;
	ld.global.u32 	%r6, [%rd3+8];
	ld.global.u32 	%r7, [%rd5+8];
	setp.le.s32 	%p16, %r6, %r7;
	@%p16 bra 	$L__BB14_10;
	st.global.u32 	[%rd3+8], %r7;
	st.global.u32 	[%rd5+8], %r6;
	mov.b16 	%rs28, 1;
$L__BB14_10:
	and.b16  	%rs21, %rs28, 255;
	setp.ne.s16 	%p20, %rs21, 0;
$L__BB14_11:
	setp.lt.u32 	%p17, %r8, 3;
	not.pred 	%p18, %p20;
	and.pred  	%p19, %p17, %p18;
	@%p19 bra 	$L__BB14_24;
$L__BB14_12:
	mov.u32 	%r8, %r37;
	mul.lo.s32 	%r9, %r8, 10;
	mul.hi.u32 	%r28, %r9, 1321528399;
	shr.u32 	%r29, %r28, 2;
	max.u32 	%r37, %r29, 1;
	sub.s32 	%r11, 1024, %r37;
	setp.gt.u32 	%p4, %r8, 1331;
	mov.pred 	%p20, 0;
	@%p4 bra 	$L__BB14_11;
	and.b32  	%r12, %r11, 3;
	add.s32 	%r31, %r37, -1021;
	setp.lt.u32 	%p5, %r31, 3;
	mov.b16 	%rs28, 0;
	mov.b32 	%r36, 0;
	@%p5 bra 	$L__BB14_1;
	and.b32  	%r36, %r11, -4;
	neg.s32 	%r38, %r36;
	cvt.u64.u32 	%rd13, %r29;
	max.u64 	%rd14, %rd13, 1;
	shl.b64 	%rd6, %rd14, 2;
	mov.b16 	%rs28, 0;
	mov.u64 	%rd18, %rd2;
$L__BB14_15:
	ld.global.u32 	%r16, [%rd18+-8];
	add.s64 	%rd8, %rd18, %rd6;
	ld.global.u32 	%r17, [%rd8+-8];
	setp.le.s32 	%p6, %r16, %r17;
	@%p6 bra 	$L__BB14_17;
	st.global.u32 	[%rd18+-8], %r17;
	st.global.u32 	[%rd8+-8], %r16;
	mov.b16 	%rs28, 1;
$L__BB14_17:
	ld.global.u32 	%r18, [%rd18+-4];
	ld.global.u32 	%r19, [%rd8+-4];
	setp.le.s32 	%p7, %r18, %r19;
	@%p7 bra 	$L__BB14_19;
	st.global.u32 	[%rd18+-4], %r19;
	st.global.u32 	[%rd8+-4], %r18;
	mov.b16 	%rs28, 1;
$L__BB14_19:
	ld.global.u32 	%r20, [%rd18];
	ld.global.u32 	%r21, [%rd8];
	setp.le.s32 	%p8, %r20, %r21;
	@%p8 bra 	$L__BB14_21;
	st.global.u32 	[%rd18], %r21;
	st.global.u32 	[%rd8], %r20;
	mov.b16 	%rs28, 1;
$L__BB14_21:
	ld.global.u32 	%r22, [%rd18+4];
	ld.global.u32 	%r23, [%rd8+4];
	setp.le.s32 	%p9, %r22, %r23;
	@%p9 bra 	$L__BB14_23;
	st.global.u32 	[%rd18+4], %r23;
	st.global.u32 	[%rd8+4], %r22;
	mov.b16 	%rs28, 1;
$L__BB14_23:
	add.s32 	%r38, %r38, 4;
	add.s64 	%rd18, %rd18, 16;
	setp.eq.s32 	%p10, %r38, 0;
	@%p10 bra 	$L__BB14_1;
	bra.uni 	$L__BB14_15;
$L__BB14_24:
	ret;

}
	// .globl	_Z16calculateRowSumsPiS_
.visible .entry _Z16calculateRowSumsPiS_(
	.param .u64 .ptr .align 1 _Z16calculateRowSumsPiS__param_0,
	.param .u64 .ptr .align 1 _Z16calculateRowSumsPiS__param_1
)
{
	.reg .pred 	%p<2>;
	.reg .b32 	%r<72>;
	.reg .b64 	%rd<13>;

	ld.param.u64 	%rd5, [_Z16calculateRowSumsPiS__param_0];
	ld.param.u64 	%rd4, [_Z16calculateRowSumsPiS__param_1];
	cvta.to.global.u64 	%rd6, %rd5;
	mov.u32 	%r1, %ctaid.x;
	mul.wide.u32 	%rd7, %r1, 4096;
	add.s64 	%rd8, %rd7, %rd6;
	add.s64 	%rd12, %rd8, 64;
	mov.b32 	%r70, 0;
	mov.u32 	%r71, %r70;
$L__BB15_1:
	ld.global.u32 	%r7, [%rd12+-64];
	add.s32 	%r8, %r7, %r71;
	ld.global.u32 	%r9, [%rd12+-60];
	add.s32 	%r10, %r9, %r8;
	ld.global.u32 	%r11, [%rd12+-56];
	add.s32 	%r12, %r11, %r10;
	ld.global.u32 	%r13, [%rd12+-52];
	add.s32 	%r14, %r13, %r12;
	ld.global.u32 	%r15, [%rd12+-48];
	add.s32 	%r16, %r15, %r14;
	ld.global.u32 	%r17, [%rd12+-44];
	add.s32 	%r18, %r17, %r16;
	ld.global.u32 	%r19, [%rd12+-40];
	add.s32 	%r20, %r19, %r18;
	ld.global.u32 	%r21, [%rd12+-36];
	add.s32 	%r22, %r21, %r20;
	ld.global.u32 	%r23, [%rd12+-32];
	add.s32 	%r24, %r23, %r22;
	ld.global.u32 	%r25, [%rd12+-28];
	add.s32 	%r26, %r25, %r24;
	ld.global.u32 	%r27, [%rd12+-24];
	add.s32 	%r28, %r27, %r26;
	ld.global.u32 	%r29, [%rd12+-20];
	add.s32 	%r30, %r29, %r28;
	ld.global.u32 	%r31, [%rd12+-16];
	add.s32 	%r32, %r31, %r30;
	ld.global.u32 	%r33, [%rd12+-12];
	add.s32 	%r34, %r33, %r32;
	ld.global.u32 	%r35, [%rd12+-8];
	add.s32 	%r36, %r35, %r34;
	ld.global.u32 	%r37, [%rd12+-4];
	add.s32 	%r38, %r37, %r36;
	ld.global.u32 	%r39, [%rd12];
	add.s32 	%r40, %r39, %r38;
	ld.global.u32 	%r41, [%rd12+4];
	add.s32 	%r42, %r41, %r40;
	ld.global.u32 	%r43, [%rd12+8];
	add.s32 	%r44, %r43, %r42;
	ld.global.u32 	%r45, [%rd12+12];
	add.s32 	%r46, %r45, %r44;
	ld.global.u32 	%r47, [%rd12+16];
	add.s32 	%r48, %r47, %r46;
	ld.global.u32 	%r49, [%rd12+20];
	add.s32 	%r50, %r49, %r48;
	ld.global.u32 	%r51, [%rd12+24];
	add.s32 	%r52, %r51, %r50;
	ld.global.u32 	%r53, [%rd12+28];
	add.s32 	%r54, %r53, %r52;
	ld.global.u32 	%r55, [%rd12+32];
	add.s32 	%r56, %r55, %r54;
	ld.global.u32 	%r57, [%rd12+36];
	add.s32 	%r58, %r57, %r56;
	ld.global.u32 	%r59, [%rd12+40];
	add.s32 	%r60, %r59, %r58;
	ld.global.u32 	%r61, [%rd12+44];
	add.s32 	%r62, %r61, %r60;
	ld.global.u32 	%r63, [%rd12+48];
	add.s32 	%r64, %r63, %r62;
	ld.global.u32 	%r65, [%rd12+52];
	add.s32 	%r66, %r65, %r64;
	ld.global.u32 	%r67, [%rd12+56];
	add.s32 	%r68, %r67, %r66;
	ld.global.u32 	%r69, [%rd12+60];
	add.s32 	%r71, %r69, %r68;
	add.s32 	%r70, %r70, 32;
	add.s64 	%rd12, %rd12, 128;
	setp.ne.s32 	%p1, %r70, 1024;
	@%p1 bra 	$L__BB15_1;
	cvta.to.global.u64 	%rd9, %rd4;
	mul.wide.u32 	%rd10, %r1, 4;
	add.s64 	%rd11, %rd9, %rd10;
	st.global.u32 	[%rd11], %r71;
	ret;

}


// ===== COMPILED SASS (sm_100) =====

	.target	sm_100

	.elftype	@"ET_EXEC"


//--------------------- .note.nv.tkinfo           --------------------------
	.section	.note.nv.tkinfo,"",@"SHT_NOTE"
	.sectionflags	@"SHF_NOTE_NV_TKINFO"
	.tkinfo
        /*0018*/ 	.word	0x00000002
        /*0030*/ 	.string	""
        /*0030*/ 	.string	"ptxas"
        /*0030*/ 	.string	"Cuda compilation tools, release 13.0, V13.0.88"
        /*0030*/ 	.string	"Build cuda_13.0.r13.0/compiler.36424714_0"
        /*0030*/ 	.string	"-arch sm_100 -m 64 "



//--------------------- .note.nv.cuinfo           --------------------------
	.section	.note.nv.cuinfo,"",@"SHT_NOTE"
	.sectionflags	@"SHF_NOTE_NV_CUINFO"
        /*0018*/ 	.short	0x0002
        /*001a*/ 	.short	0x0064
        /*001c*/ 	.short	0x0082
	.zero		2


//--------------------- .nv.info                  --------------------------
	.section	.nv.info,"",@"SHT_CUDA_INFO"
	.align	4


	//----- nvinfo : EIATTR_REGCOUNT
	.align		4
        /*0000*/ 	.byte	0x04, 0x2f
        /*0002*/ 	.short	(.L_10 - .L_9)
	.align		4
.L_9:
        /*0004*/ 	.word	index@(_Z17setup_rand_kernelP17curandStateXORWOW)
        /*0008*/ 	.word	0x0000001f


	//----- nvinfo : EIATTR_FRAME_SIZE
	.align		4
.L_10:
        /*000c*/ 	.byte	0x04, 0x11
        /*000e*/ 	.short	(.L_12 - .L_11)
	.align		4
.L_11:
        /*0010*/ 	.word	index@(_Z17setup_rand_kernelP17curandStateXORWOW)
        /*0014*/ 	.word	0x00000000


	//----- nvinfo : EIATTR_REGCOUNT
	.align		4
.L_12:
        /*0018*/ 	.byte	0x04, 0x2f
        /*001a*/ 	.short	(.L_14 - .L_13)
	.align		4
.L_13:
        /*001c*/ 	.word	index@(_Z23generate_random_numbersP17curandStateXORWOWPi)
        /*0020*/ 	.word	0x00000016


	//----- nvinfo : EIATTR_FRAME_SIZE
	.align		4
.L_14:
        /*0024*/ 	.byte	0x04, 0x11
        /*0026*/ 	.short	(.L_16 - .L_15)
	.align		4
.L_15:
        /*0028*/ 	.word	index@(_Z23generate_random_numbersP17curandStateXORWOWPi)
        /*002c*/ 	.word	0x00000000


	//----- nvinfo : EIATTR_REGCOUNT
	.align		4
.L_16:
        /*0030*/ 	.byte	0x04, 0x2f
        /*0032*/ 	.short	(.L_18 - .L_17)
	.align		4
.L_17:
        /*0034*/ 	.word	index@(_Z10bubbleSortPi)
        /*0038*/ 	.word	0x0000001a


	//----- nvinfo : EIATTR_FRAME_SIZE
	.align		4
.L_18:
        /*003c*/ 	.byte	0x04, 0x11
        /*003e*/ 	.short	(.L_20 - .L_19)
	.align		4
.L_19:
        /*0040*/ 	.word	index@(_Z10bubbleSortPi)
        /*0044*/ 	.word	0x00000000


	//----- nvinfo : EIATTR_REGCOUNT
	.align		4
.L_20:
        /*0048*/ 	.byte	0x04, 0x2f
        /*004a*/ 	.short	(.L_22 - .L_21)
	.align		4
.L_21:
        /*004c*/ 	.word	index@(_Z9quickSortPi)
        /*0050*/ 	.word	0x0000001c


	//----- nvinfo : EIATTR_FRAME_SIZE
	.align		4
.L_22:
        /*0054*/ 	.byte	0x04, 0x11
        /*0056*/ 	.short	(.L_24 - .L_23)
	.align		4
.L_23:
        /*0058*/ 	.word	index@($_Z9quickSortPi$_Z15quickSortDevicePiii)
        /*005c*/ 	.word	0x00000000


	//----- nvinfo : EIATTR_FRAME_SIZE
	.align		4
.L_24:
        /*0060*/ 	.byte	0x04, 0x11
        /*0062*/ 	.short	(.L_26 - .L_25)
	.align		4
.L_25:
        /*0064*/ 	.word	index@(_Z9quickSortPi)
        /*0068*/ 	.word	0x00000000


	//----- nvinfo : EIATTR_REGCOUNT
	.align		4
.L_26:
        /*006c*/ 	.byte	0x04, 0x2f
        /*006e*/ 	.short	(.L_28 - .L_27)
	.align		4
.L_27:
        /*0070*/ 	.word	index@(_Z9mergeSortPi)
        /*0074*/ 	.word	0x00000028


	//----- nvinfo : EIATTR_FRAME_SIZE
	.align		4
.L_28:
        /*0078*/ 	.byte	0x04, 0x11
        /*007a*/ 	.short	(.L_30 - .L_29)
	.align		4
.L_29:
        /*007c*/ 	.word	index@($_Z9mergeSortPi$_Z15mergeSortDevicePiii)
        /*0080*/ 	.word	0x00000000


	//----- nvinfo : EIATTR_FRAME_SIZE
	.align		4
.L_30:
        /*0084*/ 	.byte	0x04, 0x11
        /*0086*/ 	.short	(.L_32 - .L_31)
	.align		4
.L_31:
        /*0088*/ 	.word	index@(_Z9mergeSortPi)
        /*008c*/ 	.word	0x00000000


	//----- nvinfo : EIATTR_REGCOUNT
	.align		4
.L_32:
        /*0090*/ 	.byte	0x04, 0x2f
        /*0092*/ 	.short	(.L_34 - .L_33)
	.align		4
.L_33:
        /*0094*/ 	.word	index@(_Z9radixSortPi)
        /*0098*/ 	.word	0x00000020


	//----- nvinfo : EIATTR_FRAME_SIZE
	.align		4
.L_34:
        /*009c*/ 	.byte	0x04, 0x11
        /*009e*/ 	.short	(.L_36 - .L_35)
	.align		4
.L_35:
        /*00a0*/ 	.word	index@(_Z9radixSortPi)
        /*00a4*/ 	.word	0x00001030


	//----- nvinfo : EIATTR_REGCOUNT
	.align		4
.L_36:
        /*00a8*/ 	.byte	0x04, 0x2f
        /*00aa*/ 	.short	(.L_38 - .L_37)
	.align		4
.L_37:
        /*00ac*/ 	.word	index@(_Z13insertionSortPi)
        /*00b0*/ 	.word	0x00000010


	//----- nvinfo : EIATTR_FRAME_SIZE
	.align		4
.L_38:
        /*00b4*/ 	.byte	0x04, 0x11
        /*00b6*/ 	.short	(.L_40 - .L_39)
	.align		4
.L_39:
        /*00b8*/ 	.word	index@(_Z13insertionSortPi)
        /*00bc*/ 	.word	0x00000000


	//----- nvinfo : EIATTR_REGCOUNT
	.align		4
.L_40:
        /*00c0*/ 	.byte	0x04, 0x2f
        /*00c2*/ 	.short	(.L_42 - .L_41)
	.align		4
.L_41:
        /*00c4*/ 	.word	index@(_Z13selectionSortPi)
        /*00c8*/ 	.word	0x00000015


	//----- nvinfo : EIATTR_FRAME_SIZE
	.align		4
.L_42:
        /*00cc*/ 	.byte	0x04, 0x11
        /*00ce*/ 	.short	(.L_44 - .L_43)
	.align		4
.L_43:
        /*00d0*/ 	.word	index@(_Z13selectionSortPi)
        /*00d4*/ 	.word	0x00000000


	//----- nvinfo : EIATTR_REGCOUNT
	.align		4
.L_44:
        /*00d8*/ 	.byte	0x04, 0x2f
        /*00da*/ 	.short	(.L_46 - .L_45)
	.align		4
.L_45:
        /*00dc*/ 	.word	index@(_Z8heapSortPi)
        /*00e0*/ 	.word	0x00000018


	//----- nvinfo : EIATTR_FRAME_SIZE
	.align		4
.L_46:
        /*00e4*/ 	.byte	0x04, 0x11
        /*00e6*/ 	.short	(.L_48 - .L_47)
	.align		4
.L_47:
        /*00e8*/ 	.word	index@($_Z8heapSortPi$_Z13heapifyDevicePiii)
        /*00ec*/ 	.word	0x00000000


	//----- nvinfo : EIATTR_FRAME_SIZE
	.align		4
.L_48:
        /*00f0*/ 	.byte	0x04, 0x11
        /*00f2*/ 	.short	(.L_50 - .L_49)
	.align		4
.L_49:
        /*00f4*/ 	.word	index@(_Z8heapSortPi)
        /*00f8*/ 	.word	0x00000000


	//----- nvinfo : EIATTR_REGCOUNT
	.align		4
.L_50:
        /*00fc*/ 	.byte	0x04, 0x2f
        /*00fe*/ 	.short	(.L_52 - .L_51)
	.align		4
.L_51:
        /*0100*/ 	.word	index@(_Z12cocktailSortPi)
        /*0104*/ 	.word	0x0000001e


	//----- nvinfo : EIATTR_FRAME_SIZE
	.align		4
.L_52:
        /*0108*/ 	.byte	0x04, 0x11
        /*010a*/ 	.short	(.L_54 - .L_53)
	.align		4
.L_53:
        /*010c*/ 	.word	index@(_Z12cocktailSortPi)
        /*0110*/ 	.word	0x00000000


	//----- nvinfo : EIATTR_REGCOUNT
	.align		4
.L_54:
        /*0114*/ 	.byte	0x04, 0x2f
        /*0116*/ 	.short	(.L_56 - .L_55)
	.align		4
.L_55:
        /*0118*/ 	.word	index@(_Z9shellSortPi)
        /*011c*/ 	.word	0x0000000e


	//----- nvinfo : EIATTR_FRAME_SIZE
	.align		4
.L_56:
        /*0120*/ 	.byte	0x04, 0x11
        /*0122*/ 	.short	(.L_58 - .L_57)
	.align		4
.L_57:
        /*0124*/ 	.word	index@(_Z9shellSortPi)
        /*0128*/ 	.word	0x00000000


	//----- nvinfo : EIATTR_REGCOUNT
	.align		4
.L_58:
        /*012c*/ 	.byte	0x04, 0x2f
        /*012e*/ 	.short	(.L_60 - .L_59)
	.align		4
.L_59:
        /*0130*/ 	.word	index@(_Z8combSortPi)
        /*0134*/ 	.word	0x0000001c


	//----- nvinfo : EIATTR_FRAME_SIZE
	.align		4
.L_60:
        /*0138*/ 	.byte	0x04, 0x11
        /*013a*/ 	.short	(.L_62 - .L_61)
	.align		4
.L_61:
        /*013c*/ 	.word	index@(_Z8combSortPi)
        /*0140*/ 	.word	0x00000000


	//----- nvinfo : EIATTR_REGCOUNT
	.align		4
.L_62:
        /*0144*/ 	.byte	0x04, 0x2f
        /*0146*/ 	.short	(.L_64 - .L_63)
	.align		4
.L_63:
        /*0148*/ 	.word	index@(_Z16calculateRowSumsPiS_)
        /*014c*/ 	.word	0x0000001d


	//----- nvinfo : EIATTR_FRAME_SIZE
	.align		4
.L_64:
        /*0150*/ 	.byte	0x04, 0x11
        /*0152*/ 	.short	(.L_66 - .L_65)
	.align		4
.L_65:
        /*0154*/ 	.word	index@(_Z16calculateRowSumsPiS_)
        /*0158*/ 	.word	0x00000000


	//----- nvinfo : EIATTR_MIN_STACK_SIZE
	.align		4
.L_66:
        /*015c*/ 	.byte	0x04, 0x12
        /*015e*/ 	.short	(.L_68 - .L_67)
	.align		4
.L_67:
        /*0160*/ 	.word	index@(_Z16calculateRowSumsPiS_)
        /*0164*/ 	.word	0x00000000


	//----- nvinfo : EIATTR_MIN_STACK_SIZE
	.align		4
.L_68:
        /*0168*/ 	.byte	0x04, 0x12
        /*016a*/ 	.short	(.L_70 - .L_69)
	.align		4
.L_69:
        /*016c*/ 	.word	index@(_Z8combSortPi)
        /*0170*/ 	.word	0x00000000


	//----- nvinfo : EIATTR_MIN_STACK_SIZE
	.align		4
.L_70:
        /*0174*/ 	.byte	0x04, 0x12
        /*0176*/ 	.short	(.L_72 - .L_71)
	.align		4
.L_71:
        /*0178*/ 	.word	index@(_Z9shellSortPi)
        /*017c*/ 	.word	0x00000000


	//----- nvinfo : EIATTR_MIN_STACK_SIZE
	.align		4
.L_72:
        /*0180*/ 	.byte	0x04, 0x12
        /*0182*/ 	.short	(.L_74 - .L_73)
	.align		4
.L_73:
        /*0184*/ 	.word	index@(_Z12cocktailSortPi)
        /*0188*/ 	.word	0x00000000


	//----- nvinfo : EIATTR_MIN_STACK_SIZE
	.align		4
.L_74:
        /*018c*/ 	.byte	0x04, 0x12
        /*018e*/ 	.short	(.L_76 - .L_75)
	.align		4
.L_75:
        /*0190*/ 	.word	index@(_Z8heapSortPi)
        /*0194*/ 	.word	0x00000000


	//----- nvinfo : EIATTR_MIN_STACK_SIZE
	.align		4
.L_76:
        /*0198*/ 	.byte	0x04, 0x12
        /*019a*/ 	.short	(.L_78 - .L_77)
	.align		4
.L_77:
        /*019c*/ 	.word	index@(_Z13selectionSortPi)
        /*01a0*/ 	.word	0x00000000


	//----- nvinfo : EIATTR_MIN_STACK_SIZE
	.align		4
.L_78:
        /*01a4*/ 	.byte	0x04, 0x12
        /*01a6*/ 	.short	(.L_80 - .L_79)
	.align		4
.L_79:
        /*01a8*/ 	.word	index@(_Z13insertionSortPi)
        /*01ac*/ 	.word	0x00000000


	//----- nvinfo : EIATTR_MIN_STACK_SIZE
	.align		4
.L_80:
        /*01b0*/ 	.byte	0x04, 0x12
        /*01b2*/ 	.short	(.L_82 - .L_81)
	.align		4
.L_81:
        /*01b4*/ 	.word	index@(_Z9radixSortPi)
        /*01b8*/ 	.word	0x00001030


	//----- nvinfo : EIATTR_MIN_STACK_SIZE
	.align		4
.L_82:
        /*01bc*/ 	.byte	0x04, 0x12
        /*01be*/ 	.short	(.L_84 - .L_83)
	.align		4
.L_83:
        /*01c0*/ 	.word	index@(_Z9mergeSortPi)
        /*01c4*/ 	.word	0x00000000


	//----- nvinfo : EIATTR_MIN_STACK_SIZE
	.align		4
.L_84:
        /*01c8*/ 	.byte	0x04, 0x12
        /*01ca*/ 	.short	(.L_86 - .L_85)
	.align		4
.L_85:
        /*01cc*/ 	.word	index@(_Z9quickSortPi)
        /*01d0*/ 	.word	0x00000000


	//----- nvinfo : EIATTR_MIN_STACK_SIZE
	.align		4
.L_86:
        /*01d4*/ 	.byte	0x04, 0x12
        /*01d6*/ 	.short	(.L_88 - .L_87)
	.align		4
.L_87:
        /*01d8*/ 	.word	index@(_Z10bubbleSortPi)
        /*01dc*/ 	.word	0x00000000


	//----- nvinfo : EIATTR_MIN_STACK_SIZE
	.align		4
.L_88:
        /*01e0*/ 	.byte	0x04, 0x12
        /*01e2*/ 	.short	(.L_90 - .L_89)
	.align		4
.L_89:
        /*01e4*/ 	.word	index@(_Z23generate_random_numbersP17curandStateXORWOWPi)
        /*01e8*/ 	.word	0x00000000


	//----- nvinfo : EIATTR_MIN_STACK_SIZE
	.align		4
.L_90:
        /*01ec*/ 	.byte	0x04, 0x12
        /*01ee*/ 	.short	(.L_92 - .L_91)
	.align		4
.L_91:
        /*01f0*/ 	.word	index@(_Z17setup_rand_kernelP17curandStateXORWOW)
        /*01f4*/ 	.word	0x00000000
.L_92:


//--------------------- .nv.compat                --------------------------
	.section	.nv.compat,"",@"SHT_CUDA_COMPAT_INFO"
	.align	4
        /*0000*/ 	.byte	0x02, 0x09, 0x00, 0x00, 0x02, 0x02, 0x01, 0x00, 0x02, 0x05, 0x05, 0x00, 0x03, 0x07, 0x01, 0x01
        /*0010*/ 	.byte	0x02, 0x03, 0x00, 0x00, 0x02, 0x06, 0x01, 0x00, 0x04, 0x0b, 0x08, 0x00, 0x09, 0x00, 0x00, 0x00
        /*0020*/ 	.byte	0x00, 0x00, 0x00, 0x00


//--------------------- .nv.info._Z16calculateRowSumsPiS_ --------------------------
	.section	.nv.info._Z16calculateRowSumsPiS_,"",@"SHT_CUDA_INFO"
	.sectionflags	@""
	.align	4


	//----- nvinfo : EIATTR_CUDA_API_VERSION
	.align		4
        /*0000*/ 	.byte	0x04, 0x37
        /*0002*/ 	.short	(.L_94 - .L_93)
.L_93:
        /*0004*/ 	.word	0x00000082


	//----- nvinfo : EIATTR_KPARAM_INFO
	.align		4
.L_94:
        /*0008*/ 	.byte	0x04, 0x17
        /*000a*/ 	.short	(.L_96 - .L_95)
.L_95:
        /*000c*/ 	.word	0x00000000
        /*0010*/ 	.short	0x0001
        /*0012*/ 	.short	0x0008
        /*0014*/ 	.byte	0x00, 0xf5, 0x21, 0x00


	//----- nvinfo : EIATTR_KPARAM_INFO
	.align		4
.L_96:
        /*0018*/ 	.byte	0x04, 0x17
        /*001a*/ 	.short	(.L_98 - .L_97)
.L_97:
        /*001c*/ 	.word	0x00000000
        /*0020*/ 	.short	0x0000
        /*0022*/ 	.short	0x0000
        /*0024*/ 	.byte	0x00, 0xf5, 0x21, 0x00


	//----- nvinfo : EIATTR_SPARSE_MMA_MASK
	.align		4
.L_98:
        /*0028*/ 	.byte	0x03, 0x50
        /*002a*/ 	.short	0x0000


	//----- nvinfo : EIATTR_MAXREG_COUNT
	.align		4
        /*002c*/ 	.byte	0x03, 0x1b
        /*002e*/ 	.short	0x00ff


	//----- nvinfo : EIATTR_MERCURY_ISA_VERSION
	.align		4
        /*0030*/ 	.byte	0x03, 0x5f
        /*0032*/ 	.short	0x0101


	//----- nvinfo : EIATTR_VRC_CTA_INIT_COUNT
	.align		4
        /*0034*/ 	.byte	0x02, 0x4a
	.zero		1
	.zero		1


	//----- nvinfo : EIATTR_EXIT_INSTR_OFFSETS
	.align		4
        /*0038*/ 	.byte	0x04, 0x1c
        /*003a*/ 	.short	(.L_100 - .L_99)


	//   ....[0]....
.L_99:
        /*003c*/ 	.word	0x00000410


	//----- nvinfo : EIATTR_CBANK_PARAM_SIZE
	.align		4
.L_100:
        /*0040*/ 	.byte	0x03, 0x19
        /*0042*/ 	.short	0x0010


	//----- nvinfo : EIATTR_PARAM_CBANK
	.align		4
        /*0044*/ 	.byte	0x04, 0x0a
        /*0046*/ 	.short	(.L_102 - .L_101)
	.align		4
.L_101:
        /*0048*/ 	.word	index@(.nv.constant0._Z16calculateRowSumsPiS_)
        /*004c*/ 	.short	0x0380
        /*004e*/ 	.short	0x0010


	//----- nvinfo : EIATTR_SW_WAR
	.align		4
.L_102:
        /*0050*/ 	.byte	0x04, 0x36
        /*0052*/ 	.short	(.L_104 - .L_103)
.L_103:
        /*0054*/ 	.word	0x00000008
.L_104:


//--------------------- .nv.info._Z8combSortPi    --------------------------
	.section	.nv.info._Z8combSortPi,"",@"SHT_CUDA_INFO"
	.sectionflags	@""
	.align	4


	//----- nvinfo : EIATTR_CUDA_API_VERSION
	.align		4
        /*0000*/ 	.byte	0x04, 0x37
        /*0002*/ 	.short	(.L_106 - .L_105)
.L_105:
        /*0004*/ 	.word	0x00000082


	//----- nvinfo : EIATTR_KPARAM_INFO
	.align		4
.L_106:
        /*0008*/ 	.byte	0x04, 0x17
        /*000a*/ 	.short	(.L_108 - .L_107)
.L_107:
        /*000c*/ 	.word	0x00000000
        /*0010*/ 	.short	0x0000
        /*0012*/ 	.short	0x0000
        /*0014*/ 	.byte	0x00, 0xf5, 0x21, 0x00


	//----- nvinfo : EIATTR_SPARSE_MMA_MASK
	.align		4
.L_108:
        /*0018*/ 	.byte	0x03, 0x50
        /*001a*/ 	.short	0x0000


	//----- nvinfo : EIATTR_MAXREG_COUNT
	.align		4
        /*001c*/ 	.byte	0x03, 0x1b
        /*001e*/ 	.short	0x00ff


	//----- nvinfo : EIATTR_MERCURY_ISA_VERSION
	.align		4
        /*0020*/ 	.byte	0x03, 0x5f
        /*0022*/ 	.short	0x0101


	//----- nvinfo : EIATTR_VRC_CTA_INIT_COUNT
	.align		4
        /*0024*/ 	.byte	0x02, 0x4a
	.zero		1
	.zero		1


	//----- nvinfo : EIATTR_EXIT_INSTR_OFFSETS
	.align		4
        /*0028*/ 	.byte	0x04, 0x1c
        /*002a*/ 	.short	(.L_110 - .L_109)


	//   ....[0]....
.L_109:
        /*002c*/ 	.word	0x00001200


	//----- nvinfo : EIATTR_CBANK_PARAM_SIZE
	.align		4
.L_110:
        /*0030*/ 	.byte	0x03, 0x19
        /*0032*/ 	.short	0x0008


	//----- nvinfo : EIATTR_PARAM_CBANK
	.align		4
        /*0034*/ 	.byte	0x04, 0x0a
        /*0036*/ 	.short	(.L_112 - .L_111)
	.align		4
.L_111:
        /*0038*/ 	.word	index@(.nv.constant0._Z8combSortPi)
        /*003c*/ 	.short	0x0380
        /*003e*/ 	.short	0x0008


	//----- nvinfo : EIATTR_SW_WAR
	.align		4
.L_112:
        /*0040*/ 	.byte	0x04, 0x36
        /*0042*/ 	.short	(.L_114 - .L_113)
.L_113:
        /*0044*/ 	.word	0x00000008
.L_114:


//--------------------- .nv.info._Z9shellSortPi   --------------------------
	.section	.nv.info._Z9shellSortPi,"",@"SHT_CUDA_INFO"
	.sectionflags	@""
	.align	4


	//----- nvinfo : EIATTR_CUDA_API_VERSION
	.align		4
        /*0000*/ 	.byte	0x04, 0x37
        /*0002*/ 	.short	(.L_116 - .L_115)
.L_115:
        /*0004*/ 	.word	0x00000082


	//----- nvinfo : EIATTR_KPARAM_INFO
	.align		4
.L_116:
        /*0008*/ 	.byte	0x04, 0x17
        /*000a*/ 	.short	(.L_118 - .L_117)
.L_117:
        /*000c*/ 	.word	0x00000000
        /*0010*/ 	.short	0x0000
        /*0012*/ 	.short	0x0000
        /*0014*/ 	.byte	0x00, 0xf5, 0x21, 0x00


	//----- nvinfo : EIATTR_SPARSE_MMA_MASK
	.align		4
.L_118:
        /*0018*/ 	.byte	0x03, 0x50
        /*001a*/ 	.short	0x0000


	//----- nvinfo : EIATTR_MAXREG_COUNT
	.align		4
        /*001c*/ 	.byte	0x03, 0x1b
        /*001e*/ 	.short	0x00ff


	//----- nvinfo : EIATTR_MERCURY_ISA_VERSION
	.align		4
        /*0020*/ 	.byte	0x03, 0x5f
        /*0022*/ 	.short	0x0101


	//----- nvinfo : EIATTR_VRC_CTA_INIT_COUNT
	.align		4
        /*0024*/ 	.byte	0x02, 0x4a
	.zero		1
	.zero		1


	//----- nvinfo : EIATTR_EXIT_INSTR_OFFSETS
	.align		4
        /*0028*/ 	.byte	0x04, 0x1c
        /*002a*/ 	.short	(.L_120 - .L_119)


	//   ....[0]....
.L_119:
        /*002c*/ 	.word	0x00000d50


	//----- nvinfo : EIATTR_CBANK_PARAM_SIZE
	.align		4
.L_120:
        /*0030*/ 	.byte	0x03, 0x19
        /*0032*/ 	.short	0x0008


	//----- nvinfo : EIATTR_PARAM_CBANK
	.align		4
        /*0034*/ 	.byte	0x04, 0x0a
        /*0036*/ 	.short	(.L_122 - .L_121)
	.align		4
.L_121:
        /*0038*/ 	.word	index@(.nv.constant0._Z9shellSortPi)
        /*003c*/ 	.short	0x0380
        /*003e*/ 	.short	0x0008


	//----- nvinfo : EIATTR_SW_WAR
	.align		4
.L_122:
        /*0040*/ 	.byte	0x04, 0x36
        /*0042*/ 	.short	(.L_124 - .L_123)
.L_123:
        /*0044*/ 	.word	0x00000008
.L_124:


//--------------------- .nv.info._Z12cocktailSortPi --------------------------
	.section	.nv.info._Z12cocktailSortPi,"",@"SHT_CUDA_INFO"
	.sectionflags	@""
	.align	4


	//----- nvinfo : EIATTR_CUDA_API_VERSION
	.align		4
        /*0000*/ 	.byte	0x04, 0x37
        /*0002*/ 	.short	(.L_126 - .L_125)
.L_125:
        /*0004*/ 	.word	0x00000082


	//----- nvinfo : EIATTR_KPARAM_INFO
	.align		4
.L_126:
        /*0008*/ 	.byte	0x04, 0x17
        /*000a*/ 	.short	(.L_128 - .L_127)
.L_127:
        /*000c*/ 	.word	0x00000000
        /*0010*/ 	.short	0x0000
        /*0012*/ 	.short	0x0000
        /*0014*/ 	.byte	0x00, 0xf5, 0x21, 0x00


	//----- nvinfo : EIATTR_SPARSE_MMA_MASK
	.align		4
.L_128:
        /*0018*/ 	.byte	0x03, 0x50
        /*001a*/ 	.short	0x0000


	//----- nvinfo : EIATTR_MAXREG_COUNT
	.align		4
        /*001c*/ 	.byte	0x03, 0x1b
        /*001e*/ 	.short	0x00ff


	//----- nvinfo : EIATTR_MERCURY_ISA_VERSION
	.align		4
        /*0020*/ 	.byte	0x03, 0x5f
        /*0022*/ 	.short	0x0101


	//----- nvinfo : EIATTR_VRC_CTA_INIT_COUNT
	.align		4
        /*0024*/ 	.byte	0x02, 0x4a
	.zero		1
	.zero		1


	//----- nvinfo : EIATTR_EXIT_INSTR_OFFSETS
	.align		4
        /*0028*/ 	.byte	0x04, 0x1c
        /*002a*/ 	.short	(.L_130 - .L_129)


	//   ....[0]....
.L_129:
        /*002c*/ 	.word	0x000000d0


	//   ....[1]....
        /*0030*/ 	.word	0x00000940


	//   ....[2]....
        /*0034*/ 	.word	0x00001140


	//----- nvinfo : EIATTR_CBANK_PARAM_SIZE
	.align		4
.L_130:
        /*0038*/ 	.byte	0x03, 0x19
        /*003a*/ 	.short	0x0008


	//----- nvinfo : EIATTR_PARAM_CBANK
	.align		4
        /*003c*/ 	.byte	0x04, 0x0a
        /*003e*/ 	.short	(.L_132 - .L_131)
	.align		4
.L_131:
        /*0040*/ 	.word	index@(.nv.constant0._Z12cocktailSortPi)
        /*0044*/ 	.short	0x0380
        /*0046*/ 	.short	0x0008


	//----- nvinfo : EIATTR_SW_WAR
	.align		4
.L_132:
        /*0048*/ 	.byte	0x04, 0x36
        /*004a*/ 	.short	(.L_134 - .L_133)
.L_133:
        /*004c*/ 	.word	0x00000008
.L_134:


//--------------------- .nv.info._Z8heapSortPi    --------------------------
	.section	.nv.info._Z8heapSortPi,"",@"SHT_CUDA_INFO"
	.sectionflags	@""
	.align	4


	//----- nvinfo : EIATTR_CUDA_API_VERSION
	.align		4
        /*0000*/ 	.byte	0x04, 0x37
        /*0002*/ 	.short	(.L_136 - .L_135)
.L_135:
        /*0004*/ 	.word	0x00000082


	//----- nvinfo : EIATTR_KPARAM_INFO
	.align		4
.L_136:
        /*0008*/ 	.byte	0x04, 0x17
        /*000a*/ 	.short	(.L_138 - .L_137)
.L_137:
        /*000c*/ 	.word	0x00000000
        /*0010*/ 	.short	0x0000
        /*0012*/ 	.short	0x0000
        /*0014*/ 	.byte	0x00, 0xf5, 0x21, 0x00


	//----- nvinfo : EIATTR_SPARSE_MMA_MASK
	.align		4
.L_138:
        /*0018*/ 	.byte	0x03, 0x50
        /*001a*/ 	.short	0x0000


	//----- nvinfo : EIATTR_MAXREG_COUNT
	.align		4
        /*001c*/ 	.byte	0x03, 0x1b
        /*001e*/ 	.short	0x00ff


	//----- nvinfo : EIATTR_MERCURY_ISA_VERSION
	.align		4
        /*0020*/ 	.byte	0x03, 0x5f
        /*0022*/ 	.short	0x0101


	//----- nvinfo : EIATTR_VRC_CTA_INIT_COUNT
	.align		4
        /*0024*/ 	.byte	0x02, 0x4a
	.zero		1
	.zero		1


	//----- nvinfo : EIATTR_EXIT_INSTR_OFFSETS
	.align		4
        /*0028*/ 	.byte	0x04, 0x1c
        /*002a*/ 	.short	(.L_140 - .L_139)


	//   ....[0]....
.L_139:
        /*002c*/ 	.word	0x00000eb0


	//----- nvinfo : EIATTR_CRS_STACK_SIZE
	.align		4
.L_140:
        /*0030*/ 	.byte	0x04, 0x1e
        /*0032*/ 	.short	(.L_142 - .L_141)
.L_141:
        /*0034*/ 	.word	0x00000000


	//----- nvinfo : EIATTR_CBANK_PARAM_SIZE
	.align		4
.L_142:
        /*0038*/ 	.byte	0x03, 0x19
        /*003a*/ 	.short	0x0008


	//----- nvinfo : EIATTR_PARAM_CBANK
	.align		4
        /*003c*/ 	.byte	0x04, 0x0a
        /*003e*/ 	.short	(.L_144 - .L_143)
	.align		4
.L_143:
        /*0040*/ 	.word	index@(.nv.constant0._Z8heapSortPi)
        /*0044*/ 	.short	0x0380
        /*0046*/ 	.short	0x0008


	//----- nvinfo : EIATTR_SW_WAR
	.align		4
.L_144:
        /*0048*/ 	.byte	0x04, 0x36
        /*004a*/ 	.short	(.L_146 - .L_145)
.L_145:
        /*004c*/ 	.word	0x00000008
.L_146:


//--------------------- .nv.info._Z13selectionSortPi --------------------------
	.section	.nv.info._Z13selectionSortPi,"",@"SHT_CUDA_INFO"
	.sectionflags	@""
	.align	4


	//----- nvinfo : EIATTR_CUDA_API_VERSION
	.align		4
        /*0000*/ 	.byte	0x04, 0x37
        /*0002*/ 	.short	(.L_148 - .L_147)
.L_147:
        /*0004*/ 	.word	0x00000082


	//----- nvinfo : EIATTR_KPARAM_INFO
	.align		4
.L_148:
        /*0008*/ 	.byte	0x04, 0x17
        /*000a*/ 	.short	(.L_150 - .L_149)
.L_149:
        /*000c*/ 	.word	0x00000000
        /*0010*/ 	.short	0x0000
        /*0012*/ 	.short	0x0000
        /*0014*/ 	.byte	0x00, 0xf5, 0x21, 0x00


	//----- nvinfo : EIATTR_SPARSE_MMA_MASK
	.align		4
.L_150:
        /*0018*/ 	.byte	0x03, 0x50
        /*001a*/ 	.short	0x0000


	//----- nvinfo : EIATTR_MAXREG_COUNT
	.align		4
        /*001c*/ 	.byte	0x03, 0x1b
        /*001e*/ 	.short	0x00ff


	//----- nvinfo : EIATTR_MERCURY_ISA_VERSION
	.align		4
        /*0020*/ 	.byte	0x03, 0x5f
        /*0022*/ 	.short	0x0101


	//----- nvinfo : EIATTR_VRC_CTA_INIT_COUNT
	.align		4
        /*0024*/ 	.byte	0x02, 0x4a
	.zero		1
	.zero		1


	//----- nvinfo : EIATTR_EXIT_INSTR_OFFSETS
	.align		4
        /*0028*/ 	.byte	0x04, 0x1c
        /*002a*/ 	.short	(.L_152 - .L_151)


	//   ....[0]....
.L_151:
        /*002c*/ 	.word	0x00000da0


	//----- nvinfo : EIATTR_CBANK_PARAM_SIZE
	.align		4
.L_152:
        /*0030*/ 	.byte	0x03, 0x19
        /*0032*/ 	.short	0x0008


	//----- nvinfo : EIATTR_PARAM_CBANK
	.align		4
        /*0034*/ 	.byte	0x04, 0x0a
        /*0036*/ 	.short	(.L_154 - .L_153)
	.align		4
.L_153:
        /*0038*/ 	.word	index@(.nv.constant0._Z13selectionSortPi)
        /*003c*/ 	.short	0x0380
        /*003e*/ 	.short	0x0008


	//----- nvinfo : EIATTR_SW_WAR
	.align		4
.L_154:
        /*0040*/ 	.byte	0x04, 0x36
        /*0042*/ 	.short	(.L_156 - .L_155)
.L_155:
        /*0044*/ 	.word	0x00000008
.L_156:


//--------------------- .nv.info._Z13insertionSortPi --------------------------
	.section	.nv.info._Z13insertionSortPi,"",@"SHT_CUDA_INFO"
	.sectionflags	@""
	.align	4


	//----- nvinfo : EIATTR_CUDA_API_VERSION
	.align		4
        /*0000*/ 	.byte	0x04, 0x37
        /*0002*/ 	.short	(.L_158 - .L_157)
.L_157:
        /*0004*/ 	.word	0x00000082


	//----- nvinfo : EIATTR_KPARAM_INFO
	.align		4
.L_158:
        /*0008*/ 	.byte	0x04, 0x17
        /*000a*/ 	.short	(.L_160 - .L_159)
.L_159:
        /*000c*/ 	.word	0x00000000
        /*0010*/ 	.short	0x0000
        /*0012*/ 	.short	0x0000
        /*0014*/ 	.byte	0x00, 0xf5, 0x21, 0x00


	//----- nvinfo : EIATTR_SPARSE_MMA_MASK
	.align		4
.L_160:
        /*0018*/ 	.byte	0x03, 0x50
        /*001a*/ 	.short	0x0000


	//----- nvinfo : EIATTR_MAXREG_COUNT
	.align		4
        /*001c*/ 	.byte	0x03, 0x1b
        /*001e*/ 	.short	0x00ff


	//----- nvinfo : EIATTR_MERCURY_ISA_VERSION
	.align		4
        /*0020*/ 	.byte	0x03, 0x5f
        /*0022*/ 	.short	0x0101


	//----- nvinfo : EIATTR_VRC_CTA_INIT_COUNT
	.align		4
        /*0024*/ 	.byte	0x02, 0x4a
	.zero		1
	.zero		1


	//----- nvinfo : EIATTR_EXIT_INSTR_OFFSETS
	.align		4
        /*0028*/ 	.byte	0x04, 0x1c
        /*002a*/ 	.short	(.L_162 - .L_161)


	//   ....[0]....
.L_161:
        /*002c*/ 	.word	0x000001a0


	//----- nvinfo : EIATTR_CBANK_PARAM_SIZE
	.align		4
.L_162:
        /*0030*/ 	.byte	0x03, 0x19
        /*0032*/ 	.short	0x0008


	//----- nvinfo : EIATTR_PARAM_CBANK
	.align		4
        /*0034*/ 	.byte	0x04, 0x0a
        /*0036*/ 	.short	(.L_164 - .L_163)
	.align		4
.L_163:
        /*0038*/ 	.word	index@(.nv.constant0._Z13insertionSortPi)
        /*003c*/ 	.short	0x0380
        /*003e*/ 	.short	0x0008


	//----- nvinfo : EIATTR_SW_WAR
	.align		4
.L_164:
        /*0040*/ 	.byte	0x04, 0x36
        /*0042*/ 	.short	(.L_166 - .L_165)
.L_165:
        /*0044*/ 	.word	0x00000008
.L_166:


//--------------------- .nv.info._Z9radixSortPi   --------------------------
	.section	.nv.info._Z9radixSortPi,"",@"SHT_CUDA_INFO"
	.sectionflags	@""
	.align	4


	//----- nvinfo : EIATTR_CUDA_API_VERSION
	.align		4
        /*0000*/ 	.byte	0x04, 0x37
        /*0002*/ 	.short	(.L_168 - .L_167)
.L_167:
        /*0004*/ 	.word	0x00000082


	//----- nvinfo : EIATTR_KPARAM_INFO
	.align		4
.L_168:
        /*0008*/ 	.byte	0x04, 0x17
        /*000a*/ 	.short	(.L_170 - .L_169)
.L_169:
        /*000c*/ 	.word	0x00000000
        /*0010*/ 	.short	0x0000
        /*0012*/ 	.short	0x0000
        /*0014*/ 	.byte	0x00, 0xf5, 0x21, 0x00


	//----- nvinfo : EIATTR_SPARSE_MMA_MASK
	.align		4
.L_170:
        /*0018*/ 	.byte	0x03, 0x50
        /*001a*/ 	.short	0x0000


	//----- nvinfo : EIATTR_MAXREG_COUNT
	.align		4
        /*001c*/ 	.byte	0x03, 0x1b
        /*001e*/ 	.short	0x00ff


	//----- nvinfo : EIATTR_MERCURY_ISA_VERSION
	.align		4
        /*0020*/ 	.byte	0x03, 0x5f
        /*0022*/ 	.short	0x0101


	//----- nvinfo : EIATTR_VRC_CTA_INIT_COUNT
	.align		4
        /*0024*/ 	.byte	0x02, 0x4a
	.zero		1
	.zero		1


	//----- nvinfo : EIATTR_EXIT_INSTR_OFFSETS
	.align		4
        /*0028*/ 	.byte	0x04, 0x1c
        /*002a*/ 	.short	(.L_172 - .L_171)


	//   ....[0]....
.L_171:
        /*002c*/ 	.word	0x00000d90


	//   ....[1]....
        /*0030*/ 	.word	0x000026f0


	//----- nvinfo : EIATTR_CBANK_PARAM_SIZE
	.align		4
.L_172:
        /*0034*/ 	.byte	0x03, 0x19
        /*0036*/ 	.short	0x0008


	//----- nvinfo : EIATTR_PARAM_CBANK
	.align		4
        /*0038*/ 	.byte	0x04, 0x0a
        /*003a*/ 	.short	(.L_174 - .L_173)
	.align		4
.L_173:
        /*003c*/ 	.word	index@(.nv.constant0._Z9radixSortPi)
        /*0040*/ 	.short	0x0380
        /*0042*/ 	.short	0x0008


	//----- nvinfo : EIATTR_SW_WAR
	.align		4
.L_174:
        /*0044*/ 	.byte	0x04, 0x36
        /*0046*/ 	.short	(.L_176 - .L_175)
.L_175:
        /*0048*/ 	.word	0x00000008
.L_176:


//--------------------- .nv.info._Z9mergeSortPi   --------------------------
	.section	.nv.info._Z9mergeSortPi,"",@"SHT_CUDA_INFO"
	.sectionflags	@""
	.align	4


	//----- nvinfo : EIATTR_CUDA_API_VERSION
	.align		4
        /*0000*/ 	.byte	0x04, 0x37
        /*0002*/ 	.short	(.L_178 - .L_177)
.L_177:
        /*0004*/ 	.word	0x00000082


	//----- nvinfo : EIATTR_KPARAM_INFO
	.align		4
.L_178:
        /*0008*/ 	.byte	0x04, 0x17
        /*000a*/ 	.short	(.L_180 - .L_179)
.L_179:
        /*000c*/ 	.word	0x00000000
        /*0010*/ 	.short	0x0000
        /*0012*/ 	.short	0x0000
        /*0014*/ 	.byte	0x00, 0xf5, 0x21, 0x00


	//----- nvinfo : EIATTR_SPARSE_MMA_MASK
	.align		4
.L_180:
        /*0018*/ 	.byte	0x03, 0x50
        /*001a*/ 	.short	0x0000


	//----- nvinfo : EIATTR_MAXREG_COUNT
	.align		4
        /*001c*/ 	.byte	0x03, 0x1b
        /*001e*/ 	.short	0x00ff


	//----- nvinfo : EIATTR_EXTERNS
	.align		4
        /*0020*/ 	.byte	0x04, 0x0f
        /*0022*/ 	.short	(.L_182 - .L_181)


	//   ....[0]....
	.align		4
.L_181:
        /*0024*/ 	.word	index@(malloc)


	//   ....[1]....
	.align		4
        /*0028*/ 	.word	index@(free)


	//----- nvinfo : EIATTR_MERCURY_ISA_VERSION
	.align		4
.L_182:
        /*002c*/ 	.byte	0x03, 0x5f
        /*002e*/ 	.short	0x0101


	//----- nvinfo : EIATTR_VRC_CTA_INIT_COUNT
	.align		4
        /*0030*/ 	.byte	0x02, 0x4a
	.zero		1
	.zero		1


	//----- nvinfo : EIATTR_SYSCALL_OFFSETS
	.align		4
        /*0034*/ 	.byte	0x04, 0x46
        /*0036*/ 	.short	(.L_184 - .L_183)


	//   ....[0]....
.L_183:
        /*0038*/ 	.word	0x00000440


	//   ....[1]....
        /*003c*/ 	.word	0x000004c0


	//   ....[2]....
        /*0040*/ 	.word	0x00001630


	//   ....[3]....
        /*0044*/ 	.word	0x00001680


	//----- nvinfo : EIATTR_EXIT_INSTR_OFFSETS
	.align		4
.L_184:
        /*0048*/ 	.byte	0x04, 0x1c
        /*004a*/ 	.short	(.L_186 - .L_185)


	//   ....[0]....
.L_185:
        /*004c*/ 	.word	0x000000f0


	//----- nvinfo : EIATTR_CRS_STACK_SIZE
	.align		4
.L_186:
        /*0050*/ 	.byte	0x04, 0x1e
        /*0052*/ 	.short	(.L_188 - .L_187)
.L_187:
        /*0054*/ 	.word	0x00000000


	//----- nvinfo : EIATTR_CBANK_PARAM_SIZE
	.align		4
.L_188:
        /*0058*/ 	.byte	0x03, 0x19
        /*005a*/ 	.short	0x0008


	//----- nvinfo : EIATTR_PARAM_CBANK
	.align		4
        /*005c*/ 	.byte	0x04, 0x0a
        /*005e*/ 	.short	(.L_190 - .L_189)
	.align		4
.L_189:
        /*0060*/ 	.word	index@(.nv.constant0._Z9mergeSortPi)
        /*0064*/ 	.short	0x0380
        /*0066*/ 	.short	0x0008


	//----- nvinfo : EIATTR_SW_WAR
	.align		4
.L_190:
        /*0068*/ 	.byte	0x04, 0x36
        /*006a*/ 	.short	(.L_192 - .L_191)
.L_191:
        /*006c*/ 	.word	0x00000008
.L_192:


//--------------------- .nv.info._Z9quickSortPi   --------------------------
	.section	.nv.info._Z9quickSortPi,"",@"SHT_CUDA_INFO"
	.sectionflags	@""
	.align	4


	//----- nvinfo : EIATTR_CUDA_API_VERSION
	.align		4
        /*0000*/ 	.byte	0x04, 0x37
        /*0002*/ 	.short	(.L_194 - .L_193)
.L_193:
        /*0004*/ 	.word	0x00000082


	//----- nvinfo : EIATTR_KPARAM_INFO
	.align		4
.L_194:
        /*0008*/ 	.byte	0x04, 0x17
        /*000a*/ 	.short	(.L_196 - .L_195)
.L_195:
        /*000c*/ 	.word	0x00000000
        /*0010*/ 	.short	0x0000
        /*0012*/ 	.short	0x0000
        /*0014*/ 	.byte	0x00, 0xf5, 0x21, 0x00


	//----- nvinfo : EIATTR_SPARSE_MMA_MASK
	.align		4
.L_196:
        /*0018*/ 	.byte	0x03, 0x50
        /*001a*/ 	.short	0x0000


	//----- nvinfo : EIATTR_MAXREG_COUNT
	.align		4
        /*001c*/ 	.byte	0x03, 0x1b
        /*001e*/ 	.short	0x00ff


	//----- nvinfo : EIATTR_MERCURY_ISA_VERSION
	.align		4
        /*0020*/ 	.byte	0x03, 0x5f
        /*0022*/ 	.short	0x0101


	//----- nvinfo : EIATTR_VRC_CTA_INIT_COUNT
	.align		4
        /*0024*/ 	.byte	0x02, 0x4a
	.zero		1
	.zero		1


	//----- nvinfo : EIATTR_EXIT_INSTR_OFFSETS
	.align		4
        /*0028*/ 	.byte	0x04, 0x1c
        /*002a*/ 	.short	(.L_198 - .L_197)


	//   ....[0]....
.L_197:
        /*002c*/ 	.word	0x000000f0


	//----- nvinfo : EIATTR_CRS_STACK_SIZE
	.align		4
.L_198:
        /*0030*/ 	.byte	0x04, 0x1e
        /*0032*/ 	.short	(.L_200 - .L_199)
.L_199:
        /*0034*/ 	.word	0x00000000


	//----- nvinfo : EIATTR_CBANK_PARAM_SIZE
	.align		4
.L_200:
        /*0038*/ 	.byte	0x03, 0x19
        /*003a*/ 	.short	0x0008


	//----- nvinfo : EIATTR_PARAM_CBANK
	.align		4
        /*003c*/ 	.byte	0x04, 0x0a
        /*003e*/ 	.short	(.L_202 - .L_201)
	.align		4
.L_201:
        /*0040*/ 	.word	index@(.nv.constant0._Z9quickSortPi)
        /*0044*/ 	.short	0x0380
        /*0046*/ 	.short	0x0008


	//----- nvinfo : EIATTR_SW_WAR
	.align		4
.L_202:
        /*0048*/ 	.byte	0x04, 0x36
        /*004a*/ 	.short	(.L_204 - .L_203)
.L_203:
        /*004c*/ 	.word	0x00000008
.L_204:


//--------------------- .nv.info._Z10bubbleSortPi --------------------------
	.section	.nv.info._Z10bubbleSortPi,"",@"SHT_CUDA_INFO"
	.sectionflags	@""
	.align	4


	//----- nvinfo : EIATTR_CUDA_API_VERSION
	.align		4
        /*0000*/ 	.byte	0x04, 0x37
        /*0002*/ 	.short	(.L_206 - .L_205)
.L_205:
        /*0004*/ 	.word	0x00000082


	//----- nvinfo : EIATTR_KPARAM_INFO
	.align		4
.L_206:
        /*0008*/ 	.byte	0x04, 0x17
        /*000a*/ 	.short	(.L_208 - .L_207)
.L_207:
        /*000c*/ 	.word	0x00000000
        /*0010*/ 	.short	0x0000
        /*0012*/ 	.short	0x0000
        /*0014*/ 	.byte	0x00, 0xf5, 0x21, 0x00


	//----- nvinfo : EIATTR_SPARSE_MMA_MASK
	.align		4
.L_208:
        /*0018*/ 	.byte	0x03, 0x50
        /*001a*/ 	.short	0x0000


	//----- nvinfo : EIATTR_MAXREG_COUNT
	.align		4
        /*001c*/ 	.byte	0x03, 0x1b
        /*001e*/ 	.short	0x00ff


	//----- nvinfo : EIATTR_MERCURY_ISA_VERSION
	.align		4
        /*0020*/ 	.byte	0x03, 0x5f
        /*0022*/ 	.short	0x0101


	//----- nvinfo : EIATTR_VRC_CTA_INIT_COUNT
	.align		4
        /*0024*/ 	.byte	0x02, 0x4a
	.zero		1
	.zero		1


	//----- nvinfo : EIATTR_EXIT_INSTR_OFFSETS
	.align		4
        /*0028*/ 	.byte	0x04, 0x1c
        /*002a*/ 	.short	(.L_210 - .L_209)


	//   ....[0]....
.L_209:
        /*002c*/ 	.word	0x00000810


	//----- nvinfo : EIATTR_CBANK_PARAM_SIZE
	.align		4
.L_210:
        /*0030*/ 	.byte	0x03, 0x19
        /*0032*/ 	.short	0x0008


	//----- nvinfo : EIATTR_PARAM_CBANK
	.align		4
        /*0034*/ 	.byte	0x04, 0x0a
        /*0036*/ 	.short	(.L_212 - .L_211)
	.align		4
.L_211:
        /*0038*/ 	.word	index@(.nv.constant0._Z10bubbleSortPi)
        /*003c*/ 	.short	0x0380
        /*003e*/ 	.short	0x0008


	//----- nvinfo : EIATTR_SW_WAR
	.align		4
.L_212:
        /*0040*/ 	.byte	0x04, 0x36
        /*0042*/ 	.short	(.L_214 - .L_213)
.L_213:
        /*0044*/ 	.word	0x00000008
.L_214:


//--------------------- .nv.info._Z23generate_random_numbersP17curandStateXORWOWPi --------------------------
	.section	.nv.info._Z23generate_random_numbersP17curandStateXORWOWPi,"",@"SHT_CUDA_INFO"
	.sectionflags	@""
	.align	4


	//----- nvinfo : EIATTR_CUDA_API_VERSION
	.align		4
        /*0000*/ 	.byte	0x04, 0x37
        /*0002*/ 	.short	(.L_216 - .L_215)
.L_215:
        /*0004*/ 	.word	0x00000082


	//----- nvinfo : EIATTR_KPARAM_INFO
	.align		4
.L_216:
        /*0008*/ 	.byte	0x04, 0x17
        /*000a*/ 	.short	(.L_218 - .L_217)
.L_217:
        /*000c*/ 	.word	0x00000000
        /*0010*/ 	.short	0x0001
        /*0012*/ 	.short	0x0008
        /*0014*/ 	.byte	0x00, 0xf5, 0x21, 0x00


	//----- nvinfo : EIATTR_KPARAM_INFO
	.align		4
.L_218:
        /*0018*/ 	.byte	0x04, 0x17
        /*001a*/ 	.short	(.L_220 - .L_219)
.L_219:
        /*001c*/ 	.word	0x00000000
        /*0020*/ 	.short	0x0000
        /*0022*/ 	.short	0x0000
        /*0024*/ 	.byte	0x00, 0xf5, 0x21, 0x00


	//----- nvinfo : EIATTR_SPARSE_MMA_MASK
	.align		4
.L_220:
        /*0028*/ 	.byte	0x03, 0x50
        /*002a*/ 	.short	0x0000


	//----- nvinfo : EIATTR_MAXREG_COUNT
	.align		4
        /*002c*/ 	.byte	0x03, 0x1b
        /*002e*/ 	.short	0x00ff


	//----- nvinfo : EIATTR_MERCURY_ISA_VERSION
	.align		4
        /*0030*/ 	.byte	0x03, 0x5f
        /*0032*/ 	.short	0x0101


	//----- nvinfo : EIATTR_VRC_CTA_INIT_COUNT
	.align		4
        /*0034*/ 	.byte	0x02, 0x4a
	.zero		1
	.zero		1


	//----- nvinfo : EIATTR_EXIT_INSTR_OFFSETS
	.align		4
        /*0038*/ 	.byte	0x04, 0x1c
        /*003a*/ 	.short	(.L_222 - .L_221)


	//   ....[0]....
.L_221:
        /*003c*/ 	.word	0x00000060


	//   ....[1]....
        /*0040*/ 	.word	0x00000220


	//----- nvinfo : EIATTR_CBANK_PARAM_SIZE
	.align		4
.L_222:
        /*0044*/ 	.byte	0x03, 0x19
        /*0046*/ 	.short	0x0010


	//----- nvinfo : EIATTR_PARAM_CBANK
	.align		4
        /*0048*/ 	.byte	0x04, 0x0a
        /*004a*/ 	.short	(.L_224 - .L_223)
	.align		4
.L_223:
        /*004c*/ 	.word	index@(.nv.constant0._Z23generate_random_numbersP17curandStateXORWOWPi)
        /*0050*/ 	.short	0x0380
        /*0052*/ 	.short	0x0010


	//----- nvinfo : EIATTR_SW_WAR
	.align		4
.L_224:
        /*0054*/ 	.byte	0x04, 0x36
        /*0056*/ 	.short	(.L_226 - .L_225)
.L_225:
        /*0058*/ 	.word	0x00000008
.L_226:


//--------------------- .nv.info._Z17setup_rand_kernelP17curandStateXORWOW --------------------------
	.section	.nv.info._Z17setup_rand_kernelP17curandStateXORWOW,"",@"SHT_CUDA_INFO"
	.sectionflags	@""
	.align	4


	//----- nvinfo : EIATTR_CUDA_API_VERSION
	.align		4
        /*0000*/ 	.byte	0x04, 0x37
        /*0002*/ 	.short	(.L_228 - .L_227)
.L_227:
        /*0004*/ 	.word	0x00000082


	//----- nvinfo : EIATTR_KPARAM_INFO
	.align		4
.L_228:
        /*0008*/ 	.byte	0x04, 0x17
        /*000a*/ 	.short	(.L_230 - .L_229)
.L_229:
        /*000c*/ 	.word	0x00000000
        /*0010*/ 	.short	0x0000
        /*0012*/ 	.short	0x0000
        /*0014*/ 	.byte	0x00, 0xf5, 0x21, 0x00


	//----- nvinfo : EIATTR_SPARSE_MMA_MASK
	.align		4
.L_230:
        /*0018*/ 	.byte	0x03, 0x50
        /*001a*/ 	.short	0x0000


	//----- nvinfo : EIATTR_MAXREG_COUNT
	.align		4
        /*001c*/ 	.byte	0x03, 0x1b
        /*001e*/ 	.short	0x00ff


	//----- nvinfo : EIATTR_MERCURY_ISA_VERSION
	.align		4
        /*0020*/ 	.byte	0x03, 0x5f
        /*0022*/ 	.short	0x0101


	//----- nvinfo : EIATTR_VRC_CTA_INIT_COUNT
	.align		4
        /*0024*/ 	.byte	0x02, 0x4a
	.zero		1
	.zero		1


	//----- nvinfo : EIATTR_EXIT_INSTR_OFFSETS
	.align		4
        /*0028*/ 	.byte	0x04, 0x1c
        /*002a*/ 	.short	(.L_232 - .L_231)


	//   ....[0]....
.L_231:
        /*002c*/ 	.word	0x00000060


	//   ....[1]....
        /*0030*/ 	.word	0x00000ea0


	//----- nvinfo : EIATTR_CRS_STACK_SIZE
	.align		4
.L_232:
        /*0034*/ 	.byte	0x04, 0x1e
        /*0036*/ 	.short	(.L_234 - .L_233)
.L_233:
        /*0038*/ 	.word	0x00000000


	//----- nvinfo : EIATTR_CBANK_PARAM_SIZE
	.align		4
.L_234:
        /*003c*/ 	.byte	0x03, 0x19
        /*003e*/ 	.short	0x0008


	//----- nvinfo : EIATTR_PARAM_CBANK
	.align		4
        /*0040*/ 	.byte	0x04, 0x0a
        /*0042*/ 	.short	(.L_236 - .L_235)
	.align		4
.L_235:
        /*0044*/ 	.word	index@(.nv.constant0._Z17setup_rand_kernelP17curandStateXORWOW)
        /*0048*/ 	.short	0x0380
        /*004a*/ 	.short	0x0008


	//----- nvinfo : EIATTR_SW_WAR
	.align		4
.L_236:
        /*004c*/ 	.byte	0x04, 0x36
        /*004e*/ 	.short	(.L_238 - .L_237)
.L_237:
        /*0050*/ 	.word	0x00000008
.L_238:


//--------------------- .nv.callgraph             --------------------------
	.section	.nv.callgraph,"",@"SHT_CUDA_CALLGRAPH"
	.align	4
	.sectionentsize	8
	.align		4
        /*0000*/ 	.word	0x00000000
	.align		4
        /*0004*/ 	.word	0xffffffff
	.align		4
        /*0008*/ 	.word	index@(_Z9mergeSortPi)
	.align		4
        /*000c*/ 	.word	index@(free)
	.align		4
        /*0010*/ 	.word	index@(_Z9mergeSortPi)
	.align		4
        /*0014*/ 	.word	index@(malloc)
	.align		4
        /*0018*/ 	.word	0x00000000
	.align		4
        /*001c*/ 	.word	0xfffffffe
	.align		4
        /*0020*/ 	.word	0x00000000
	.align		4
        /*0024*/ 	.word	0xfffffffd
	.align		4
        /*0028*/ 	.word	0x00000000
	.align		4
        /*002c*/ 	.word	0xfffffffc


//--------------------- .nv.constant4             --------------------------
	.section	.nv.constant4,"a",@progbits
	.align	8
	.align		8
.nv.constant4:
        /*0000*/ 	.dword	precalc_xorwow_matrix
	.align		8
        /*0008*/ 	.dword	precalc_xorwow_offset_matrix
	.align		8
        /*0010*/ 	.dword	mrg32k3aM1
	.align		8
        /*0018*/ 	.dword	mrg32k3aM2
	.align		8
        /*0020*/ 	.dword	mrg32k3aM1SubSeq
	.align		8
        /*0028*/ 	.dword	mrg32k3aM2SubSeq
	.align		8
        /*0030*/ 	.dword	mrg32k3aM1Seq
	.align		8
        /*0038*/ 	.dword	mrg32k3aM2Seq
	.align		8
        /*0040*/ 	.dword	malloc
	.align		8
        /*0048*/ 	.dword	free


//--------------------- .nv.constant3             --------------------------
	.section	.nv.constant3,"a",@progbits
	.align	8
.nv.constant3:
	.type		__cr_lgamma_table,@object
	.size		__cr_lgamma_table,(.L_8 - __cr_lgamma_table)
__cr_lgamma_table:
        /*0000*/ 	.byte	0x00, 0x00, 0x00, 0x00, 0x00, 0x00, 0x00, 0x00, 0x00, 0x00, 0x00, 0x00, 0x00, 0x00, 0x00, 0x00
        /*0010*/ 	.byte	0xef, 0x39, 0xfa, 0xfe, 0x42, 0x2e, 0xe6, 0x3f, 0x02, 0x20, 0x2a, 0xfa, 0x0b, 0xab, 0xfc, 0x3f
        /*0020*/ 	.byte	0xf9, 0x2c, 0x92, 0x7c, 0xa7, 0x6c, 0x09, 0x40, 0xc9, 0x79, 0x44, 0x3c, 0x64, 0x26, 0x13, 0x40
        /*0030*/ 	.byte	0xca, 0x01, 0xcf, 0x3a, 0x27, 0x51, 0x1a, 0x40, 0x30, 0xcc, 0x2d, 0xf3, 0xe1, 0x0c, 0x21, 0x40
        /*0040*/ 	.byte	0x0d, 0xb7, 0xfc, 0x82, 0x8e, 0x35, 0x25, 0x40
.L_8:


//--------------------- .text._Z16calculateRowSumsPiS_ --------------------------
	.section	.text._Z16calculateRowSumsPiS_,"ax",@progbits
	.align	128
        .global         _Z16calculateRowSumsPiS_
        .type           _Z16calculateRowSumsPiS_,@function
        .size           _Z16calculateRowSumsPiS_,(.L_x_137 - _Z16calculateRowSumsPiS_)
        .other          _Z16calculateRowSumsPiS_,@"STO_CUDA_ENTRY STV_DEFAULT"
_Z16calculateRowSumsPiS_:
.text._Z16calculateRowSumsPiS_:
[----:B------:R-:W-:Y:S01]  /*0000*/  LDC R1, c[0x0][0x37c] ;  /* 0x0000df00ff017b82 */ /* 0x000fe20000000800 */
[----:B------:R-:W0:Y:S07]  /*0010*/  S2R R0, SR_CTAID.X ;  /* 0x0000000000007919 */ /* 0x000e2e0000002500 */
[----:B------:R-:W0:Y:S01]  /*0020*/  LDC.64 R2, c[0x0][0x380] ;  /* 0x0000e000ff027b82 */ /* 0x000e220000000a00 */
[----:B------:R-:W-:Y:S01]  /*0030*/  IMAD.MOV.U32 R16, RZ, RZ, RZ ;  /* 0x000000ffff107224 */ /* 0x000fe200078e00ff */
[----:B------:R-:W1:Y:S01]  /*0040*/  LDCU.64 UR6, c[0x0][0x358] ;  /* 0x00006b00ff0677ac */ /* 0x000e620008000a00 */
[----:B------:R-:W-:Y:S01]  /*0050*/  UMOV UR4, URZ ;  /* 0x000000ff00047c82 */ /* 0x000fe20008000000 */
[----:B0-----:R-:W-:-:S03]  /*0060*/  IMAD.WIDE.U32 R2, R0, 0x1000, R2 ;  /* 0x0000100000027825 */ /* 0x001fc600078e0002 */
[----:B------:R-:W-:-:S05]  /*0070*/  IADD3 R2, P0, PT, R2, 0x40, RZ ;  /* 0x0000004002027810 */ /* 0x000fca0007f1e0ff */
[----:B-1----:R-:W-:-:S08]  /*0080*/  IMAD.X R3, RZ, RZ, R3, P0 ;  /* 0x000000ffff037224 */ /* 0x002fd000000e0603 */
.L_x_0:
[----:B------:R-:W2:Y:S04]  /*0090*/  LDG.E R17, desc[UR6][R2.64+-0x40] ;  /* 0xffffc00602117981 */ /* 0x000ea8000c1e1900 */
[----:B------:R-:W2:Y:S04]  /*00a0*/  LDG.E R18, desc[UR6][R2.64+-0x3c] ;  /* 0xffffc40602127981 */ /* 0x000ea8000c1e1900 */
[----:B------:R-:W3:Y:S04]  /*00b0*/  LDG.E R24, desc[UR6][R2.64+-0x38] ;  /* 0xffffc80602187981 */ /* 0x000ee8000c1e1900 */
[----:B------:R-:W3:Y:S04]  /*00c0*/  LDG.E R25, desc[UR6][R2.64+-0x34] ;  /* 0xffffcc0602197981 */ /* 0x000ee8000c1e1900 */
[----:B------:R-:W4:Y:S04]  /*00d0*/  LDG.E R22, desc[UR6][R2.64+-0x30] ;  /* 0xffffd00602167981 */ /* 0x000f28000c1e1900 */
[----:B------:R-:W4:Y:S04]  /*00e0*/  LDG.E R23, desc[UR6][R2.64+-0x2c] ;  /* 0xffffd40602177981 */ /* 0x000f28000c1e1900 */
[----:B------:R-:W5:Y:S04]  /*00f0*/  LDG.E R20, desc[UR6][R2.64+-0x28] ;  /* 0xffffd80602147981 */ /* 0x000f68000c1e1900 */
        /* <DEDUP_REMOVED lines=13> */
[----:B------:R-:W5:Y:S01]  /*01d0*/  LDG.E R19, desc[UR6][R2.64+0x10] ;  /* 0x0000100602137981 */ /* 0x000f62000c1e1900 */
[----:B--2---:R-:W-:-:S03]  /*01e0*/  IADD3 R17, PT, PT, R18, R17, R16 ;  /* 0x0000001112117210 */ /* 0x004fc60007ffe010 */
[----:B------:R-:W2:Y:S04]  /*01f0*/  LDG.E R18, desc[UR6][R2.64+0x14] ;  /* 0x0000140602127981 */ /* 0x000ea8000c1e1900 */
[----:B------:R-:W2:Y:S01]  /*0200*/  LDG.E R16, desc[UR6][R2.64+0x1c] ;  /* 0x00001c0602107981 */ /* 0x000ea2000c1e1900 */
[----:B---3--:R-:W-:-:S03]  /*0210*/  IADD3 R24, PT, PT, R25, R24, R17 ;  /* 0x0000001819187210 */ /* 0x008fc60007ffe011 */
[----:B------:R-:W3:Y:S04]  /*0220*/  LDG.E R17, desc[UR6][R2.64+0x18] ;  /* 0x0000180602117981 */ /* 0x000ee8000c1e1900 */
[----:B------:R-:W3:Y:S01]  /*0230*/  LDG.E R25, desc[UR6][R2.64+0x28] ;  /* 0x0000280602197981 */ /* 0x000ee2000c1e1900 */
[----:B----4-:R-:W-:-:S03]  /*0240*/  IADD3 R24, PT, PT, R23, R22, R24 ;  /* 0x0000001617187210 */ /* 0x010fc60007ffe018 */
[----:B------:R-:W4:Y:S04]  /*0250*/  LDG.E R22, desc[UR6][R2.64+0x20] ;  /* 0x0000200602167981 */ /* 0x000f28000c1e1900 */
[----:B------:R-:W4:Y:S01]  /*0260*/  LDG.E R23, desc[UR6][R2.64+0x24] ;  /* 0x0000240602177981 */ /* 0x000f22000c1e1900 */
[----:B-----5:R-:W-:-:S03]  /*0270*/  IADD3 R26, PT, PT, R21, R20, R24 ;  /* 0x00000014151a7210 */ /* 0x020fc60007ffe018 */
[----:B------:R-:W5:Y:S04]  /*0280*/  LDG.E R24, desc[UR6][R2.64+0x2c] ;  /* 0x00002c0602187981 */ /* 0x000f68000c1e1900 */
[----:B------:R-:W5:Y:S04]  /*0290*/  LDG.E R20, desc[UR6][R2.64+0x30] ;  /* 0x0000300602147981 */ /* 0x000f68000c1e1900 */
[----:B------:R-:W5:Y:S01]  /*02a0*/  LDG.E R21, desc[UR6][R2.64+0x34] ;  /* 0x0000340602157981 */ /* 0x000f62000c1e1900 */
[----:B------:R-:W-:-:S03]  /*02b0*/  IADD3 R26, PT, PT, R7, R4, R26 ;  /* 0x00000004071a7210 */ /* 0x000fc60007ffe01a */
[----:B------:R-:W5:Y:S04]  /*02c0*/  LDG.E R7, desc[UR6][R2.64+0x38] ;  /* 0x0000380602077981 */ /* 0x000f68000c1e1900 */
[----:B------:R0:W5:Y:S01]  /*02d0*/  LDG.E R4, desc[UR6][R2.64+0x3c] ;  /* 0x00003c0602047981 */ /* 0x000162000c1e1900 */
[----:B------:R-:W-:-:S04]  /*02e0*/  IADD3 R5, PT, PT, R5, R6, R26 ;  /* 0x0000000605057210 */ /* 0x000fc80007ffe01a */
[----:B------:R-:W-:-:S04]  /*02f0*/  IADD3 R5, PT, PT, R14, R15, R5 ;  /* 0x0000000f0e057210 */ /* 0x000fc80007ffe005 */
[----:B------:R-:W-:-:S04]  /*0300*/  IADD3 R5, PT, PT, R12, R13, R5 ;  /* 0x0000000d0c057210 */ /* 0x000fc80007ffe005 */
[----:B------:R-:W-:-:S04]  /*0310*/  IADD3 R5, PT, PT, R10, R11, R5 ;  /* 0x0000000b0a057210 */ /* 0x000fc80007ffe005 */
[----:B------:R-:W-:Y:S01]  /*0320*/  IADD3 R5, PT, PT, R8, R9, R5 ;  /* 0x0000000908057210 */ /* 0x000fe20007ffe005 */
[----:B------:R-:W-:-:S04]  /*0330*/  UIADD3 UR4, UPT, UPT, UR4, 0x20, URZ ;  /* 0x0000002004047890 */ /* 0x000fc8000fffe0ff */
[----:B------:R-:W-:Y:S01]  /*0340*/  UISETP.NE.AND UP0, UPT, UR4, 0x400, UPT ;  /* 0x000004000400788c */ /* 0x000fe2000bf05270 */
[----:B0-----:R-:W-:-:S05]  /*0350*/  IADD3 R2, P0, PT, R2, 0x80, RZ ;  /* 0x0000008002027810 */ /* 0x001fca0007f1e0ff */
[----:B------:R-:W-:Y:S01]  /*0360*/  IMAD.X R3, RZ, RZ, R3, P0 ;  /* 0x000000ffff037224 */ /* 0x000fe200000e0603 */
[----:B--2---:R-:W-:-:S04]  /*0370*/  IADD3 R5, PT, PT, R18, R19, R5 ;  /* 0x0000001312057210 */ /* 0x004fc80007ffe005 */
[----:B---3--:R-:W-:-:S04]  /*0380*/  IADD3 R5, PT, PT, R16, R17, R5 ;  /* 0x0000001110057210 */ /* 0x008fc80007ffe005 */
[----:B----4-:R-:W-:-:S04]  /*0390*/  IADD3 R5, PT, PT, R23, R22, R5 ;  /* 0x0000001617057210 */ /* 0x010fc80007ffe005 */
[----:B-----5:R-:W-:-:S04]  /*03a0*/  IADD3 R5, PT, PT, R24, R25, R5 ;  /* 0x0000001918057210 */ /* 0x020fc80007ffe005 */
[----:B------:R-:W-:-:S04]  /*03b0*/  IADD3 R5, PT, PT, R21, R20, R5 ;  /* 0x0000001415057210 */ /* 0x000fc80007ffe005 */
[----:B------:R-:W-:Y:S01]  /*03c0*/  IADD3 R16, PT, PT, R4, R7, R5 ;  /* 0x0000000704107210 */ /* 0x000fe20007ffe005 */
[----:B------:R-:W-:Y:S06]  /*03d0*/  BRA.U UP0, `(.L_x_0) ;  /* 0xfffffffd002c7547 */ /* 0x000fec000b83ffff */
[----:B------:R-:W0:Y:S02]  /*03e0*/  LDC.64 R2, c[0x0][0x388] ;  /* 0x0000e200ff027b82 */ /* 0x000e240000000a00 */
[----:B0-----:R-:W-:-:S05]  /*03f0*/  IMAD.WIDE.U32 R2, R0, 0x4, R2 ;  /* 0x0000000400027825 */ /* 0x001fca00078e0002 */
[----:B------:R-:W-:Y:S01]  /*0400*/  STG.E desc[UR6][R2.64], R16 ;  /* 0x0000001002007986 */ /* 0x000fe2000c101906 */
[----:B------:R-:W-:Y:S05]  /*0410*/  EXIT ;  /* 0x000000000000794d */ /* 0x000fea0003800000 */
.L_x_1:
[----:B------:R-:W-:-:S00]  /*0420*/  BRA `(.L_x_1) ;  /* 0xfffffffc00fc7947 */ /* 0x000fc0000383ffff */
[----:B------:R-:W-:-:S00]  /*0430*/  NOP ;  /* 0x0000000000007918 */ /* 0x000fc00000000000 */
        /* <DEDUP_REMOVED lines=12> */
.L_x_137:


//--------------------- .text._Z8combSortPi       --------------------------
	.section	.text._Z8combSortPi,"ax",@progbits
	.align	128
        .global         _Z8combSortPi
        .type           _Z8combSortPi,@function
        .size           _Z8combSortPi,(.L_x_138 - _Z8combSortPi)
        .other          _Z8combSortPi,@"STO_CUDA_ENTRY STV_DEFAULT"
_Z8combSortPi:
.text._Z8combSortPi:
[----:B------:R-:W-:Y:S01]  /*0000*/  LDC R1, c[0x0][0x37c] ;  /* 0x0000df00ff017b82 */ /* 0x000fe20000000800 */
[----:B------:R-:W0:Y:S07]  /*0010*/  S2R R5, SR_CTAID.X ;  /* 0x0000000000057919 */ /* 0x000e2e0000002500 */
[----:B------:R-:W1:Y:S01]  /*0020*/  LDC.64 R2, c[0x0][0x380] ;  /* 0x0000e000ff027b82 */ /* 0x000e620000000a00 */
[----:B------:R-:W-:Y:S01]  /*0030*/  IMAD.MOV.U32 R6, RZ, RZ, 0x400 ;  /* 0x00000400ff067424 */ /* 0x000fe200078e00ff */
[----:B------:R-:W2:Y:S01]  /*0040*/  LDCU.64 UR4, c[0x0][0x358] ;  /* 0x00006b00ff0477ac */ /* 0x000ea20008000a00 */
[----:B0-----:R-:W-:-:S04]  /*0050*/  IMAD.SHL.U32 R5, R5, 0x400, RZ ;  /* 0x0000040005057824 */ /* 0x001fc800078e00ff */
[----:B-1----:R-:W-:-:S03]  /*0060*/  IMAD.WIDE.U32 R2, R5, 0x4, R2 ;  /* 0x0000000405027825 */ /* 0x002fc600078e0002 */
[----:B------:R-:W-:-:S05]  /*0070*/  IADD3 R0, P0, PT, R2, 0x8, RZ ;  /* 0x0000000802007810 */ /* 0x000fca0007f1e0ff */
[----:B--2---:R-:W-:-:S08]  /*0080*/  IMAD.X R7, RZ, RZ, R3, P0 ;  /* 0x000000ffff077224 */ /* 0x004fd000000e0603 */
.L_x_9:
[C---:B0-23--:R-:W-:Y:S01]  /*0090*/  IMAD R4, R6.reuse, 0xa, RZ ;  /* 0x0000000a06047824 */ /* 0x04dfe200078e02ff */
[----:B------:R-:W-:Y:S01]  /*00a0*/  ISETP.GT.U32.AND P1, PT, R6, 0x533, PT ;  /* 0x000005330600780c */ /* 0x000fe20003f24070 */
[----:B------:R-:W-:Y:S01]  /*00b0*/  IMAD.MOV.U32 R8, RZ, RZ, R6 ;  /* 0x000000ffff087224 */ /* 0x000fe200078e0006 */
[----:B------:R-:W-:Y:S01]  /*00c0*/  PLOP3.LUT P0, PT, PT, PT, PT, 0x8, 0x80 ;  /* 0x000000000080781c */ /* 0x000fe20003f0e170 */
[----:B------:R-:W-:-:S05]  /*00d0*/  IMAD.HI.U32 R4, R4, 0x4ec4ec4f, RZ ;  /* 0x4ec4ec4f04047827 */ /* 0x000fca00078e00ff */
[----:B------:R-:W-:-:S04]  /*00e0*/  SHF.R.U32.HI R17, RZ, 0x2, R4 ;  /* 0x00000002ff117819 */ /* 0x000fc80000011604 */
[----:B------:R-:W-:-:S05]  /*00f0*/  VIMNMX.U32 R4, PT, PT, R17, 0x1, !PT ;  /* 0x0000000111047848 */ /* 0x000fca0007fe0000 */
[----:B------:R-:W-:Y:S01]  /*0100*/  IMAD.MOV.U32 R6, RZ, RZ, R4 ;  /* 0x000000ffff067224 */ /* 0x000fe200078e0004 */
[----:B-1----:R-:W-:Y:S06]  /*0110*/  @P1 BRA `(.L_x_2) ;  /* 0x0000001000341947 */ /* 0x002fec0003800000 */
[----:B------:R-:W-:Y:S01]  /*0120*/  VIADD R5, R6, 0xfffffc03 ;  /* 0xfffffc0306057836 */ /* 0x000fe20000000000 */
[----:B------:R-:W-:Y:S01]  /*0130*/  IADD3 R4, PT, PT, -R4, 0x400, RZ ;  /* 0x0000040004047810 */ /* 0x000fe20007ffe1ff */
[----:B------:R-:W-:Y:S01]  /*0140*/  IMAD.MOV.U32 R13, RZ, RZ, RZ ;  /* 0x000000ffff0d7224 */ /* 0x000fe200078e00ff */
[----:B------:R-:W-:Y:S02]  /*0150*/  PRMT R9, RZ, 0x7610, R9 ;  /* 0x00007610ff097816 */ /* 0x000fe40000000009 */
[----:B------:R-:W-:Y:S02]  /*0160*/  ISETP.GE.U32.AND P0, PT, R5, 0x3, PT ;  /* 0x000000030500780c */ /* 0x000fe40003f06070 */
[----:B------:R-:W-:-:S11]  /*0170*/  LOP3.LUT R14, R4, 0x3, RZ, 0xc0, !PT ;  /* 0x00000003040e7812 */ /* 0x000fd600078ec0ff */
[----:B------:R-:W-:Y:S05]  /*0180*/  @!P0 BRA `(.L_x_3) ;  /* 0x0000000c00948947 */ /* 0x000fea0003800000 */
[----:B------:R-:W-:Y:S01]  /*0190*/  LOP3.LUT R13, R4, 0xfffffffc, RZ, 0xc0, !PT ;  /* 0xfffffffc040d7812 */ /* 0x000fe200078ec0ff */
[----:B------:R-:W-:Y:S01]  /*01a0*/  IMAD.MOV.U32 R4, RZ, RZ, R0 ;  /* 0x000000ffff047224 */ /* 0x000fe200078e0000 */
[----:B------:R-:W-:Y:S01]  /*01b0*/  ISETP.GT.U32.AND P0, PT, R17, 0x1, PT ;  /* 0x000000011100780c */ /* 0x000fe20003f04070 */
[----:B------:R-:W-:Y:S01]  /*01c0*/  IMAD.MOV.U32 R5, RZ, RZ, R7 ;  /* 0x000000ffff057224 */ /* 0x000fe200078e0007 */
[----:B------:R-:W-:Y:S01]  /*01d0*/  PRMT R9, RZ, 0x7610, R9 ;  /* 0x00007610ff097816 */ /* 0x000fe20000000009 */
[----:B------:R-:W-:Y:S01]  /*01e0*/  IMAD.MOV R12, RZ, RZ, -R13 ;  /* 0x000000ffff0c7224 */ /* 0x000fe200078e0a0d */
[----:B------:R-:W-:-:S04]  /*01f0*/  ISETP.GT.U32.AND.EX P0, PT, RZ, RZ, PT, P0 ;  /* 0x000000ffff00720c */ /* 0x000fc80003f04100 */
[----:B------:R-:W-:Y:S02]  /*0200*/  ISETP.GE.AND P1, PT, R12, RZ, PT ;  /* 0x000000ff0c00720c */ /* 0x000fe40003f26270 */
[----:B------:R-:W-:-:S04]  /*0210*/  SEL R17, R17, 0x1, P0 ;  /* 0x0000000111117807 */ /* 0x000fc80000000000 */
[C---:B------:R-:W-:Y:S01]  /*0220*/  SHF.L.U64.HI R15, R17.reuse, 0x2, RZ ;  /* 0x00000002110f7819 */ /* 0x040fe200000102ff */
[----:B------:R-:W-:-:S06]  /*0230*/  IMAD.SHL.U32 R17, R17, 0x4, RZ ;  /* 0x0000000411117824 */ /* 0x000fcc00078e00ff */
[----:B------:R-:W-:Y:S05]  /*0240*/  @P1 BRA `(.L_x_4) ;  /* 0x0000000800dc1947 */ /* 0x000fea0003800000 */
[----:B------:R-:W-:Y:S01]  /*0250*/  IMAD.MOV R10, RZ, RZ, -R12 ;  /* 0x000000ffff0a7224 */ /* 0x000fe200078e0a0c */
[----:B------:R-:W-:-:S04]  /*0260*/  PLOP3.LUT P0, PT, PT, PT, PT, 0x80, 0x8 ;  /* 0x000000000008781c */ /* 0x000fc80003f0f070 */
[----:B------:R-:W-:-:S13]  /*0270*/  ISETP.GT.AND P1, PT, R10, 0xc, PT ;  /* 0x0000000c0a00780c */ /* 0x000fda0003f24270 */
[----:B------:R-:W-:Y:S05]  /*0280*/  @!P1 BRA `(.L_x_5) ;  /* 0x0000000400cc9947 */ /* 0x000fea0003800000 */
[----:B------:R-:W-:-:S13]  /*0290*/  PLOP3.LUT P0, PT, PT, PT, PT, 0x8, 0x80 ;  /* 0x000000000080781c */ /* 0x000fda0003f0e170 */
.L_x_6:
[----:B-1----:R-:W-:Y:S01]  /*02a0*/  IADD3 R10, P1, PT, R4, R17, RZ ;  /* 0x00000011040a7210 */ /* 0x002fe20007f3e0ff */
[----:B------:R-:W2:Y:S04]  /*02b0*/  LDG.E R19, desc[UR4][R4.64+-0x8] ;  /* 0xfffff80404137981 */ /* 0x000ea8000c1e1900 */
[----:B------:R-:W-:-:S05]  /*02c0*/  IMAD.X R11, R5, 0x1, R15, P1 ;  /* 0x00000001050b7824 */ /* 0x000fca00008e060f */
[----:B------:R-:W2:Y:S02]  /*02d0*/  LDG.E R16, desc[UR4][R10.64+-0x8] ;  /* 0xfffff8040a107981 */ /* 0x000ea4000c1e1900 */
[----:B--2---:R-:W-:-:S13]  /*02e0*/  ISETP.GT.AND P5, PT, R19, R16, PT ;  /* 0x000000101300720c */ /* 0x004fda0003fa4270 */
[----:B------:R0:W-:Y:S04]  /*02f0*/  @P5 STG.E desc[UR4][R4.64+-0x8], R16 ;  /* 0xfffff81004005986 */ /* 0x0001e8000c101904 */
[----:B------:R1:W-:Y:S04]  /*0300*/  @P5 STG.E desc[UR4][R10.64+-0x8], R19 ;  /* 0xfffff8130a005986 */ /* 0x0003e8000c101904 */
[----:B------:R-:W2:Y:S04]  /*0310*/  LDG.E R18, desc[UR4][R10.64+-0x4] ;  /* 0xfffffc040a127981 */ /* 0x000ea8000c1e1900 */
[----:B------:R-:W2:Y:S02]  /*0320*/  LDG.E R21, desc[UR4][R4.64+-0x4] ;  /* 0xfffffc0404157981 */ /* 0x000ea4000c1e1900 */
[----:B--2---:R-:W-:-:S13]  /*0330*/  ISETP.GT.AND P4, PT, R21, R18, PT ;  /* 0x000000121500720c */ /* 0x004fda0003f84270 */
[----:B------:R2:W-:Y:S04]  /*0340*/  @P4 STG.E desc[UR4][R4.64+-0x4], R18 ;  /* 0xfffffc1204004986 */ /* 0x0005e8000c101904 */
[----:B------:R3:W-:Y:S04]  /*0350*/  @P4 STG.E desc[UR4][R10.64+-0x4], R21 ;  /* 0xfffffc150a004986 */ /* 0x0007e8000c101904 */
[----:B------:R-:W4:Y:S04]  /*0360*/  LDG.E R20, desc[UR4][R10.64] ;  /* 0x000000040a147981 */ /* 0x000f28000c1e1900 */
[----:B------:R-:W4:Y:S02]  /*0370*/  LDG.E R23, desc[UR4][R4.64] ;  /* 0x0000000404177981 */ /* 0x000f24000c1e1900 */
[----:B----4-:R-:W-:-:S13]  /*0380*/  ISETP.GT.AND P3, PT, R23, R20, PT ;  /* 0x000000141700720c */ /* 0x010fda0003f64270 */
[----:B------:R4:W-:Y:S04]  /*0390*/  @P3 STG.E desc[UR4][R4.64], R20 ;  /* 0x0000001404003986 */ /* 0x0009e8000c101904 */
[----:B------:R5:W-:Y:S04]  /*03a0*/  @P3 STG.E desc[UR4][R10.64], R23 ;  /* 0x000000170a003986 */ /* 0x000be8000c101904 */
[----:B0-----:R-:W2:Y:S04]  /*03b0*/  LDG.E R16, desc[UR4][R10.64+0x4] ;  /* 0x000004040a107981 */ /* 0x001ea8000c1e1900 */
[----:B-1----:R-:W2:Y:S02]  /*03c0*/  LDG.E R19, desc[UR4][R4.64+0x4] ;  /* 0x0000040404137981 */ /* 0x002ea4000c1e1900 */
[----:B--2---:R-:W-:-:S13]  /*03d0*/  ISETP.GT.AND P1, PT, R19, R16, PT ;  /* 0x000000101300720c */ /* 0x004fda0003f24270 */
[----:B------:R0:W-:Y:S04]  /*03e0*/  @P1 STG.E desc[UR4][R4.64+0x4], R16 ;  /* 0x0000041004001986 */ /* 0x0001e8000c101904 */
[----:B------:R1:W-:Y:S04]  /*03f0*/  @P1 STG.E desc[UR4][R10.64+0x4], R19 ;  /* 0x000004130a001986 */ /* 0x0003e8000c101904 */
[----:B------:R-:W2:Y:S04]  /*0400*/  LDG.E R18, desc[UR4][R10.64+0x8] ;  /* 0x000008040a127981 */ /* 0x000ea8000c1e1900 */
[----:B---3--:R-:W2:Y:S02]  /*0410*/  LDG.E R21, desc[UR4][R4.64+0x8] ;  /* 0x0000080404157981 */ /* 0x008ea4000c1e1900 */
[----:B--2---:R-:W-:-:S13]  /*0420*/  ISETP.GT.AND P2, PT, R21, R18, PT ;  /* 0x000000121500720c */ /* 0x004fda0003f44270 */
[----:B------:R2:W-:Y:S04]  /*0430*/  @P2 STG.E desc[UR4][R4.64+0x8], R18 ;  /* 0x0000081204002986 */ /* 0x0005e8000c101904 */
[----:B------:R3:W-:Y:S04]  /*0440*/  @P2 STG.E desc[UR4][R10.64+0x8], R21 ;  /* 0x000008150a002986 */ /* 0x0007e8000c101904 */
[----:B----4-:R-:W4:Y:S04]  /*0450*/  LDG.E R20, desc[UR4][R10.64+0xc] ;  /* 0x00000c040a147981 */ /* 0x010f28000c1e1900 */
[----:B-----5:R-:W4:Y:S02]  /*0460*/  LDG.E R23, desc[UR4][R4.64+0xc] ;  /* 0x00000c0404177981 */ /* 0x020f24000c1e1900 */
[----:B----4-:R-:W-:-:S13]  /*0470*/  ISETP.GT.AND P6, PT, R23, R20, PT ;  /* 0x000000141700720c */ /* 0x010fda0003fc4270 */
[----:B------:R4:W-:Y:S04]  /*0480*/  @P6 STG.E desc[UR4][R4.64+0xc], R20 ;  /* 0x00000c1404006986 */ /* 0x0009e8000c101904 */
[----:B------:R5:W-:Y:S04]  /*0490*/  @P6 STG.E desc[UR4][R10.64+0xc], R23 ;  /* 0x00000c170a006986 */ /* 0x000be8000c101904 */
[----:B0-----:R-:W2:Y:S04]  /*04a0*/  LDG.E R16, desc[UR4][R10.64+0x10] ;  /* 0x000010040a107981 */ /* 0x001ea8000c1e1900 */
[----:B-1----:R-:W2:Y:S01]  /*04b0*/  LDG.E R19, desc[UR4][R4.64+0x10] ;  /* 0x0000100404137981 */ /* 0x002ea2000c1e1900 */
[----:B------:R-:W-:-:S05]  /*04c0*/  IMAD.MOV.U32 R22, RZ, RZ, 0x1 ;  /* 0x00000001ff167424 */ /* 0x000fca00078e00ff */
[----:B------:R-:W-:Y:S02]  /*04d0*/  @P5 PRMT R9, R22, 0x7610, R9 ;  /* 0x0000761016095816 */ /* 0x000fe40000000009 */
[----:B--2---:R-:W-:-:S13]  /*04e0*/  ISETP.GT.AND P5, PT, R19, R16, PT ;  /* 0x000000101300720c */ /* 0x004fda0003fa4270 */
[----:B------:R0:W-:Y:S04]  /*04f0*/  @P5 STG.E desc[UR4][R4.64+0x10], R16 ;  /* 0x0000101004005986 */ /* 0x0001e8000c101904 */
[----:B------:R1:W-:Y:S04]  /*0500*/  @P5 STG.E desc[UR4][R10.64+0x10], R19 ;  /* 0x000010130a005986 */ /* 0x0003e8000c101904 */
[----:B------:R-:W2:Y:S04]  /*0510*/  LDG.E R18, desc[UR4][R10.64+0x14] ;  /* 0x000014040a127981 */ /* 0x000ea8000c1e1900 */
[----:B---3--:R-:W2:Y:S01]  /*0520*/  LDG.E R21, desc[UR4][R4.64+0x14] ;  /* 0x0000140404157981 */ /* 0x008ea2000c1e1900 */
[----:B----4-:R-:W-:-:S05]  /*0530*/  IMAD.MOV.U32 R20, RZ, RZ, 0x1 ;  /* 0x00000001ff147424 */ /* 0x010fca00078e00ff */
[----:B------:R-:W-:Y:S02]  /*0540*/  @P4 PRMT R9, R20, 0x7610, R9 ;  /* 0x0000761014094816 */ /* 0x000fe40000000009 */
[----:B--2---:R-:W-:-:S13]  /*0550*/  ISETP.GT.AND P4, PT, R21, R18, PT ;  /* 0x000000121500720c */ /* 0x004fda0003f84270 */
[----:B------:R2:W-:Y:S04]  /*0560*/  @P4 STG.E desc[UR4][R4.64+0x14], R18 ;  /* 0x0000141204004986 */ /* 0x0005e8000c101904 */
[----:B------:R3:W-:Y:S04]  /*0570*/  @P4 STG.E desc[UR4][R10.64+0x14], R21 ;  /* 0x000014150a004986 */ /* 0x0007e8000c101904 */
[----:B------:R-:W4:Y:S04]  /*0580*/  LDG.E R20, desc[UR4][R10.64+0x18] ;  /* 0x000018040a147981 */ /* 0x000f28000c1e1900 */
[----:B-----5:R-:W4:Y:S01]  /*0590*/  LDG.E R23, desc[UR4][R4.64+0x18] ;  /* 0x0000180404177981 */ /* 0x020f22000c1e1900 */
[----:B0-----:R-:W-:-:S05]  /*05a0*/  IMAD.MOV.U32 R16, RZ, RZ, 0x1 ;  /* 0x00000001ff107424 */ /* 0x001fca00078e00ff */
[----:B------:R-:W-:Y:S02]  /*05b0*/  @P3 PRMT R9, R16, 0x7610, R9 ;  /* 0x0000761010093816 */ /* 0x000fe40000000009 */
[----:B----4-:R-:W-:-:S13]  /*05c0*/  ISETP.GT.AND P3, PT, R23, R20, PT ;  /* 0x000000141700720c */ /* 0x010fda0003f64270 */
[----:B------:R0:W-:Y:S04]  /*05d0*/  @P3 STG.E desc[UR4][R4.64+0x18], R20 ;  /* 0x0000181404003986 */ /* 0x0001e8000c101904 */
[----:B------:R4:W-:Y:S04]  /*05e0*/  @P3 STG.E desc[UR4][R10.64+0x18], R23 ;  /* 0x000018170a003986 */ /* 0x0009e8000c101904 */
[----:B------:R-:W5:Y:S04]  /*05f0*/  LDG.E R16, desc[UR4][R10.64+0x1c] ;  /* 0x00001c040a107981 */ /* 0x000f68000c1e1900 */
[----:B-1----:R-:W5:Y:S01]  /*0600*/  LDG.E R19, desc[UR4][R4.64+0x1c] ;  /* 0x00001c0404137981 */ /* 0x002f62000c1e1900 */
[----:B--2---:R-:W-:-:S05]  /*0610*/  IMAD.MOV.U32 R18, RZ, RZ, 0x1 ;  /* 0x00000001ff127424 */ /* 0x004fca00078e00ff */
[----:B------:R-:W-:Y:S02]  /*0620*/  @P1 PRMT R9, R18, 0x7610, R9 ;  /* 0x0000761012091816 */ /* 0x000fe40000000009 */
[----:B-----5:R-:W-:-:S13]  /*0630*/  ISETP.GT.AND P1, PT, R19, R16, PT ;  /* 0x000000101300720c */ /* 0x020fda0003f24270 */
[----:B------:R1:W-:Y:S04]  /*0640*/  @P1 STG.E desc[UR4][R4.64+0x1c], R16 ;  /* 0x00001c1004001986 */ /* 0x0003e8000c101904 */
[----:B------:R2:W-:Y:S04]  /*0650*/  @P1 STG.E desc[UR4][R10.64+0x1c], R19 ;  /* 0x00001c130a001986 */ /* 0x0005e8000c101904 */
[----:B------:R-:W5:Y:S04]  /*0660*/  LDG.E R18, desc[UR4][R10.64+0x20] ;  /* 0x000020040a127981 */ /* 0x000f68000c1e1900 */
[----:B---3--:R-:W5:Y:S01]  /*0670*/  LDG.E R21, desc[UR4][R4.64+0x20] ;  /* 0x0000200404157981 */ /* 0x008f62000c1e1900 */
[----:B0-----:R-:W-:-:S05]  /*0680*/  IMAD.MOV.U32 R20, RZ, RZ, 0x1 ;  /* 0x00000001ff147424 */ /* 0x001fca00078e00ff */
[----:B------:R-:W-:Y:S02]  /*0690*/  @P2 PRMT R9, R20, 0x7610, R9 ;  /* 0x0000761014092816 */ /* 0x000fe40000000009 */
[----:B-----5:R-:W-:-:S13]  /*06a0*/  ISETP.GT.AND P2, PT, R21, R18, PT ;  /* 0x000000121500720c */ /* 0x020fda0003f44270 */
[----:B------:R0:W-:Y:S04]  /*06b0*/  @P2 STG.E desc[UR4][R4.64+0x20], R18 ;  /* 0x0000201204002986 */ /* 0x0001e8000c101904 */
[----:B------:R3:W-:Y:S04]  /*06c0*/  @P2 STG.E desc[UR4][R10.64+0x20], R21 ;  /* 0x000020150a002986 */ /* 0x0007e8000c101904 */
[----:B------:R-:W5:Y:S04]  /*06d0*/  LDG.E R20, desc[UR4][R10.64+0x24] ;  /* 0x000024040a147981 */ /* 0x000f68000c1e1900 */
[----:B----4-:R-:W5:Y:S01]  /*06e0*/  LDG.E R23, desc[UR4][R4.64+0x24] ;  /* 0x0000240404177981 */ /* 0x010f62000c1e1900 */
[----:B-1----:R-:W-:-:S05]  /*06f0*/  IMAD.MOV.U32 R16, RZ, RZ, 0x1 ;  /* 0x00000001ff107424 */ /* 0x002fca00078e00ff */
[----:B------:R-:W-:Y:S02]  /*0700*/  @P6 PRMT R9, R16, 0x7610, R9 ;  /* 0x0000761010096816 */ /* 0x000fe40000000009 */
[----:B-----5:R-:W-:-:S13]  /*0710*/  ISETP.GT.AND P6, PT, R23, R20, PT ;  /* 0x000000141700720c */ /* 0x020fda0003fc4270 */
[----:B------:R1:W-:Y:S04]  /*0720*/  @P6 STG.E desc[UR4][R4.64+0x24], R20 ;  /* 0x0000241404006986 */ /* 0x0003e8000c101904 */
[----:B------:R4:W-:Y:S04]  /*0730*/  @P6 STG.E desc[UR4][R10.64+0x24], R23 ;  /* 0x000024170a006986 */ /* 0x0009e8000c101904 */
[----:B------:R-:W5:Y:S04]  /*0740*/  LDG.E R16, desc[UR4][R10.64+0x28] ;  /* 0x000028040a107981 */ /* 0x000f68000c1e1900 */
[----:B--2---:R-:W5:Y:S01]  /*0750*/  LDG.E R19, desc[UR4][R4.64+0x28] ;  /* 0x0000280404137981 */ /* 0x004f62000c1e1900 */
[----:B0-----:R-:W-:-:S05]  /*0760*/  IMAD.MOV.U32 R18, RZ, RZ, 0x1 ;  /* 0x00000001ff127424 */ /* 0x001fca00078e00ff */
[----:B------:R-:W-:Y:S02]  /*0770*/  @P5 PRMT R9, R18, 0x7610, R9 ;  /* 0x0000761012095816 */ /* 0x000fe40000000009 */
[----:B-----5:R-:W-:-:S13]  /*0780*/  ISETP.GT.AND P5, PT, R19, R16, PT ;  /* 0x000000101300720c */ /* 0x020fda0003fa4270 */
[----:B------:R0:W-:Y:S04]  /*0790*/  @P5 STG.E desc[UR4][R4.64+0x28], R16 ;  /* 0x0000281004005986 */ /* 0x0001e8000c101904 */
[----:B------:R2:W-:Y:S04]  /*07a0*/  @P5 STG.E desc[UR4][R10.64+0x28], R19 ;  /* 0x000028130a005986 */ /* 0x0005e8000c101904 */
[----:B------:R-:W5:Y:S04]  /*07b0*/  LDG.E R18, desc[UR4][R10.64+0x2c] ;  /* 0x00002c040a127981 */ /* 0x000f68000c1e1900 */
[----:B---3--:R-:W5:Y:S01]  /*07c0*/  LDG.E R21, desc[UR4][R4.64+0x2c] ;  /* 0x00002c0404157981 */ /* 0x008f62000c1e1900 */
[----:B-1----:R-:W-:-:S05]  /*07d0*/  IMAD.MOV.U32 R20, RZ, RZ, 0x1 ;  /* 0x00000001ff147424 */ /* 0x002fca00078e00ff */
[----:B------:R-:W-:Y:S02]  /*07e0*/  @P4 PRMT R9, R20, 0x7610, R9 ;  /* 0x0000761014094816 */ /* 0x000fe40000000009 */
[----:B-----5:R-:W-:-:S13]  /*07f0*/  ISETP.GT.AND P4, PT, R21, R18, PT ;  /* 0x000000121500720c */ /* 0x020fda0003f84270 */
[----:B------:R1:W-:Y:S04]  /*0800*/  @P4 STG.E desc[UR4][R4.64+0x2c], R18 ;  /* 0x00002c1204004986 */ /* 0x0003e8000c101904 */
[----:B------:R-:W-:Y:S04]  /*0810*/  @P4 STG.E desc[UR4][R10.64+0x2c], R21 ;  /* 0x00002c150a004986 */ /* 0x000fe8000c101904 */
[----:B------:R-:W3:Y:S04]  /*0820*/  LDG.E R20, desc[UR4][R10.64+0x30] ;  /* 0x000030040a147981 */ /* 0x000ee8000c1e1900 */
[----:B----4-:R-:W3:Y:S01]  /*0830*/  LDG.E R23, desc[UR4][R4.64+0x30] ;  /* 0x0000300404177981 */ /* 0x010ee2000c1e1900 */
[----:B0-----:R-:W-:-:S05]  /*0840*/  IMAD.MOV.U32 R16, RZ, RZ, 0x1 ;  /* 0x00000001ff107424 */ /* 0x001fca00078e00ff */
[----:B------:R-:W-:Y:S02]  /*0850*/  @P3 PRMT R9, R16, 0x7610, R9 ;  /* 0x0000761010093816 */ /* 0x000fe40000000009 */
[----:B---3--:R-:W-:-:S13]  /*0860*/  ISETP.GT.AND P3, PT, R23, R20, PT ;  /* 0x000000141700720c */ /* 0x008fda0003f64270 */
[----:B------:R-:W-:Y:S04]  /*0870*/  @P3 STG.E desc[UR4][R4.64+0x30], R20 ;  /* 0x0000301404003986 */ /* 0x000fe8000c101904 */
[----:B------:R-:W-:Y:S04]  /*0880*/  @P3 STG.E desc[UR4][R10.64+0x30], R23 ;  /* 0x000030170a003986 */ /* 0x000fe8000c101904 */
[----:B------:R-:W3:Y:S04]  /*0890*/  LDG.E R22, desc[UR4][R10.64+0x34] ;  /* 0x000034040a167981 */ /* 0x000ee8000c1e1900 */
[----:B--2---:R-:W3:Y:S01]  /*08a0*/  LDG.E R19, desc[UR4][R4.64+0x34] ;  /* 0x0000340404137981 */ /* 0x004ee2000c1e1900 */
[----:B------:R-:W-:Y:S01]  /*08b0*/  @P1 PRMT R9, R16, 0x7610, R9 ;  /* 0x0000761010091816 */ /* 0x000fe20000000009 */
[----:B-1----:R-:W-:-:S02]  /*08c0*/  IMAD.MOV.U32 R18, RZ, RZ, 0x1 ;  /* 0x00000001ff127424 */ /* 0x002fc400078e00ff */
[----:B------:R-:W-:Y:S01]  /*08d0*/  VIADD R12, R12, 0x10 ;  /* 0x000000100c0c7836 */ /* 0x000fe20000000000 */
[----:B------:R-:W-:-:S04]  /*08e0*/  @P2 PRMT R9, R16, 0x7610, R9 ;  /* 0x0000761010092816 */ /* 0x000fc80000000009 */
[----:B------:R-:W-:Y:S02]  /*08f0*/  @P6 PRMT R9, R18, 0x7610, R9 ;  /* 0x0000761012096816 */ /* 0x000fe40000000009 */
[----:B------:R-:W-:Y:S02]  /*0900*/  ISETP.GE.AND P2, PT, R12, -0xc, PT ;  /* 0xfffffff40c00780c */ /* 0x000fe40003f46270 */
[----:B------:R-:W-:-:S04]  /*0910*/  @P5 PRMT R9, R16, 0x7610, R9 ;  /* 0x0000761010095816 */ /* 0x000fc80000000009 */
[----:B------:R-:W-:Y:S02]  /*0920*/  @P4 PRMT R9, R18, 0x7610, R9 ;  /* 0x0000761012094816 */ /* 0x000fe40000000009 */
[----:B------:R-:W-:Y:S02]  /*0930*/  IADD3 R16, P4, PT, R4, 0x40, RZ ;  /* 0x0000004004107810 */ /* 0x000fe40007f9e0ff */
[----:B------:R-:W-:Y:S02]  /*0940*/  @P3 PRMT R9, R18, 0x7610, R9 ;  /* 0x0000761012093816 */ /* 0x000fe40000000009 */
[----:B---3--:R-:W-:-:S13]  /*0950*/  ISETP.GT.AND P1, PT, R19, R22, PT ;  /* 0x000000161300720c */ /* 0x008fda0003f24270 */
[----:B------:R0:W-:Y:S01]  /*0960*/  @P1 STG.E desc[UR4][R4.64+0x34], R22 ;  /* 0x0000341604001986 */ /* 0x0001e2000c101904 */
[----:B------:R-:W-:-:S03]  /*0970*/  @P1 PRMT R9, R18, 0x7610, R9 ;  /* 0x0000761012091816 */ /* 0x000fc60000000009 */
[----:B------:R1:W-:Y:S01]  /*0980*/  @P1 STG.E desc[UR4][R10.64+0x34], R19 ;  /* 0x000034130a001986 */ /* 0x0003e2000c101904 */
[----:B0-----:R-:W-:Y:S02]  /*0990*/  IMAD.X R5, RZ, RZ, R5, P4 ;  /* 0x000000ffff057224 */ /* 0x001fe400020e0605 */
[----:B------:R-:W-:Y:S01]  /*09a0*/  IMAD.MOV.U32 R4, RZ, RZ, R16 ;  /* 0x000000ffff047224 */ /* 0x000fe200078e0010 */
[----:B------:R-:W-:Y:S06]  /*09b0*/  @!P2 BRA `(.L_x_6) ;  /* 0xfffffff80038a947 */ /* 0x000fec000383ffff */
.L_x_5:
[----:B-1----:R-:W-:-:S05]  /*09c0*/  IMAD.MOV R10, RZ, RZ, -R12 ;  /* 0x000000ffff0a7224 */ /* 0x002fca00078e0a0c */
[----:B------:R-:W-:-:S13]  /*09d0*/  ISETP.GT.AND P1, PT, R10, 0x4, PT ;  /* 0x000000040a00780c */ /* 0x000fda0003f24270 */
[----:B------:R-:W-:Y:S05]  /*09e0*/  @!P1 BRA `(.L_x_7) ;  /* 0x0000000000ec9947 */ /* 0x000fea0003800000 */
[----:B------:R-:W-:Y:S01]  /*09f0*/  IADD3 R18, P0, PT, R4, R17, RZ ;  /* 0x0000001104127210 */ /* 0x000fe20007f1e0ff */
[----:B------:R-:W2:Y:S04]  /*0a00*/  LDG.E R11, desc[UR4][R4.64+-0x8] ;  /* 0xfffff804040b7981 */ /* 0x000ea8000c1e1900 */
[----:B------:R-:W-:-:S05]  /*0a10*/  IMAD.X R19, R5, 0x1, R15, P0 ;  /* 0x0000000105137824 */ /* 0x000fca00000e060f */
[----:B------:R-:W2:Y:S02]  /*0a20*/  LDG.E R10, desc[UR4][R18.64+-0x8] ;  /* 0xfffff804120a7981 */ /* 0x000ea4000c1e1900 */
[----:B--2---:R-:W-:-:S13]  /*0a30*/  ISETP.GT.AND P2, PT, R11, R10, PT ;  /* 0x0000000a0b00720c */ /* 0x004fda0003f44270 */
[----:B------:R-:W-:Y:S04]  /*0a40*/  @P2 STG.E desc[UR4][R4.64+-0x8], R10 ;  /* 0xfffff80a04002986 */ /* 0x000fe8000c101904 */
[----:B------:R-:W-:Y:S04]  /*0a50*/  @P2 STG.E desc[UR4][R18.64+-0x8], R11 ;  /* 0xfffff80b12002986 */ /* 0x000fe8000c101904 */
[----:B------:R-:W2:Y:S04]  /*0a60*/  LDG.E R16, desc[UR4][R18.64+-0x4] ;  /* 0xfffffc0412107981 */ /* 0x000ea8000c1e1900 */
        /* <DEDUP_REMOVED lines=15> */
[----:B-1----:R-:W2:Y:S01]  /*0b60*/  LDG.E R21, desc[UR4][R4.64+0x8] ;  /* 0x0000080404157981 */ /* 0x002ea2000c1e1900 */
[----:B------:R-:W-:-:S05]  /*0b70*/  IADD3 R10, P1, PT, R4, 0x10, RZ ;  /* 0x00000010040a7810 */ /* 0x000fca0007f3e0ff */
[----:B------:R-:W-:Y:S01]  /*0b80*/  IMAD.X R11, RZ, RZ, R5, P1 ;  /* 0x000000ffff0b7224 */ /* 0x000fe200008e0605 */
[----:B--2---:R-:W-:-:S13]  /*0b90*/  ISETP.GT.AND P5, PT, R21, R16, PT ;  /* 0x000000101500720c */ /* 0x004fda0003fa4270 */
[----:B------:R0:W-:Y:S04]  /*0ba0*/  @P5 STG.E desc[UR4][R4.64+0x8], R16 ;  /* 0x0000081004005986 */ /* 0x0001e8000c101904 */
[----:B------:R-:W-:Y:S04]  /*0bb0*/  @P5 STG.E desc[UR4][R18.64+0x8], R21 ;  /* 0x0000081512005986 */ /* 0x000fe8000c101904 */
[----:B------:R-:W2:Y:S04]  /*0bc0*/  LDG.E R20, desc[UR4][R18.64+0xc] ;  /* 0x00000c0412147981 */ /* 0x000ea8000c1e1900 */
[----:B---3--:R-:W2:Y:S02]  /*0bd0*/  LDG.E R23, desc[UR4][R10.64+-0x4] ;  /* 0xfffffc040a177981 */ /* 0x008ea4000c1e1900 */
[----:B--2---:R-:W-:-:S13]  /*0be0*/  ISETP.GT.AND P6, PT, R23, R20, PT ;  /* 0x000000141700720c */ /* 0x004fda0003fc4270 */
[----:B------:R1:W-:Y:S04]  /*0bf0*/  @P6 STG.E desc[UR4][R10.64+-0x4], R20 ;  /* 0xfffffc140a006986 */ /* 0x0003e8000c101904 */
[----:B------:R-:W-:Y:S04]  /*0c00*/  @P6 STG.E desc[UR4][R18.64+0xc], R23 ;  /* 0x00000c1712006986 */ /* 0x000fe8000c101904 */
[----:B----4-:R-:W2:Y:S04]  /*0c10*/  LDG.E R22, desc[UR4][R18.64+0x10] ;  /* 0x0000100412167981 */ /* 0x010ea8000c1e1900 */
[----:B-----5:R-:W2:Y:S01]  /*0c20*/  LDG.E R25, desc[UR4][R10.64] ;  /* 0x000000040a197981 */ /* 0x020ea2000c1e1900 */
[----:B0-----:R-:W-:Y:S01]  /*0c30*/  IMAD.MOV.U32 R4, RZ, RZ, 0x1 ;  /* 0x00000001ff047424 */ /* 0x001fe200078e00ff */
[----:B--2---:R-:W-:-:S13]  /*0c40*/  ISETP.GT.AND P1, PT, R25, R22, PT ;  /* 0x000000161900720c */ /* 0x004fda0003f24270 */
[----:B------:R-:W-:Y:S04]  /*0c50*/  @P1 STG.E desc[UR4][R10.64], R22 ;  /* 0x000000160a001986 */ /* 0x000fe8000c101904 */
[----:B------:R-:W-:Y:S04]  /*0c60*/  @P1 STG.E desc[UR4][R18.64+0x10], R25 ;  /* 0x0000101912001986 */ /* 0x000fe8000c101904 */
[----:B------:R-:W2:Y:S04]  /*0c70*/  LDG.E R16, desc[UR4][R18.64+0x14] ;  /* 0x0000140412107981 */ /* 0x000ea8000c1e1900 */
[----:B------:R-:W2:Y:S01]  /*0c80*/  LDG.E R5, desc[UR4][R10.64+0x4] ;  /* 0x000004040a057981 */ /* 0x000ea2000c1e1900 */
[----:B------:R-:W-:Y:S01]  /*0c90*/  @P2 PRMT R9, R4, 0x7610, R9 ;  /* 0x0000761004092816 */ /* 0x000fe20000000009 */
[----:B-1----:R-:W-:-:S03]  /*0ca0*/  IMAD.MOV.U32 R20, RZ, RZ, 0x1 ;  /* 0x00000001ff147424 */ /* 0x002fc600078e00ff */
[----:B------:R-:W-:-:S04]  /*0cb0*/  @P0 PRMT R9, R4, 0x7610, R9 ;  /* 0x0000761004090816 */ /* 0x000fc80000000009 */
[----:B------:R-:W-:-:S04]  /*0cc0*/  @P3 PRMT R9, R20, 0x7610, R9 ;  /* 0x0000761014093816 */ /* 0x000fc80000000009 */
[----:B------:R-:W-:-:S04]  /*0cd0*/  @P4 PRMT R9, R4, 0x7610, R9 ;  /* 0x0000761004094816 */ /* 0x000fc80000000009 */
[----:B------:R-:W-:-:S04]  /*0ce0*/  @P5 PRMT R9, R20, 0x7610, R9 ;  /* 0x0000761014095816 */ /* 0x000fc80000000009 */
[----:B------:R-:W-:Y:S01]  /*0cf0*/  @P6 PRMT R9, R4, 0x7610, R9 ;  /* 0x0000761004096816 */ /* 0x000fe20000000009 */
[----:B------:R-:W-:-:S03]  /*0d00*/  VIADD R12, R12, 0x4 ;  /* 0x000000040c0c7836 */ /* 0x000fc60000000000 */
[----:B------:R-:W-:Y:S02]  /*0d10*/  @P1 PRMT R9, R20, 0x7610, R9 ;  /* 0x0000761014091816 */ /* 0x000fe40000000009 */
[----:B------:R-:W-:Y:S01]  /*0d20*/  IADD3 R4, P1, PT, R10, 0x10, RZ ;  /* 0x000000100a047810 */ /* 0x000fe20007f3e0ff */
[----:B------:R-:W-:Y:S01]  /*0d30*/  VIADD R12, R12, 0x4 ;  /* 0x000000040c0c7836 */ /* 0x000fe20000000000 */
[----:B------:R-:W-:Y:S02]  /*0d40*/  PLOP3.LUT P0, PT, PT, PT, PT, 0x8, 0x80 ;  /* 0x000000000080781c */ /* 0x000fe40003f0e170 */
[----:B--2---:R-:W-:-:S13]  /*0d50*/  ISETP.GT.AND P2, PT, R5, R16, PT ;  /* 0x000000100500720c */ /* 0x004fda0003f44270 */
[----:B------:R-:W-:Y:S01]  /*0d60*/  @P2 STG.E desc[UR4][R10.64+0x4], R16 ;  /* 0x000004100a002986 */ /* 0x000fe2000c101904 */
[----:B------:R-:W-:-:S03]  /*0d70*/  @P2 PRMT R9, R20, 0x7610, R9 ;  /* 0x0000761014092816 */ /* 0x000fc60000000009 */
[----:B------:R0:W-:Y:S02]  /*0d80*/  @P2 STG.E desc[UR4][R18.64+0x14], R5 ;  /* 0x0000140512002986 */ /* 0x0001e4000c101904 */
[----:B0-----:R-:W-:-:S07]  /*0d90*/  IMAD.X R5, RZ, RZ, R11, P1 ;  /* 0x000000ffff057224 */ /* 0x001fce00008e060b */
.L_x_7:
[----:B------:R-:W-:-:S13]  /*0da0*/  ISETP.EQ.AND P1, PT, R12, RZ, PT ;  /* 0x000000ff0c00720c */ /* 0x000fda0003f22270 */
[----:B------:R-:W-:Y:S05]  /*0db0*/  @!P0 BRA P1, `(.L_x_3) ;  /* 0x0000000000888947 */ /* 0x000fea0000800000 */
.L_x_4:
[----:B-1----:R-:W-:Y:S01]  /*0dc0*/  IADD3 R10, P0, PT, R4, R17, RZ ;  /* 0x00000011040a7210 */ /* 0x002fe20007f1e0ff */
[----:B------:R-:W2:Y:S04]  /*0dd0*/  LDG.E R19, desc[UR4][R4.64+-0x8] ;  /* 0xfffff80404137981 */ /* 0x000ea8000c1e1900 */
[----:B------:R-:W-:-:S05]  /*0de0*/  IMAD.X R11, R5, 0x1, R15, P0 ;  /* 0x00000001050b7824 */ /* 0x000fca00000e060f */
[----:B------:R-:W2:Y:S02]  /*0df0*/  LDG.E R16, desc[UR4][R10.64+-0x8] ;  /* 0xfffff8040a107981 */ /* 0x000ea4000c1e1900 */
[----:B--2---:R-:W-:-:S13]  /*0e00*/  ISETP.GT.AND P0, PT, R19, R16, PT ;  /* 0x000000101300720c */ /* 0x004fda0003f04270 */
[----:B------:R-:W-:Y:S04]  /*0e10*/  @P0 STG.E desc[UR4][R4.64+-0x8], R16 ;  /* 0xfffff81004000986 */ /* 0x000fe8000c101904 */
[----:B------:R0:W-:Y:S04]  /*0e20*/  @P0 STG.E desc[UR4][R10.64+-0x8], R19 ;  /* 0xfffff8130a000986 */ /* 0x0001e8000c101904 */
[----:B------:R-:W2:Y:S04]  /*0e30*/  LDG.E R18, desc[UR4][R10.64+-0x4] ;  /* 0xfffffc040a127981 */ /* 0x000ea8000c1e1900 */
[----:B------:R-:W2:Y:S02]  /*0e40*/  LDG.E R21, desc[UR4][R4.64+-0x4] ;  /* 0xfffffc0404157981 */ /* 0x000ea4000c1e1900 */
[----:B--2---:R-:W-:-:S13]  /*0e50*/  ISETP.GT.AND P1, PT, R21, R18, PT ;  /* 0x000000121500720c */ /* 0x004fda0003f24270 */
[----:B------:R1:W-:Y:S04]  /*0e60*/  @P1 STG.E desc[UR4][R4.64+-0x4], R18 ;  /* 0xfffffc1204001986 */ /* 0x0003e8000c101904 */
[----:B------:R-:W-:Y:S04]  /*0e70*/  @P1 STG.E desc[UR4][R10.64+-0x4], R21 ;  /* 0xfffffc150a001986 */ /* 0x000fe8000c101904 */
[----:B------:R-:W2:Y:S04]  /*0e80*/  LDG.E R20, desc[UR4][R10.64] ;  /* 0x000000040a147981 */ /* 0x000ea8000c1e1900 */
[----:B------:R-:W2:Y:S02]  /*0e90*/  LDG.E R23, desc[UR4][R4.64] ;  /* 0x0000000404177981 */ /* 0x000ea4000c1e1900 */
[----:B--2---:R-:W-:-:S13]  /*0ea0*/  ISETP.GT.AND P2, PT, R23, R20, PT ;  /* 0x000000141700720c */ /* 0x004fda0003f44270 */
[----:B------:R-:W-:Y:S04]  /*0eb0*/  @P2 STG.E desc[UR4][R4.64], R20 ;  /* 0x0000001404002986 */ /* 0x000fe8000c101904 */
[----:B------:R-:W-:Y:S04]  /*0ec0*/  @P2 STG.E desc[UR4][R10.64], R23 ;  /* 0x000000170a002986 */ /* 0x000fe8000c101904 */
[----:B------:R-:W2:Y:S04]  /*0ed0*/  LDG.E R22, desc[UR4][R10.64+0x4] ;  /* 0x000004040a167981 */ /* 0x000ea8000c1e1900 */
[----:B0-----:R-:W2:Y:S01]  /*0ee0*/  LDG.E R19, desc[UR4][R4.64+0x4] ;  /* 0x0000040404137981 */ /* 0x001ea2000c1e1900 */
[----:B------:R-:W-:-:S02]  /*0ef0*/  IMAD.MOV.U32 R16, RZ, RZ, 0x1 ;  /* 0x00000001ff107424 */ /* 0x000fc400078e00ff */
[----:B------:R-:W-:-:S03]  /*0f00*/  VIADD R12, R12, 0x4 ;  /* 0x000000040c0c7836 */ /* 0x000fc60000000000 */
[----:B------:R-:W-:Y:S02]  /*0f10*/  @P0 PRMT R9, R16, 0x7610, R9 ;  /* 0x0000761010090816 */ /* 0x000fe40000000009 */
[----:B------:R-:W-:Y:S01]  /*0f20*/  ISETP.NE.AND P0, PT, R12, RZ, PT ;  /* 0x000000ff0c00720c */ /* 0x000fe20003f05270 */
[----:B-1----:R-:W-:-:S05]  /*0f30*/  IMAD.MOV.U32 R18, RZ, RZ, 0x1 ;  /* 0x00000001ff127424 */ /* 0x002fca00078e00ff */
[----:B------:R-:W-:Y:S02]  /*0f40*/  @P1 PRMT R9, R18, 0x7610, R9 ;  /* 0x0000761012091816 */ /* 0x000fe40000000009 */
[----:B------:R-:W-:Y:S02]  /*0f50*/  IADD3 R16, P1, PT, R4, 0x10, RZ ;  /* 0x0000001004107810 */ /* 0x000fe40007f3e0ff */
[----:B------:R-:W-:Y:S02]  /*0f60*/  @P2 PRMT R9, R18, 0x7610, R9 ;  /* 0x0000761012092816 */ /* 0x000fe40000000009 */
[----:B--2---:R-:W-:-:S13]  /*0f70*/  ISETP.GT.AND P3, PT, R19, R22, PT ;  /* 0x000000161300720c */ /* 0x004fda0003f64270 */
[----:B------:R0:W-:Y:S01]  /*0f80*/  @P3 STG.E desc[UR4][R4.64+0x4], R22 ;  /* 0x0000041604003986 */ /* 0x0001e2000c101904 */
[----:B------:R-:W-:-:S03]  /*0f90*/  @P3 PRMT R9, R18, 0x7610, R9 ;  /* 0x0000761012093816 */ /* 0x000fc60000000009 */
[----:B------:R1:W-:Y:S01]  /*0fa0*/  @P3 STG.E desc[UR4][R10.64+0x4], R19 ;  /* 0x000004130a003986 */ /* 0x0003e2000c101904 */
[----:B0-----:R-:W-:Y:S02]  /*0fb0*/  IMAD.X R5, RZ, RZ, R5, P1 ;  /* 0x000000ffff057224 */ /* 0x001fe400008e0605 */
[----:B------:R-:W-:Y:S01]  /*0fc0*/  IMAD.MOV.U32 R4, RZ, RZ, R16 ;  /* 0x000000ffff047224 */ /* 0x000fe200078e0010 */
[----:B------:R-:W-:Y:S06]  /*0fd0*/  @P0 BRA `(.L_x_4) ;  /* 0xfffffffc00780947 */ /* 0x000fec000383ffff */
.L_x_3:
[----:B------:R-:W-:-:S13]  /*0fe0*/  ISETP.NE.AND P0, PT, R14, RZ, PT ;  /* 0x000000ff0e00720c */ /* 0x000fda0003f05270 */
[----:B------:R-:W-:Y:S05]  /*0ff0*/  @!P0 BRA `(.L_x_8) ;  /* 0x0000000000788947 */ /* 0x000fea0003800000 */
[----:B-1----:R-:W-:Y:S02]  /*1000*/  IMAD.IADD R11, R6, 0x1, R13 ;  /* 0x00000001060b7824 */ /* 0x002fe400078e020d */
[----:B------:R-:W-:-:S04]  /*1010*/  IMAD.WIDE.U32 R4, R13, 0x4, R2 ;  /* 0x000000040d047825 */ /* 0x000fc800078e0002 */
[----:B------:R-:W-:Y:S01]  /*1020*/  IMAD.WIDE.U32 R10, R11, 0x4, R2 ;  /* 0x000000040b0a7825 */ /* 0x000fe200078e0002 */
[----:B------:R-:W2:Y:S04]  /*1030*/  LDG.E R13, desc[UR4][R4.64] ;  /* 0x00000004040d7981 */ /* 0x000ea8000c1e1900 */
[----:B------:R-:W2:Y:S01]  /*1040*/  LDG.E R12, desc[UR4][R10.64] ;  /* 0x000000040a0c7981 */ /* 0x000ea2000c1e1900 */
[----:B------:R-:W-:Y:S01]  /*1050*/  ISETP.NE.AND P1, PT, R14, 0x1, PT ;  /* 0x000000010e00780c */ /* 0x000fe20003f25270 */
[----:B------:R-:W-:Y:S01]  /*1060*/  IMAD.MOV.U32 R15, RZ, RZ, 0x1 ;  /* 0x00000001ff0f7424 */ /* 0x000fe200078e00ff */
[----:B--2---:R-:W-:-:S13]  /*1070*/  ISETP.GT.AND P0, PT, R13, R12, PT ;  /* 0x0000000c0d00720c */ /* 0x004fda0003f04270 */
[----:B------:R0:W-:Y:S01]  /*1080*/  @P0 STG.E desc[UR4][R4.64], R12 ;  /* 0x0000000c04000986 */ /* 0x0001e2000c101904 */
[----:B------:R-:W-:-:S03]  /*1090*/  @P0 PRMT R9, R15, 0x7610, R9 ;  /* 0x000076100f090816 */ /* 0x000fc60000000009 */
[----:B------:R0:W-:Y:S01]  /*10a0*/  @P0 STG.E desc[UR4][R10.64], R13 ;  /* 0x0000000d0a000986 */ /* 0x0001e2000c101904 */
[----:B------:R-:W-:Y:S05]  /*10b0*/  @!P1 BRA `(.L_x_8) ;  /* 0x0000000000489947 */ /* 0x000fea0003800000 */
[----:B0-----:R-:W-:Y:S01]  /*10c0*/  LEA R10, P0, R6, R4, 0x2 ;  /* 0x00000004060a7211 */ /* 0x001fe200078010ff */
[----:B------:R-:W2:Y:S04]  /*10d0*/  LDG.E R13, desc[UR4][R4.64+0x4] ;  /* 0x00000404040d7981 */ /* 0x000ea8000c1e1900 */
[----:B------:R-:W-:-:S05]  /*10e0*/  IMAD.X R11, RZ, RZ, R5, P0 ;  /* 0x000000ffff0b7224 */ /* 0x000fca00000e0605 */
        /* <DEDUP_REMOVED lines=8> */
[----:B--2---:R-:W2:Y:S04]  /*1170*/  LDG.E R13, desc[UR4][R4.64+0x8] ;  /* 0x00000804040d7981 */ /* 0x004ea8000c1e1900 */
[----:B------:R-:W2:Y:S01]  /*1180*/  LDG.E R12, desc[UR4][R10.64+0x8] ;  /* 0x000008040a0c7981 */ /* 0x000ea2000c1e1900 */
[----:B------:R-:W-:Y:S01]  /*1190*/  IMAD.MOV.U32 R14, RZ, RZ, 0x1 ;  /* 0x00000001ff0e7424 */ /* 0x000fe200078e00ff */
[----:B--2---:R-:W-:-:S13]  /*11a0*/  ISETP.GT.AND P0, PT, R13, R12, PT ;  /* 0x0000000c0d00720c */ /* 0x004fda0003f04270 */
[----:B------:R3:W-:Y:S01]  /*11b0*/  @P0 STG.E desc[UR4][R4.64+0x8], R12 ;  /* 0x0000080c04000986 */ /* 0x0007e2000c101904 */
[----:B------:R-:W-:-:S03]  /*11c0*/  @P0 PRMT R9, R14, 0x7610, R9 ;  /* 0x000076100e090816 */ /* 0x000fc60000000009 */
[----:B------:R3:W-:Y:S04]  /*11d0*/  @P0 STG.E desc[UR4][R10.64+0x8], R13 ;  /* 0x0000080d0a000986 */ /* 0x0007e8000c101904 */
.L_x_8:
[----:B------:R-:W-:-:S13]  /*11e0*/  LOP3.LUT P0, RZ, R9, 0xff, RZ, 0xc0, !PT ;  /* 0x000000ff09ff7812 */ /* 0x000fda000780c0ff */
.L_x_2:
[----:B------:R-:W-:-:S13]  /*11f0*/  ISETP.LT.U32.AND P1, PT, R8, 0x3, PT ;  /* 0x000000030800780c */ /* 0x000fda0003f21070 */
[----:B------:R-:W-:Y:S05]  /*1200*/  @!P0 EXIT P1 ;  /* 0x000000000000894d */ /* 0x000fea0000800000 */
[----:B------:R-:W-:Y:S05]  /*1210*/  BRA `(.L_x_9) ;  /* 0xffffffec009c7947 */ /* 0x000fea000383ffff */
.L_x_10:
        /* <DEDUP_REMOVED lines=14> */
.L_x_138:


//--------------------- .text._Z9shellSortPi      --------------------------
	.section	.text._Z9shellSortPi,"ax",@progbits
	.align	128
        .global         _Z9shellSortPi
        .type           _Z9shellSortPi,@function
        .size           _Z9shellSortPi,(.L_x_139 - _Z9shellSortPi)
        .other          _Z9shellSortPi,@"STO_CUDA_ENTRY STV_DEFAULT"
_Z9shellSortPi:
.text._Z9shellSortPi:
[----:B------:R-:W-:Y:S01]  /*0000*/  LDC R1, c[0x0][0x37c] ;  /* 0x0000df00ff017b82 */ /* 0x000fe20000000800 */
[----:B------:R-:W0:Y:S07]  /*0010*/  S2R R7, SR_CTAID.X ;  /* 0x0000000000077919 */ /* 0x000e2e0000002500 */
[----:B------:R-:W0:Y:S01]  /*0020*/  LDC.64 R2, c[0x0][0x380] ;  /* 0x0000e000ff027b82 */ /* 0x000e220000000a00 */
[----:B------:R-:W-:Y:S01]  /*0030*/  IMAD.MOV.U32 R0, RZ, RZ, 0x200 ;  /* 0x00000200ff007424 */ /* 0x000fe200078e00ff */
[----:B------:R-:W-:Y:S01]  /*0040*/  MOV R8, 0xfffffe00 ;  /* 0xfffffe0000087802 */ /* 0x000fe20000000f00 */
[----:B------:R-:W1:Y:S01]  /*0050*/  LDCU.64 UR4, c[0x0][0x358] ;  /* 0x00006b00ff0477ac */ /* 0x000e620008000a00 */
[----:B0-----:R-:W-:-:S04]  /*0060*/  IMAD.WIDE.U32 R4, R7, 0x1000, R2 ;  /* 0x0000100007047825 */ /* 0x001fc800078e0002 */
[----:B------:R-:W-:Y:S01]  /*0070*/  IMAD.SHL.U32 R7, R7, 0x400, RZ ;  /* 0x0000040007077824 */ /* 0x000fe200078e00ff */
[----:B------:R-:W-:-:S03]  /*0080*/  IADD3 R6, P0, PT, R4, 0x800, RZ ;  /* 0x0000080004067810 */ /* 0x000fc60007f1e0ff */
[----:B------:R-:W-:Y:S01]  /*0090*/  IMAD.WIDE.U32 R2, R7, 0x4, R2 ;  /* 0x0000000407027825 */ /* 0x000fe200078e0002 */
[----:B-1----:R-:W-:-:S09]  /*00a0*/  IADD3.X R7, PT, PT, RZ, R5, RZ, P0, !PT ;  /* 0x00000005ff077210 */ /* 0x002fd200007fe4ff */
.L_x_12:
[----:B0-----:R-:W-:Y:S01]  /*00b0*/  VIADD R5, R8, 0x400 ;  /* 0x0000040008057836 */ /* 0x001fe20000000000 */
[----:B------:R0:W5:Y:S04]  /*00c0*/  LDG.E R9, desc[UR4][R6.64] ;  /* 0x0000000406097981 */ /* 0x000168000c1e1900 */
[----:B------:R-:W-:-:S13]  /*00d0*/  ISETP.GE.U32.AND P0, PT, R5, 0x200, PT ;  /* 0x000002000500780c */ /* 0x000fda0003f06070 */
[----:B0-----:R-:W-:Y:S05]  /*00e0*/  @!P0 BRA `(.L_x_11) ;  /* 0x0000000000108947 */ /* 0x001fea0003800000 */
[----:B------:R-:W2:Y:S02]  /*00f0*/  LDG.E R4, desc[UR4][R6.64+-0x800] ;  /* 0xfff8000406047981 */ /* 0x000ea4000c1e1900 */
[----:B--2--5:R-:W-:-:S13]  /*0100*/  ISETP.GT.AND P0, PT, R4, R9, PT ;  /* 0x000000090400720c */ /* 0x024fda0003f04270 */
[----:B------:R0:W-:Y:S01]  /*0110*/  @P0 STG.E desc[UR4][R6.64], R4 ;  /* 0x0000000406000986 */ /* 0x0001e2000c101904 */
[----:B------:R-:W-:-:S07]  /*0120*/  @P0 IADD3 R5, PT, PT, R0, -0x200, RZ ;  /* 0xfffffe0000050810 */ /* 0x000fce0007ffe0ff */
.L_x_11:
[----:B------:R-:W-:Y:S01]  /*0130*/  VIADD R8, R8, 0x1 ;  /* 0x0000000108087836 */ /* 0x000fe20000000000 */
[----:B0-----:R-:W-:Y:S01]  /*0140*/  IADD3 R6, P1, PT, R6, 0x4, RZ ;  /* 0x0000000406067810 */ /* 0x001fe20007f3e0ff */
[----:B------:R-:W-:-:S03]  /*0150*/  IMAD.WIDE R4, R5, 0x4, R2 ;  /* 0x0000000405047825 */ /* 0x000fc600078e0202 */
[----:B------:R-:W-:Y:S01]  /*0160*/  ISETP.NE.AND P0, PT, R8, RZ, PT ;  /* 0x000000ff0800720c */ /* 0x000fe20003f05270 */
[----:B------:R-:W-:Y:S01]  /*0170*/  VIADD R0, R0, 0x1 ;  /* 0x0000000100007836 */ /* 0x000fe20000000000 */
[----:B-----5:R0:W-:Y:S01]  /*0180*/  STG.E desc[UR4][R4.64], R9 ;  /* 0x0000000904007986 */ /* 0x0201e2000c101904 */
[----:B------:R-:W-:-:S10]  /*0190*/  IADD3.X R7, PT, PT, RZ, R7, RZ, P1, !PT ;  /* 0x00000007ff077210 */ /* 0x000fd40000ffe4ff */
[----:B------:R-:W-:Y:S05]  /*01a0*/  @P0 BRA `(.L_x_12) ;  /* 0xfffffffc00c00947 */ /* 0x000fea000383ffff */
[----:B------:R-:W-:-:S07]  /*01b0*/  HFMA2 R7, -RZ, RZ, 0, 1.52587890625e-05 ;  /* 0x00000100ff077431 */ /* 0x000fce00000001ff */
.L_x_15:
[C---:B------:R-:W-:Y:S01]  /*01c0*/  ISETP.GE.U32.AND P0, PT, R7.reuse, 0x100, PT ;  /* 0x000001000700780c */ /* 0x040fe20003f06070 */
[----:B01----:R-:W-:-:S05]  /*01d0*/  IMAD.WIDE.U32 R4, R7, 0x4, R2 ;  /* 0x0000000407047825 */ /* 0x003fca00078e0002 */
[----:B------:R0:W5:Y:S01]  /*01e0*/  LDG.E R11, desc[UR4][R4.64] ;  /* 0x00000004040b7981 */ /* 0x000162000c1e1900 */
[----:B------:R-:W-:-:S06]  /*01f0*/  IMAD.MOV.U32 R9, RZ, RZ, R7 ;  /* 0x000000ffff097224 */ /* 0x000fcc00078e0007 */
[----:B------:R-:W-:Y:S05]  /*0200*/  @!P0 BRA `(.L_x_13) ;  /* 0x0000000000288947 */ /* 0x000fea0003800000 */
[----:B------:R-:W-:-:S07]  /*0210*/  MOV R9, R7 ;  /* 0x0000000700097202 */ /* 0x000fce0000000f00 */
.L_x_14:
[----:B01----:R-:W-:-:S05]  /*0220*/  IMAD.WIDE R4, R9, 0x4, R2 ;  /* 0x0000000409047825 */ /* 0x003fca00078e0202 */
[----:B------:R-:W2:Y:S02]  /*0230*/  LDG.E R0, desc[UR4][R4.64+-0x400] ;  /* 0xfffc000404007981 */ /* 0x000ea4000c1e1900 */
[----:B--2--5:R-:W-:-:S13]  /*0240*/  ISETP.GT.AND P0, PT, R0, R11, PT ;  /* 0x0000000b0000720c */ /* 0x024fda0003f04270 */
[----:B------:R-:W-:Y:S05]  /*0250*/  @!P0 BRA `(.L_x_13) ;  /* 0x0000000000148947 */ /* 0x000fea0003800000 */
[C---:B------:R-:W-:Y:S01]  /*0260*/  ISETP.GT.AND P0, PT, R9.reuse, 0x1ff, PT ;  /* 0x000001ff0900780c */ /* 0x040fe20003f04270 */
[----:B------:R-:W-:-:S04]  /*0270*/  IMAD.WIDE.U32 R4, R9, 0x4, R2 ;  /* 0x0000000409047825 */ /* 0x000fc800078e0002 */
[----:B------:R-:W-:Y:S01]  /*0280*/  VIADD R9, R9, 0xffffff00 ;  /* 0xffffff0009097836 */ /* 0x000fe20000000000 */
[----:B------:R1:W-:Y:S07]  /*0290*/  STG.E desc[UR4][R4.64], R0 ;  /* 0x0000000004007986 */ /* 0x0003ee000c101904 */
[----:B------:R-:W-:Y:S05]  /*02a0*/  @P0 BRA `(.L_x_14) ;  /* 0xfffffffc00dc0947 */ /* 0x000fea000383ffff */
.L_x_13:
[----:B------:R-:W-:Y:S01]  /*02b0*/  IADD3 R7, PT, PT, R7, 0x1, RZ ;  /* 0x0000000107077810 */ /* 0x000fe20007ffe0ff */
[----:B01----:R-:W-:-:S03]  /*02c0*/  IMAD.WIDE R4, R9, 0x4, R2 ;  /* 0x0000000409047825 */ /* 0x003fc600078e0202 */
[----:B------:R-:W-:Y:S02]  /*02d0*/  ISETP.NE.AND P0, PT, R7, 0x400, PT ;  /* 0x000004000700780c */ /* 0x000fe40003f05270 */
[----:B-----5:R1:W-:Y:S11]  /*02e0*/  STG.E desc[UR4][R4.64], R11 ;  /* 0x0000000b04007986 */ /* 0x0203f6000c101904 */
[----:B------:R-:W-:Y:S05]  /*02f0*/  @P0 BRA `(.L_x_15) ;  /* 0xfffffffc00b00947 */ /* 0x000fea000383ffff */
[----:B------:R-:W-:-:S07]  /*0300*/  IMAD.MOV.U32 R7, RZ, RZ, 0x80 ;  /* 0x00000080ff077424 */ /* 0x000fce00078e00ff */
.L_x_18:
[C---:B------:R-:W-:Y:S01]  /*0310*/  ISETP.GE.U32.AND P0, PT, R7.reuse, 0x80, PT ;  /* 0x000000800700780c */ /* 0x040fe20003f06070 */
[----:B01----:R-:W-:Y:S01]  /*0320*/  IMAD.WIDE.U32 R4, R7, 0x4, R2 ;  /* 0x0000000407047825 */ /* 0x003fe200078e0002 */
[----:B------:R-:W-:-:S04]  /*0330*/  MOV R9, R7 ;  /* 0x0000000700097202 */ /* 0x000fc80000000f00 */
[----:B------:R0:W5:Y:S07]  /*0340*/  LDG.E R11, desc[UR4][R4.64] ;  /* 0x00000004040b7981 */ /* 0x00016e000c1e1900 */
[----:B------:R-:W-:Y:S05]  /*0350*/  @!P0 BRA `(.L_x_16) ;  /* 0x0000000000288947 */ /* 0x000fea0003800000 */
[----:B------:R-:W-:-:S07]  /*0360*/  IMAD.MOV.U32 R9, RZ, RZ, R7 ;  /* 0x000000ffff097224 */ /* 0x000fce00078e0007 */
.L_x_17:
[----:B01----:R-:W-:-:S05]  /*0370*/  IMAD.WIDE R4, R9, 0x4, R2 ;  /* 0x0000000409047825 */ /* 0x003fca00078e0202 */
[----:B------:R-:W2:Y:S02]  /*0380*/  LDG.E R0, desc[UR4][R4.64+-0x200] ;  /* 0xfffe000404007981 */ /* 0x000ea4000c1e1900 */
[----:B--2--5:R-:W-:-:S13]  /*0390*/  ISETP.GT.AND P0, PT, R0, R11, PT ;  /* 0x0000000b0000720c */ /* 0x024fda0003f04270 */
[----:B------:R-:W-:Y:S05]  /*03a0*/  @!P0 BRA `(.L_x_16) ;  /* 0x0000000000148947 */ /* 0x000fea0003800000 */
[C---:B------:R-:W-:Y:S01]  /*03b0*/  ISETP.GT.AND P0, PT, R9.reuse, 0xff, PT ;  /* 0x000000ff0900780c */ /* 0x040fe20003f04270 */
[C---:B------:R-:W-:Y:S01]  /*03c0*/  IMAD.WIDE.U32 R4, R9.reuse, 0x4, R2 ;  /* 0x0000000409047825 */ /* 0x040fe200078e0002 */
[----:B------:R-:W-:-:S04]  /*03d0*/  IADD3 R9, PT, PT, R9, -0x80, RZ ;  /* 0xffffff8009097810 */ /* 0x000fc80007ffe0ff */
[----:B------:R1:W-:Y:S07]  /*03e0*/  STG.E desc[UR4][R4.64], R0 ;  /* 0x0000000004007986 */ /* 0x0003ee000c101904 */
[----:B------:R-:W-:Y:S05]  /*03f0*/  @P0 BRA `(.L_x_17) ;  /* 0xfffffffc00dc0947 */ /* 0x000fea000383ffff */
.L_x_16:
[----:B------:R-:W-:Y:S02]  /*0400*/  VIADD R7, R7, 0x1 ;  /* 0x0000000107077836 */ /* 0x000fe40000000000 */
[----:B01----:R-:W-:-:S03]  /*0410*/  IMAD.WIDE R4, R9, 0x4, R2 ;  /* 0x0000000409047825 */ /* 0x003fc600078e0202 */
[----:B------:R-:W-:Y:S02]  /*0420*/  ISETP.NE.AND P0, PT, R7, 0x400, PT ;  /* 0x000004000700780c */ /* 0x000fe40003f05270 */
[----:B-----5:R0:W-:Y:S11]  /*0430*/  STG.E desc[UR4][R4.64], R11 ;  /* 0x0000000b04007986 */ /* 0x0201f6000c101904 */
[----:B------:R-:W-:Y:S05]  /*0440*/  @P0 BRA `(.L_x_18) ;  /* 0xfffffffc00b00947 */ /* 0x000fea000383ffff */
[----:B------:R-:W-:-:S07]  /*0450*/  HFMA2 R7, -RZ, RZ, 0, 3.814697265625e-06 ;  /* 0x00000040ff077431 */ /* 0x000fce00000001ff */
.L_x_21:
[C---:B------:R-:W-:Y:S01]  /*0460*/  ISETP.GE.U32.AND P0, PT, R7.reuse, 0x40, PT ;  /* 0x000000400700780c */ /* 0x040fe20003f06070 */
[----:B01----:R-:W-:-:S05]  /*0470*/  IMAD.WIDE.U32 R4, R7, 0x4, R2 ;  /* 0x0000000407047825 */ /* 0x003fca00078e0002 */
[----:B------:R0:W5:Y:S01]  /*0480*/  LDG.E R11, desc[UR4][R4.64] ;  /* 0x00000004040b7981 */ /* 0x000162000c1e1900 */
[----:B------:R-:W-:-:S06]  /*0490*/  IMAD.MOV.U32 R9, RZ, RZ, R7 ;  /* 0x000000ffff097224 */ /* 0x000fcc00078e0007 */
[----:B------:R-:W-:Y:S05]  /*04a0*/  @!P0 BRA `(.L_x_19) ;  /* 0x0000000000288947 */ /* 0x000fea0003800000 */
[----:B------:R-:W-:-:S07]  /*04b0*/  MOV R9, R7 ;  /* 0x0000000700097202 */ /* 0x000fce0000000f00 */
.L_x_20:
        /* <DEDUP_REMOVED lines=9> */
.L_x_19:
[----:B------:R-:W-:Y:S01]  /*0550*/  IADD3 R7, PT, PT, R7, 0x1, RZ ;  /* 0x0000000107077810 */ /* 0x000fe20007ffe0ff */
[----:B01----:R-:W-:-:S03]  /*0560*/  IMAD.WIDE R4, R9, 0x4, R2 ;  /* 0x0000000409047825 */ /* 0x003fc600078e0202 */
[----:B------:R-:W-:Y:S02]  /*0570*/  ISETP.NE.AND P0, PT, R7, 0x400, PT ;  /* 0x000004000700780c */ /* 0x000fe40003f05270 */
[----:B-----5:R1:W-:Y:S11]  /*0580*/  STG.E desc[UR4][R4.64], R11 ;  /* 0x0000000b04007986 */ /* 0x0203f6000c101904 */
[----:B------:R-:W-:Y:S05]  /*0590*/  @P0 BRA `(.L_x_21) ;  /* 0xfffffffc00b00947 */ /* 0x000fea000383ffff */
[----:B------:R-:W-:-:S07]  /*05a0*/  IMAD.MOV.U32 R7, RZ, RZ, 0x20 ;  /* 0x00000020ff077424 */ /* 0x000fce00078e00ff */
.L_x_24:
[C---:B------:R-:W-:Y:S01]  /*05b0*/  ISETP.GE.U32.AND P0, PT, R7.reuse, 0x20, PT ;  /* 0x000000200700780c */ /* 0x040fe20003f06070 */
[----:B01----:R-:W-:Y:S01]  /*05c0*/  IMAD.WIDE.U32 R4, R7, 0x4, R2 ;  /* 0x0000000407047825 */ /* 0x003fe200078e0002 */
[----:B------:R-:W-:-:S04]  /*05d0*/  MOV R9, R7 ;  /* 0x0000000700097202 */ /* 0x000fc80000000f00 */
[----:B------:R0:W5:Y:S07]  /*05e0*/  LDG.E R11, desc[UR4][R4.64] ;  /* 0x00000004040b7981 */ /* 0x00016e000c1e1900 */
[----:B------:R-:W-:Y:S05]  /*05f0*/  @!P0 BRA `(.L_x_22) ;  /* 0x0000000000288947 */ /* 0x000fea0003800000 */
[----:B------:R-:W-:-:S07]  /*0600*/  IMAD.MOV.U32 R9, RZ, RZ, R7 ;  /* 0x000000ffff097224 */ /* 0x000fce00078e0007 */
.L_x_23:
        /* <DEDUP_REMOVED lines=9> */
.L_x_22:
[----:B------:R-:W-:Y:S02]  /*06a0*/  VIADD R7, R7, 0x1 ;  /* 0x0000000107077836 */ /* 0x000fe40000000000 */
[----:B01----:R-:W-:-:S03]  /*06b0*/  IMAD.WIDE R4, R9, 0x4, R2 ;  /* 0x0000000409047825 */ /* 0x003fc600078e0202 */
[----:B------:R-:W-:Y:S02]  /*06c0*/  ISETP.NE.AND P0, PT, R7, 0x400, PT ;  /* 0x000004000700780c */ /* 0x000fe40003f05270 */
[----:B-----5:R0:W-:Y:S11]  /*06d0*/  STG.E desc[UR4][R4.64], R11 ;  /* 0x0000000b04007986 */ /* 0x0201f6000c101904 */
[----:B------:R-:W-:Y:S05]  /*06e0*/  @P0 BRA `(.L_x_24) ;  /* 0xfffffffc00b00947 */ /* 0x000fea000383ffff */
[----:B------:R-:W-:-:S07]  /*06f0*/  HFMA2 R7, -RZ, RZ, 0, 9.5367431640625e-07 ;  /* 0x00000010ff077431 */ /* 0x000fce00000001ff */
.L_x_27:
[C---:B------:R-:W-:Y:S01]  /*0700*/  ISETP.GE.U32.AND P0, PT, R7.reuse, 0x10, PT ;  /* 0x000000100700780c */ /* 0x040fe20003f06070 */
[----:B01----:R-:W-:-:S05]  /*0710*/  IMAD.WIDE.U32 R4, R7, 0x4, R2 ;  /* 0x0000000407047825 */ /* 0x003fca00078e0002 */
[----:B------:R0:W5:Y:S01]  /*0720*/  LDG.E R11, desc[UR4][R4.64] ;  /* 0x00000004040b7981 */ /* 0x000162000c1e1900 */
[----:B------:R-:W-:-:S06]  /*0730*/  IMAD.MOV.U32 R9, RZ, RZ, R7 ;  /* 0x000000ffff097224 */ /* 0x000fcc00078e0007 */
[----:B------:R-:W-:Y:S05]  /*0740*/  @!P0 BRA `(.L_x_25) ;  /* 0x0000000000288947 */ /* 0x000fea0003800000 */
[----:B------:R-:W-:-:S07]  /*0750*/  MOV R9, R7 ;  /* 0x0000000700097202 */ /* 0x000fce0000000f00 */
.L_x_26:
        /* <DEDUP_REMOVED lines=9> */
.L_x_25:
[----:B------:R-:W-:Y:S01]  /*07f0*/  IADD3 R7, PT, PT, R7, 0x1, RZ ;  /* 0x0000000107077810 */ /* 0x000fe20007ffe0ff */
[----:B01----:R-:W-:-:S03]  /*0800*/  IMAD.WIDE R4, R9, 0x4, R2 ;  /* 0x0000000409047825 */ /* 0x003fc600078e0202 */
[----:B------:R-:W-:Y:S02]  /*0810*/  ISETP.NE.AND P0, PT, R7, 0x400, PT ;  /* 0x000004000700780c */ /* 0x000fe40003f05270 */
[----:B-----5:R1:W-:Y:S11]  /*0820*/  STG.E desc[UR4][R4.64], R11 ;  /* 0x0000000b04007986 */ /* 0x0203f6000c101904 */
[----:B------:R-:W-:Y:S05]  /*0830*/  @P0 BRA `(.L_x_27) ;  /* 0xfffffffc00b00947 */ /* 0x000fea000383ffff */
[----:B------:R-:W-:-:S07]  /*0840*/  IMAD.MOV.U32 R7, RZ, RZ, 0x8 ;  /* 0x00000008ff077424 */ /* 0x000fce00078e00ff */
.L_x_30:
[C---:B------:R-:W-:Y:S01]  /*0850*/  ISETP.GE.U32.AND P0, PT, R7.reuse, 0x8, PT ;  /* 0x000000080700780c */ /* 0x040fe20003f06070 */
[----:B01----:R-:W-:Y:S01]  /*0860*/  IMAD.WIDE.U32 R4, R7, 0x4, R2 ;  /* 0x0000000407047825 */ /* 0x003fe200078e0002 */
[----:B------:R-:W-:-:S04]  /*0870*/  MOV R9, R7 ;  /* 0x0000000700097202 */ /* 0x000fc80000000f00 */
[----:B------:R0:W5:Y:S07]  /*0880*/  LDG.E R11, desc[UR4][R4.64] ;  /* 0x00000004040b7981 */ /* 0x00016e000c1e1900 */
[----:B------:R-:W-:Y:S05]  /*0890*/  @!P0 BRA `(.L_x_28) ;  /* 0x0000000000288947 */ /* 0x000fea0003800000 */
[----:B------:R-:W-:-:S07]  /*08a0*/  IMAD.MOV.U32 R9, RZ, RZ, R7 ;  /* 0x000000ffff097224 */ /* 0x000fce00078e0007 */
.L_x_29:
        /* <DEDUP_REMOVED lines=9> */
.L_x_28:
[----:B------:R-:W-:Y:S02]  /*0940*/  VIADD R7, R7, 0x1 ;  /* 0x0000000107077836 */ /* 0x000fe40000000000 */
[----:B01----:R-:W-:-:S03]  /*0950*/  IMAD.WIDE R4, R9, 0x4, R2 ;  /* 0x0000000409047825 */ /* 0x003fc600078e0202 */
[----:B------:R-:W-:Y:S02]  /*0960*/  ISETP.NE.AND P0, PT, R7, 0x400, PT ;  /* 0x000004000700780c */ /* 0x000fe40003f05270 */
[----:B-----5:R0:W-:Y:S11]  /*0970*/  STG.E desc[UR4][R4.64], R11 ;  /* 0x0000000b04007986 */ /* 0x0201f6000c101904 */
[----:B------:R-:W-:Y:S05]  /*0980*/  @P0 BRA `(.L_x_30) ;  /* 0xfffffffc00b00947 */ /* 0x000fea000383ffff */
[----:B------:R-:W-:-:S07]  /*0990*/  HFMA2 R7, -RZ, RZ, 0, 2.384185791015625e-07 ;  /* 0x00000004ff077431 */ /* 0x000fce00000001ff */
.L_x_33:
[C---:B------:R-:W-:Y:S01]  /*09a0*/  ISETP.GE.U32.AND P0, PT, R7.reuse, 0x4, PT ;  /* 0x000000040700780c */ /* 0x040fe20003f06070 */
[----:B01----:R-:W-:-:S05]  /*09b0*/  IMAD.WIDE.U32 R4, R7, 0x4, R2 ;  /* 0x0000000407047825 */ /* 0x003fca00078e0002 */
[----:B------:R0:W5:Y:S01]  /*09c0*/  LDG.E R11, desc[UR4][R4.64] ;  /* 0x00000004040b7981 */ /* 0x000162000c1e1900 */
[----:B------:R-:W-:-:S06]  /*09d0*/  IMAD.MOV.U32 R9, RZ, RZ, R7 ;  /* 0x000000ffff097224 */ /* 0x000fcc00078e0007 */
[----:B------:R-:W-:Y:S05]  /*09e0*/  @!P0 BRA `(.L_x_31) ;  /* 0x0000000000288947 */ /* 0x000fea0003800000 */
[----:B------:R-:W-:-:S07]  /*09f0*/  MOV R9, R7 ;  /* 0x0000000700097202 */ /* 0x000fce0000000f00 */
.L_x_32:
        /* <DEDUP_REMOVED lines=9> */
.L_x_31:
[----:B------:R-:W-:Y:S01]  /*0a90*/  IADD3 R7, PT, PT, R7, 0x1, RZ ;  /* 0x0000000107077810 */ /* 0x000fe20007ffe0ff */
[----:B01----:R-:W-:-:S03]  /*0aa0*/  IMAD.WIDE R4, R9, 0x4, R2 ;  /* 0x0000000409047825 */ /* 0x003fc600078e0202 */
[----:B------:R-:W-:Y:S02]  /*0ab0*/  ISETP.NE.AND P0, PT, R7, 0x400, PT ;  /* 0x000004000700780c */ /* 0x000fe40003f05270 */
[----:B-----5:R1:W-:Y:S11]  /*0ac0*/  STG.E desc[UR4][R4.64], R11 ;  /* 0x0000000b04007986 */ /* 0x0203f6000c101904 */
[----:B------:R-:W-:Y:S05]  /*0ad0*/  @P0 BRA `(.L_x_33) ;  /* 0xfffffffc00b00947 */ /* 0x000fea000383ffff */
[----:B------:R-:W-:-:S07]  /*0ae0*/  IMAD.MOV.U32 R7, RZ, RZ, 0x2 ;  /* 0x00000002ff077424 */ /* 0x000fce00078e00ff */
.L_x_36:
[C---:B------:R-:W-:Y:S01]  /*0af0*/  ISETP.GE.U32.AND P0, PT, R7.reuse, 0x2, PT ;  /* 0x000000020700780c */ /* 0x040fe20003f06070 */
[----:B01----:R-:W-:Y:S01]  /*0b00*/  IMAD.WIDE.U32 R4, R7, 0x4, R2 ;  /* 0x0000000407047825 */ /* 0x003fe200078e0002 */
[----:B------:R-:W-:-:S04]  /*0b10*/  MOV R9, R7 ;  /* 0x0000000700097202 */ /* 0x000fc80000000f00 */
[----:B------:R0:W5:Y:S07]  /*0b20*/  LDG.E R11, desc[UR4][R4.64] ;  /* 0x00000004040b7981 */ /* 0x00016e000c1e1900 */
[----:B------:R-:W-:Y:S05]  /*0b30*/  @!P0 BRA `(.L_x_34) ;  /* 0x0000000000288947 */ /* 0x000fea0003800000 */
[----:B------:R-:W-:-:S07]  /*0b40*/  IMAD.MOV.U32 R9, RZ, RZ, R7 ;  /* 0x000000ffff097224 */ /* 0x000fce00078e0007 */
.L_x_35:
        /* <DEDUP_REMOVED lines=9> */
.L_x_34:
[----:B------:R-:W-:Y:S02]  /*0be0*/  VIADD R7, R7, 0x1 ;  /* 0x0000000107077836 */ /* 0x000fe40000000000 */
[----:B01----:R-:W-:-:S03]  /*0bf0*/  IMAD.WIDE R4, R9, 0x4, R2 ;  /* 0x0000000409047825 */ /* 0x003fc600078e0202 */
[----:B------:R-:W-:Y:S02]  /*0c00*/  ISETP.NE.AND P0, PT, R7, 0x400, PT ;  /* 0x000004000700780c */ /* 0x000fe40003f05270 */
[----:B-----5:R0:W-:Y:S11]  /*0c10*/  STG.E desc[UR4][R4.64], R11 ;  /* 0x0000000b04007986 */ /* 0x0201f6000c101904 */
[----:B------:R-:W-:Y:S05]  /*0c20*/  @P0 BRA `(.L_x_36) ;  /* 0xfffffffc00b00947 */ /* 0x000fea000383ffff */
[----:B------:R-:W-:-:S07]  /*0c30*/  HFMA2 R7, -RZ, RZ, 0, 5.9604644775390625e-08 ;  /* 0x00000001ff077431 */ /* 0x000fce00000001ff */
.L_x_39:
[----:B01----:R-:W-:-:S05]  /*0c40*/  IMAD.WIDE.U32 R4, R7, 0x4, R2 ;  /* 0x0000000407047825 */ /* 0x003fca00078e0002 */
[----:B------:R0:W5:Y:S01]  /*0c50*/  LDG.E R11, desc[UR4][R4.64] ;  /* 0x00000004040b7981 */ /* 0x000162000c1e1900 */
[----:B------:R-:W-:Y:S01]  /*0c60*/  IMAD.MOV.U32 R9, RZ, RZ, R7 ;  /* 0x000000ffff097224 */ /* 0x000fe200078e0007 */
[----:B------:R-:W-:-:S04]  /*0c70*/  IADD3 R7, PT, PT, R7, 0x1, RZ ;  /* 0x0000000107077810 */ /* 0x000fc80007ffe0ff */
[----:B------:R-:W-:-:S13]  /*0c80*/  ISETP.NE.AND P0, PT, R7, 0x400, PT ;  /* 0x000004000700780c */ /* 0x000fda0003f05270 */
.L_x_38:
        /* <DEDUP_REMOVED lines=9> */
.L_x_37:
[----:B-1----:R-:W-:-:S05]  /*0d20*/  IMAD.WIDE R4, R9, 0x4, R2 ;  /* 0x0000000409047825 */ /* 0x002fca00078e0202 */
[----:B------:R1:W-:Y:S01]  /*0d30*/  STG.E desc[UR4][R4.64], R11 ;  /* 0x0000000b04007986 */ /* 0x0003e2000c101904 */
[----:B------:R-:W-:Y:S05]  /*0d40*/  @P0 BRA `(.L_x_39) ;  /* 0xfffffffc00bc0947 */ /* 0x000fea000383ffff */
[----:B------:R-:W-:Y:S05]  /*0d50*/  EXIT ;  /* 0x000000000000794d */ /* 0x000fea0003800000 */
.L_x_40:
        /* <DEDUP_REMOVED lines=10> */
.L_x_139:


//--------------------- .text._Z12cocktailSortPi  --------------------------
	.section	.text._Z12cocktailSortPi,"ax",@progbits
	.align	128
        .global         _Z12cocktailSortPi
        .type           _Z12cocktailSortPi,@function
        .size           _Z12cocktailSortPi,(.L_x_140 - _Z12cocktailSortPi)
        .other          _Z12cocktailSortPi,@"STO_CUDA_ENTRY STV_DEFAULT"
_Z12cocktailSortPi:
.text._Z12cocktailSortPi:
[----:B------:R-:W-:Y:S01]  /*0000*/  LDC R1, c[0x0][0x37c] ;  /* 0x0000df00ff017b82 */ /* 0x000fe20000000800 */
[----:B------:R-:W0:Y:S07]  /*0010*/  S2R R3, SR_CTAID.X ;  /* 0x0000000000037919 */ /* 0x000e2e0000002500 */
[----:B------:R-:W1:Y:S01]  /*0020*/  LDC.64 R4, c[0x0][0x380] ;  /* 0x0000e000ff047b82 */ /* 0x000e620000000a00 */
[----:B------:R-:W-:Y:S01]  /*0030*/  IMAD.MOV.U32 R7, RZ, RZ, RZ ;  /* 0x000000ffff077224 */ /* 0x000fe200078e00ff */
[----:B------:R-:W-:Y:S01]  /*0040*/  PRMT R0, RZ, 0x7610, R0 ;  /* 0x00007610ff007816 */ /* 0x000fe20000000000 */
[----:B------:R-:W-:Y:S01]  /*0050*/  IMAD.MOV.U32 R9, RZ, RZ, 0x3ff ;  /* 0x000003ffff097424 */ /* 0x000fe200078e00ff */
[----:B------:R-:W-:Y:S01]  /*0060*/  PRMT R6, RZ, 0x7610, R6 ;  /* 0x00007610ff067816 */ /* 0x000fe20000000006 */
[----:B------:R-:W2:Y:S01]  /*0070*/  LDCU.64 UR6, c[0x0][0x358] ;  /* 0x00006b00ff0677ac */ /* 0x000ea20008000a00 */
[----:B0-----:R-:W-:-:S04]  /*0080*/  IMAD.SHL.U32 R3, R3, 0x400, RZ ;  /* 0x0000040003037824 */ /* 0x001fc800078e00ff */
[----:B-1----:R-:W-:-:S03]  /*0090*/  IMAD.WIDE.U32 R4, R3, 0x4, R4 ;  /* 0x0000000403047825 */ /* 0x002fc600078e0004 */
[----:B------:R-:W-:-:S05]  /*00a0*/  IADD3 R2, P0, PT, R4, 0x10, RZ ;  /* 0x0000001004027810 */ /* 0x000fca0007f1e0ff */
[----:B--2---:R-:W-:-:S08]  /*00b0*/  IMAD.X R3, RZ, RZ, R5, P0 ;  /* 0x000000ffff037224 */ /* 0x004fd000000e0605 */
.L_x_51:
[----:B------:R-:W-:-:S13]  /*00c0*/  ISETP.NE.AND P0, PT, R7, 0x200, PT ;  /* 0x000002000700780c */ /* 0x000fda0003f05270 */
[----:B-12---:R-:W-:Y:S05]  /*00d0*/  @!P0 EXIT ;  /* 0x000000000000894d */ /* 0x006fea0003800000 */
[----:B------:R-:W-:Y:S01]  /*00e0*/  IMAD.MOV.U32 R8, RZ, RZ, -0x2 ;  /* 0xfffffffeff087424 */ /* 0x000fe200078e00ff */
[----:B------:R-:W-:Y:S01]  /*00f0*/  LOP3.LUT R10, R0, 0x1, RZ, 0xc0, !PT ;  /* 0x00000001000a7812 */ /* 0x000fe200078ec0ff */
[----:B------:R-:W-:Y:S01]  /*0100*/  IMAD.MOV.U32 R13, RZ, RZ, R7 ;  /* 0x000000ffff0d7224 */ /* 0x000fe200078e0007 */
[----:B------:R-:W-:Y:S01]  /*0110*/  LOP3.LUT P0, RZ, R6, 0x2, RZ, 0xc0, !PT ;  /* 0x0000000206ff7812 */ /* 0x000fe2000780c0ff */
[----:B------:R-:W-:Y:S01]  /*0120*/  IMAD R8, R7, R8, 0x3fe ;  /* 0x000003fe07087424 */ /* 0x000fe200078e0208 */
[----:B------:R-:W-:Y:S02]  /*0130*/  ISETP.NE.U32.AND P1, PT, R10, 0x1, PT ;  /* 0x000000010a00780c */ /* 0x000fe40003f25070 */
[----:B------:R-:W-:Y:S02]  /*0140*/  PRMT R12, RZ, 0x7610, R12 ;  /* 0x00007610ff0c7816 */ /* 0x000fe4000000000c */
[----:B------:R-:W-:-:S13]  /*0150*/  ISETP.GE.U32.AND P2, PT, R8, 0x7, PT ;  /* 0x000000070800780c */ /* 0x000fda0003f46070 */
[----:B------:R-:W-:Y:S05]  /*0160*/  @!P2 BRA `(.L_x_41) ;  /* 0x000000040010a947 */ /* 0x000fea0003800000 */
[----:B------:R-:W-:-:S05]  /*0170*/  IMAD.WIDE.U32 R10, R7, 0x4, R4 ;  /* 0x00000004070a7825 */ /* 0x000fca00078e0004 */
[----:B------:R0:W5:Y:S01]  /*0180*/  LDG.E R15, desc[UR6][R10.64] ;  /* 0x000000060a0f7981 */ /* 0x000162000c1e1900 */
[----:B------:R-:W-:Y:S01]  /*0190*/  IMAD.WIDE.U32 R12, R7, 0x4, R2 ;  /* 0x00000004070c7825 */ /* 0x000fe200078e0002 */
[----:B------:R-:W-:-:S03]  /*01a0*/  LOP3.LUT R14, R8, 0xfffffff8, RZ, 0xc0, !PT ;  /* 0xfffffff8080e7812 */ /* 0x000fc600078ec0ff */
[--C-:B------:R-:W-:Y:S01]  /*01b0*/  IMAD.MOV.U32 R18, RZ, RZ, R12.reuse ;  /* 0x000000ffff127224 */ /* 0x100fe200078e000c */
[----:B------:R-:W-:Y:S01]  /*01c0*/  PRMT R12, RZ, 0x7610, R12 ;  /* 0x00007610ff0c7816 */ /* 0x000fe2000000000c */
[----:B------:R-:W-:Y:S02]  /*01d0*/  IMAD.MOV.U32 R19, RZ, RZ, R13 ;  /* 0x000000ffff137224 */ /* 0x000fe400078e000d */
[----:B------:R-:W-:Y:S02]  /*01e0*/  IMAD.MOV.U32 R13, RZ, RZ, R7 ;  /* 0x000000ffff0d7224 */ /* 0x000fe400078e0007 */
[----:B0-----:R-:W-:-:S07]  /*01f0*/  IMAD.MOV R14, RZ, RZ, -R14 ;  /* 0x000000ffff0e7224 */ /* 0x001fce00078e0a0e */
.L_x_42:
[----:B-1----:R-:W-:Y:S02]  /*0200*/  IMAD.MOV.U32 R10, RZ, RZ, R18 ;  /* 0x000000ffff0a7224 */ /* 0x002fe400078e0012 */
[----:B------:R-:W-:-:S05]  /*0210*/  IMAD.MOV.U32 R11, RZ, RZ, R19 ;  /* 0x000000ffff0b7224 */ /* 0x000fca00078e0013 */
[----:B------:R-:W2:Y:S04]  /*0220*/  LDG.E R19, desc[UR6][R10.64+-0xc] ;  /* 0xfffff4060a137981 */ /* 0x000ea8000c1e1900 */
[----:B------:R-:W3:Y:S04]  /*0230*/  LDG.E R21, desc[UR6][R10.64+-0x8] ;  /* 0xfffff8060a157981 */ /* 0x000ee8000c1e1900 */
[----:B------:R-:W4:Y:S04]  /*0240*/  LDG.E R23, desc[UR6][R10.64+-0x4] ;  /* 0xfffffc060a177981 */ /* 0x000f28000c1e1900 */
[----:B------:R-:W4:Y:S04]  /*0250*/  LDG.E R25, desc[UR6][R10.64] ;  /* 0x000000060a197981 */ /* 0x000f28000c1e1900 */
[----:B------:R-:W4:Y:S04]  /*0260*/  LDG.E R27, desc[UR6][R10.64+0x4] ;  /* 0x000004060a1b7981 */ /* 0x000f28000c1e1900 */
[----:B------:R-:W4:Y:S04]  /*0270*/  LDG.E R16, desc[UR6][R10.64+0x8] ;  /* 0x000008060a107981 */ /* 0x000f28000c1e1900 */
[----:B------:R-:W4:Y:S01]  /*0280*/  LDG.E R17, desc[UR6][R10.64+0xc] ;  /* 0x00000c060a117981 */ /* 0x000f22000c1e1900 */
[----:B------:R-:W-:Y:S01]  /*0290*/  IMAD.MOV.U32 R18, RZ, RZ, 0x1 ;  /* 0x00000001ff127424 */ /* 0x000fe200078e00ff */
[----:B--2--5:R-:W-:-:S13]  /*02a0*/  ISETP.GT.AND P5, PT, R15, R19, PT ;  /* 0x000000130f00720c */ /* 0x024fda0003fa4270 */
[----:B------:R0:W-:Y:S04]  /*02b0*/  @P5 STG.E desc[UR6][R10.64+-0x10], R19 ;  /* 0xfffff0130a005986 */ /* 0x0001e8000c101906 */
[----:B------:R1:W-:Y:S01]  /*02c0*/  @P5 STG.E desc[UR6][R10.64+-0xc], R15 ;  /* 0xfffff40f0a005986 */ /* 0x0003e2000c101906 */
[----:B0-----:R-:W-:-:S03]  /*02d0*/  @P5 IMAD.MOV.U32 R19, RZ, RZ, R15 ;  /* 0x000000ffff135224 */ /* 0x001fc600078e000f */
[----:B-1----:R-:W2:Y:S02]  /*02e0*/  LDG.E R15, desc[UR6][R10.64+0x10] ;  /* 0x000010060a0f7981 */ /* 0x002ea4000c1e1900 */
[----:B---3--:R-:W-:Y:S01]  /*02f0*/  ISETP.GT.AND P6, PT, R19, R21, PT ;  /* 0x000000151300720c */ /* 0x008fe20003fc4270 */
[----:B------:R-:W-:Y:S01]  /*0300*/  VIADD R14, R14, 0x8 ;  /* 0x000000080e0e7836 */ /* 0x000fe20000000000 */
[----:B------:R-:W-:Y:S01]  /*0310*/  @P5 PRMT R12, R18, 0x7610, R12 ;  /* 0x00007610120c5816 */ /* 0x000fe2000000000c */
[----:B------:R-:W-:Y:S02]  /*0320*/  IMAD.MOV.U32 R20, RZ, RZ, 0x1 ;  /* 0x00000001ff147424 */ /* 0x000fe400078e00ff */
[----:B------:R-:W-:-:S08]  /*0330*/  VIADD R13, R13, 0x8 ;  /* 0x000000080d0d7836 */ /* 0x000fd00000000000 */
[----:B------:R0:W-:Y:S01]  /*0340*/  @P6 STG.E desc[UR6][R10.64+-0xc], R21 ;  /* 0xfffff4150a006986 */ /* 0x0001e2000c101906 */
[----:B------:R-:W-:-:S03]  /*0350*/  @P6 PRMT R12, R18, 0x7610, R12 ;  /* 0x00007610120c6816 */ /* 0x000fc6000000000c */
[----:B------:R1:W-:Y:S01]  /*0360*/  @P6 STG.E desc[UR6][R10.64+-0x8], R19 ;  /* 0xfffff8130a006986 */ /* 0x0003e2000c101906 */
[----:B0-----:R-:W-:Y:S02]  /*0370*/  @P6 IMAD.MOV.U32 R21, RZ, RZ, R19 ;  /* 0x000000ffff156224 */ /* 0x001fe400078e0013 */
[----:B-1----:R-:W-:-:S03]  /*0380*/  IMAD.MOV.U32 R19, RZ, RZ, 0x1 ;  /* 0x00000001ff137424 */ /* 0x002fc600078e00ff */
[----:B----4-:R-:W-:-:S13]  /*0390*/  ISETP.GT.AND P2, PT, R21, R23, PT ;  /* 0x000000171500720c */ /* 0x010fda0003f44270 */
[----:B------:R0:W-:Y:S01]  /*03a0*/  @P2 STG.E desc[UR6][R10.64+-0x8], R23 ;  /* 0xfffff8170a002986 */ /* 0x0001e2000c101906 */
[----:B------:R-:W-:-:S03]  /*03b0*/  @P2 PRMT R12, R18, 0x7610, R12 ;  /* 0x00007610120c2816 */ /* 0x000fc6000000000c */
[----:B------:R-:W-:Y:S01]  /*03c0*/  @P2 STG.E desc[UR6][R10.64+-0x4], R21 ;  /* 0xfffffc150a002986 */ /* 0x000fe2000c101906 */
[----:B0-----:R-:W-:-:S05]  /*03d0*/  @P2 IMAD.MOV.U32 R23, RZ, RZ, R21 ;  /* 0x000000ffff172224 */ /* 0x001fca00078e0015 */
[----:B------:R-:W-:-:S13]  /*03e0*/  ISETP.GT.AND P3, PT, R23, R25, PT ;  /* 0x000000191700720c */ /* 0x000fda0003f64270 */
        /* <DEDUP_REMOVED lines=8> */
[----:B0-----:R-:W-:Y:S01]  /*0470*/  @P4 IMAD.MOV.U32 R27, RZ, RZ, R25 ;  /* 0x000000ffff1b4224 */ /* 0x001fe200078e0019 */
[----:B------:R-:W-:-:S04]  /*0480*/  ISETP.NE.AND P4, PT, R14, RZ, PT ;  /* 0x000000ff0e00720c */ /* 0x000fc80003f85270 */
[----:B------:R-:W-:-:S13]  /*0490*/  ISETP.GT.AND P5, PT, R27, R16, PT ;  /* 0x000000101b00720c */ /* 0x000fda0003fa4270 */
[----:B------:R0:W-:Y:S01]  /*04a0*/  @P5 STG.E desc[UR6][R10.64+0x4], R16 ;  /* 0x000004100a005986 */ /* 0x0001e2000c101906 */
[----:B------:R-:W-:-:S03]  /*04b0*/  @P5 PRMT R12, R18, 0x7610, R12 ;  /* 0x00007610120c5816 */ /* 0x000fc6000000000c */
[----:B------:R-:W-:Y:S01]  /*04c0*/  @P5 STG.E desc[UR6][R10.64+0x8], R27 ;  /* 0x0000081b0a005986 */ /* 0x000fe2000c101906 */
[----:B0-----:R-:W-:-:S05]  /*04d0*/  @P5 IMAD.MOV.U32 R16, RZ, RZ, R27 ;  /* 0x000000ffff105224 */ /* 0x001fca00078e001b */
[----:B------:R-:W-:-:S13]  /*04e0*/  ISETP.GT.AND P6, PT, R16, R17, PT ;  /* 0x000000111000720c */ /* 0x000fda0003fc4270 */
[----:B------:R0:W-:Y:S01]  /*04f0*/  @P6 STG.E desc[UR6][R10.64+0x8], R17 ;  /* 0x000008110a006986 */ /* 0x0001e2000c101906 */
[----:B------:R-:W-:Y:S02]  /*0500*/  @P6 PRMT R12, R18, 0x7610, R12 ;  /* 0x00007610120c6816 */ /* 0x000fe4000000000c */
[----:B------:R-:W-:Y:S01]  /*0510*/  IADD3 R18, P3, PT, R10, 0x20, RZ ;  /* 0x000000200a127810 */ /* 0x000fe20007f7e0ff */
[----:B------:R-:W-:Y:S04]  /*0520*/  @P6 STG.E desc[UR6][R10.64+0xc], R16 ;  /* 0x00000c100a006986 */ /* 0x000fe8000c101906 */
[----:B------:R-:W-:Y:S02]  /*0530*/  IMAD.X R19, RZ, RZ, R11, P3 ;  /* 0x000000ffff137224 */ /* 0x000fe400018e060b */
[----:B0-----:R-:W-:-:S05]  /*0540*/  @P6 IMAD.MOV.U32 R17, RZ, RZ, R16 ;  /* 0x000000ffff116224 */ /* 0x001fca00078e0010 */
[----:B--2---:R-:W-:-:S13]  /*0550*/  ISETP.GT.AND P2, PT, R17, R15, PT ;  /* 0x0000000f1100720c */ /* 0x004fda0003f44270 */
[----:B------:R0:W-:Y:S01]  /*0560*/  @P2 STG.E desc[UR6][R10.64+0xc], R15 ;  /* 0x00000c0f0a002986 */ /* 0x0001e2000c101906 */
[----:B------:R-:W-:-:S03]  /*0570*/  @P2 PRMT R12, R20, 0x7610, R12 ;  /* 0x00007610140c2816 */ /* 0x000fc6000000000c */
[----:B------:R1:W-:Y:S01]  /*0580*/  @P2 STG.E desc[UR6][R10.64+0x10], R17 ;  /* 0x000010110a002986 */ /* 0x0003e2000c101906 */
[----:B0-----:R-:W-:Y:S01]  /*0590*/  @P2 IMAD.MOV.U32 R15, RZ, RZ, R17 ;  /* 0x000000ffff0f2224 */ /* 0x001fe200078e0011 */
[----:B------:R-:W-:Y:S06]  /*05a0*/  @P4 BRA `(.L_x_42) ;  /* 0xfffffffc00144947 */ /* 0x000fec000383ffff */
.L_x_41:
[----:B------:R-:W-:Y:S05]  /*05b0*/  @P0 BRA `(.L_x_43) ;  /* 0x0000000000700947 */ /* 0x000fea0003800000 */
[----:B-1----:R-:W-:-:S05]  /*05c0*/  IMAD.WIDE.U32 R10, R13, 0x4, R4 ;  /* 0x000000040d0a7825 */ /* 0x002fca00078e0004 */
[----:B------:R-:W2:Y:S04]  /*05d0*/  LDG.E R14, desc[UR6][R10.64] ;  /* 0x000000060a0e7981 */ /* 0x000ea8000c1e1900 */
[----:B------:R-:W2:Y:S04]  /*05e0*/  LDG.E R15, desc[UR6][R10.64+0x4] ;  /* 0x000004060a0f7981 */ /* 0x000ea8000c1e1900 */
[----:B------:R-:W3:Y:S04]  /*05f0*/  LDG.E R17, desc[UR6][R10.64+0x8] ;  /* 0x000008060a117981 */ /* 0x000ee8000c1e1900 */
[----:B------:R-:W4:Y:S04]  /*0600*/  LDG.E R19, desc[UR6][R10.64+0xc] ;  /* 0x00000c060a137981 */ /* 0x000f28000c1e1900 */
[----:B------:R-:W5:Y:S01]  /*0610*/  LDG.E R16, desc[UR6][R10.64+0x10] ;  /* 0x000010060a107981 */ /* 0x000f62000c1e1900 */
[----:B------:R-:W-:-:S02]  /*0620*/  IMAD.MOV.U32 R18, RZ, RZ, 0x1 ;  /* 0x00000001ff127424 */ /* 0x000fc400078e00ff */
[----:B------:R-:W-:Y:S01]  /*0630*/  VIADD R13, R13, 0x4 ;  /* 0x000000040d0d7836 */ /* 0x000fe20000000000 */
[----:B--2---:R-:W-:-:S13]  /*0640*/  ISETP.GT.AND P0, PT, R14, R15, PT ;  /* 0x0000000f0e00720c */ /* 0x004fda0003f04270 */
[----:B------:R0:W-:Y:S01]  /*0650*/  @P0 STG.E desc[UR6][R10.64], R15 ;  /* 0x0000000f0a000986 */ /* 0x0001e2000c101906 */
[----:B------:R-:W-:-:S03]  /*0660*/  @P0 PRMT R12, R18, 0x7610, R12 ;  /* 0x00007610120c0816 */ /* 0x000fc6000000000c */
[----:B------:R1:W-:Y:S01]  /*0670*/  @P0 STG.E desc[UR6][R10.64+0x4], R14 ;  /* 0x0000040e0a000986 */ /* 0x0003e2000c101906 */
[----:B0-----:R-:W-:Y:S02]  /*0680*/  @P0 IMAD.MOV.U32 R15, RZ, RZ, R14 ;  /* 0x000000ffff0f0224 */ /* 0x001fe400078e000e */
[----:B-1----:R-:W-:-:S03]  /*0690*/  IMAD.MOV.U32 R14, RZ, RZ, 0x1 ;  /* 0x00000001ff0e7424 */ /* 0x002fc600078e00ff */
[----:B---3--:R-:W-:-:S13]  /*06a0*/  ISETP.GT.AND P2, PT, R15, R17, PT ;  /* 0x000000110f00720c */ /* 0x008fda0003f44270 */
[----:B------:R0:W-:Y:S01]  /*06b0*/  @P2 STG.E desc[UR6][R10.64+0x4], R17 ;  /* 0x000004110a002986 */ /* 0x0001e2000c101906 */
[----:B------:R-:W-:-:S03]  /*06c0*/  @P2 PRMT R12, R14, 0x7610, R12 ;  /* 0x000076100e0c2816 */ /* 0x000fc6000000000c */
[----:B------:R-:W-:Y:S01]  /*06d0*/  @P2 STG.E desc[UR6][R10.64+0x8], R15 ;  /* 0x0000080f0a002986 */ /* 0x000fe2000c101906 */
[----:B0-----:R-:W-:-:S05]  /*06e0*/  @P2 IMAD.MOV.U32 R17, RZ, RZ, R15 ;  /* 0x000000ffff112224 */ /* 0x001fca00078e000f */
[----:B----4-:R-:W-:-:S13]  /*06f0*/  ISETP.GT.AND P3, PT, R17, R19, PT ;  /* 0x000000131100720c */ /* 0x010fda0003f64270 */
[----:B------:R0:W-:Y:S01]  /*0700*/  @P3 STG.E desc[UR6][R10.64+0x8], R19 ;  /* 0x000008130a003986 */ /* 0x0001e2000c101906 */
[----:B------:R-:W-:-:S03]  /*0710*/  @P3 PRMT R12, R14, 0x7610, R12 ;  /* 0x000076100e0c3816 */ /* 0x000fc6000000000c */
[----:B------:R2:W-:Y:S01]  /*0720*/  @P3 STG.E desc[UR6][R10.64+0xc], R17 ;  /* 0x00000c110a003986 */ /* 0x0005e2000c101906 */
[----:B0-----:R-:W-:-:S05]  /*0730*/  @P3 IMAD.MOV.U32 R19, RZ, RZ, R17 ;  /* 0x000000ffff133224 */ /* 0x001fca00078e0011 */
[----:B-----5:R-:W-:-:S13]  /*0740*/  ISETP.GT.AND P4, PT, R19, R16, PT ;  /* 0x000000101300720c */ /* 0x020fda0003f84270 */
[----:B------:R2:W-:Y:S01]  /*0750*/  @P4 STG.E desc[UR6][R10.64+0xc], R16 ;  /* 0x00000c100a004986 */ /* 0x0005e2000c101906 */
[----:B------:R-:W-:-:S03]  /*0760*/  @P4 PRMT R12, R14, 0x7610, R12 ;  /* 0x000076100e0c4816 */ /* 0x000fc6000000000c */
[----:B------:R2:W-:Y:S04]  /*0770*/  @P4 STG.E desc[UR6][R10.64+0x10], R19 ;  /* 0x000010130a004986 */ /* 0x0005e8000c101906 */
.L_x_43:
[----:B------:R-:W-:Y:S05]  /*0780*/  @P1 BRA `(.L_x_44) ;  /* 0x00000000000c1947 */ /* 0x000fea0003800000 */
[----:B-12---:R-:W-:-:S05]  /*0790*/  IMAD.WIDE.U32 R10, R13, 0x4, R4 ;  /* 0x000000040d0a7825 */ /* 0x006fca00078e0004 */
[----:B------:R0:W5:Y:S01]  /*07a0*/  LDG.E R15, desc[UR6][R10.64] ;  /* 0x000000060a0f7981 */ /* 0x000162000c1e1900 */
[----:B------:R-:W-:Y:S05]  /*07b0*/  BRA `(.L_x_45) ;  /* 0x0000000000407947 */ /* 0x000fea0003800000 */
.L_x_44:
[----:B-12---:R-:W-:-:S05]  /*07c0*/  IMAD.WIDE.U32 R10, R13, 0x4, R4 ;  /* 0x000000040d0a7825 */ /* 0x006fca00078e0004 */
[----:B------:R-:W2:Y:S04]  /*07d0*/  LDG.E R14, desc[UR6][R10.64] ;  /* 0x000000060a0e7981 */ /* 0x000ea8000c1e1900 */
[----:B------:R-:W2:Y:S04]  /*07e0*/  LDG.E R17, desc[UR6][R10.64+0x4] ;  /* 0x000004060a117981 */ /* 0x000ea8000c1e1900 */
[----:B------:R-:W3:Y:S01]  /*07f0*/  LDG.E R15, desc[UR6][R10.64+0x8] ;  /* 0x000008060a0f7981 */ /* 0x000ee2000c1e1900 */
[----:B------:R-:W-:Y:S02]  /*0800*/  IMAD.MOV.U32 R16, RZ, RZ, 0x1 ;  /* 0x00000001ff107424 */ /* 0x000fe400078e00ff */
[----:B------:R-:W-:Y:S01]  /*0810*/  VIADD R13, R13, 0x2 ;  /* 0x000000020d0d7836 */ /* 0x000fe20000000000 */
[----:B--2---:R-:W-:-:S13]  /*0820*/  ISETP.GT.AND P0, PT, R14, R17, PT ;  /* 0x000000110e00720c */ /* 0x004fda0003f04270 */
[----:B------:R0:W-:Y:S01]  /*0830*/  @P0 STG.E desc[UR6][R10.64], R17 ;  /* 0x000000110a000986 */ /* 0x0001e2000c101906 */
[----:B------:R-:W-:-:S03]  /*0840*/  @P0 PRMT R12, R16, 0x7610, R12 ;  /* 0x00007610100c0816 */ /* 0x000fc6000000000c */
[----:B------:R-:W-:Y:S01]  /*0850*/  @P0 STG.E desc[UR6][R10.64+0x4], R14 ;  /* 0x0000040e0a000986 */ /* 0x000fe2000c101906 */
[----:B0-----:R-:W-:-:S05]  /*0860*/  @P0 IMAD.MOV.U32 R17, RZ, RZ, R14 ;  /* 0x000000ffff110224 */ /* 0x001fca00078e000e */
[----:B---3--:R-:W-:-:S13]  /*0870*/  ISETP.GT.AND P1, PT, R17, R15, PT ;  /* 0x0000000f1100720c */ /* 0x008fda0003f24270 */
[----:B------:R-:W-:Y:S01]  /*0880*/  @P1 STG.E desc[UR6][R10.64+0x8], R17 ;  /* 0x000008110a001986 */ /* 0x000fe2000c101906 */
[----:B------:R-:W-:-:S03]  /*0890*/  @P1 PRMT R12, R16, 0x7610, R12 ;  /* 0x00007610100c1816 */ /* 0x000fc6000000000c */
[----:B------:R0:W-:Y:S02]  /*08a0*/  @P1 STG.E desc[UR6][R10.64+0x4], R15 ;  /* 0x0000040f0a001986 */ /* 0x0001e4000c101906 */
[----:B0-----:R-:W-:-:S07]  /*08b0*/  @P1 IMAD.MOV.U32 R15, RZ, RZ, R17 ;  /* 0x000000ffff0f1224 */ /* 0x001fce00078e0011 */
.L_x_45:
[----:B0-----:R-:W-:-:S05]  /*08c0*/  IMAD.WIDE.U32 R10, R13, 0x4, R4 ;  /* 0x000000040d0a7825 */ /* 0x001fca00078e0004 */
[----:B------:R-:W2:Y:S01]  /*08d0*/  LDG.E R13, desc[UR6][R10.64+0x4] ;  /* 0x000004060a0d7981 */ /* 0x000ea2000c1e1900 */
[----:B------:R-:W-:Y:S01]  /*08e0*/  IMAD.MOV.U32 R14, RZ, RZ, 0x1 ;  /* 0x00000001ff0e7424 */ /* 0x000fe200078e00ff */
[----:B--2--5:R-:W-:-:S13]  /*08f0*/  ISETP.GT.AND P0, PT, R15, R13, PT ;  /* 0x0000000d0f00720c */ /* 0x024fda0003f04270 */
[----:B------:R-:W-:Y:S01]  /*0900*/  @P0 PRMT R12, R14, 0x7610, R12 ;  /* 0x000076100e0c0816 */ /* 0x000fe2000000000c */
[----:B------:R0:W-:Y:S03]  /*0910*/  @P0 STG.E desc[UR6][R10.64], R13 ;  /* 0x0000000d0a000986 */ /* 0x0001e6000c101906 */
[----:B------:R-:W-:Y:S01]  /*0920*/  LOP3.LUT P1, RZ, R12, 0xff, RZ, 0xc0, !PT ;  /* 0x000000ff0cff7812 */ /* 0x000fe2000782c0ff */
[----:B------:R0:W-:-:S12]  /*0930*/  @P0 STG.E desc[UR6][R10.64+0x4], R15 ;  /* 0x0000040f0a000986 */ /* 0x0001d8000c101906 */
[----:B0-----:R-:W-:Y:S05]  /*0940*/  @!P1 EXIT ;  /* 0x000000000000994d */ /* 0x001fea0003800000 */
[----:B------:R-:W-:Y:S01]  /*0950*/  VIADD R13, R9, 0xfffffffe ;  /* 0xfffffffe090d7836 */ /* 0x000fe20000000000 */
[----:B------:R-:W-:-:S04]  /*0960*/  PLOP3.LUT P0, PT, PT, PT, PT, 0x80, 0x8 ;  /* 0x000000000008781c */ /* 0x000fc80003f0f070 */
[----:B------:R-:W-:-:S13]  /*0970*/  ISETP.GE.U32.AND P1, PT, R13, R7, PT ;  /* 0x000000070d00720c */ /* 0x000fda0003f26070 */
[----:B------:R-:W-:Y:S05]  /*0980*/  @!P1 BRA `(.L_x_46) ;  /* 0x0000000400d89947 */ /* 0x000fea0003800000 */
[----:B------:R-:W-:Y:S02]  /*0990*/  LEA R10, R7, 0xfffffc09, 0x1 ;  /* 0xfffffc09070a7811 */ /* 0x000fe400078e08ff */
[----:B------:R-:W-:Y:S02]  /*09a0*/  LOP3.LUT P0, RZ, R8, 0x6, RZ, 0xc0, !PT ;  /* 0x0000000608ff7812 */ /* 0x000fe4000780c0ff */
[----:B------:R-:W-:Y:S02]  /*09b0*/  ISETP.GE.U32.AND P1, PT, R10, 0x7, PT ;  /* 0x000000070a00780c */ /* 0x000fe40003f26070 */
[----:B------:R-:W-:-:S11]  /*09c0*/  PRMT R12, RZ, 0x7610, R12 ;  /* 0x00007610ff0c7816 */ /* 0x000fd6000000000c */
[----:B------:R-:W-:Y:S05]  /*09d0*/  @!P1 BRA `(.L_x_47) ;  /* 0x0000000000f09947 */ /* 0x000fea0003800000 */
[----:B------:R-:W-:-:S05]  /*09e0*/  IMAD.WIDE R10, R9, 0x4, R4 ;  /* 0x00000004090a7825 */ /* 0x000fca00078e0204 */
[----:B------:R0:W5:Y:S01]  /*09f0*/  LDG.E R15, desc[UR6][R10.64+-0x4] ;  /* 0xfffffc060a0f7981 */ /* 0x000162000c1e1900 */
[----:B------:R-:W-:Y:S01]  /*0a00*/  LOP3.LUT R14, R8, 0xfffffff8, RZ, 0xc0, !PT ;  /* 0xfffffff8080e7812 */ /* 0x000fe200078ec0ff */
[----:B------:R-:W-:Y:S01]  /*0a10*/  UMOV UR4, URZ ;  /* 0x000000ff00047c82 */ /* 0x000fe20008000000 */
[----:B------:R-:W-:-:S07]  /*0a20*/  PRMT R12, RZ, 0x7610, R12 ;  /* 0x00007610ff0c7816 */ /* 0x000fce000000000c */
.L_x_48:
[----:B0-----:R-:W-:-:S05]  /*0a30*/  IMAD.WIDE R10, R13, 0x4, R4 ;  /* 0x000000040d0a7825 */ /* 0x001fca00078e0204 */
[----:B------:R-:W2:Y:S04]  /*0a40*/  LDG.E R17, desc[UR6][R10.64] ;  /* 0x000000060a117981 */ /* 0x000ea8000c1e1900 */
[----:B------:R-:W3:Y:S04]  /*0a50*/  LDG.E R19, desc[UR6][R10.64+-0x4] ;  /* 0xfffffc060a137981 */ /* 0x000ee8000c1e1900 */
[----:B------:R-:W4:Y:S04]  /*0a60*/  LDG.E R21, desc[UR6][R10.64+-0x8] ;  /* 0xfffff8060a157981 */ /* 0x000f28000c1e1900 */
[----:B------:R-:W4:Y:S04]  /*0a70*/  LDG.E R23, desc[UR6][R10.64+-0xc] ;  /* 0xfffff4060a177981 */ /* 0x000f28000c1e1900 */
[----:B------:R-:W4:Y:S04]  /*0a80*/  LDG.E R25, desc[UR6][R10.64+-0x10] ;  /* 0xfffff0060a197981 */ /* 0x000f28000c1e1900 */
[----:B------:R-:W4:Y:S04]  /*0a90*/  LDG.E R27, desc[UR6][R10.64+-0x14] ;  /* 0xffffec060a1b7981 */ /* 0x000f28000c1e1900 */
[----:B------:R-:W4:Y:S01]  /*0aa0*/  LDG.E R8, desc[UR6][R10.64+-0x18] ;  /* 0xffffe8060a087981 */ /* 0x000f22000c1e1900 */
[----:B--2--5:R-:W-:-:S13]  /*0ab0*/  ISETP.GT.AND P1, PT, R17, R15, PT ;  /* 0x0000000f1100720c */ /* 0x024fda0003f24270 */
[----:B------:R0:W-:Y:S04]  /*0ac0*/  @P1 STG.E desc[UR6][R10.64+0x4], R17 ;  /* 0x000004110a001986 */ /* 0x0001e8000c101906 */
[----:B------:R1:W-:Y:S01]  /*0ad0*/  @P1 STG.E desc[UR6][R10.64], R15 ;  /* 0x0000000f0a001986 */ /* 0x0003e2000c101906 */
[----:B0-----:R-:W-:-:S03]  /*0ae0*/  @P1 IMAD.MOV.U32 R17, RZ, RZ, R15 ;  /* 0x000000ffff111224 */ /* 0x001fc600078e000f */
[----:B-1----:R-:W2:Y:S02]  /*0af0*/  LDG.E R15, desc[UR6][R10.64+-0x1c] ;  /* 0xffffe4060a0f7981 */ /* 0x002ea4000c1e1900 */
[----:B---3--:R-:W-:Y:S01]  /*0b00*/  ISETP.GT.AND P6, PT, R19, R17, PT ;  /* 0x000000111300720c */ /* 0x008fe20003fc4270 */
[----:B------:R-:W-:Y:S01]  /*0b10*/  IMAD.MOV.U32 R16, RZ, RZ, 0x1 ;  /* 0x00000001ff107424 */ /* 0x000fe200078e00ff */
[----:B------:R-:W-:Y:S01]  /*0b20*/  UIADD3 UR4, UPT, UPT, UR4, 0x8, URZ ;  /* 0x0000000804047890 */ /* 0x000fe2000fffe0ff */
[----:B------:R-:W-:-:S03]  /*0b30*/  VIADD R13, R13, 0xfffffff8 ;  /* 0xfffffff80d0d7836 */ /* 0x000fc60000000000 */
[----:B------:R-:W-:-:S07]  /*0b40*/  @P1 PRMT R12, R16, 0x7610, R12 ;  /* 0x00007610100c1816 */ /* 0x000fce000000000c */
        /* <DEDUP_REMOVED lines=30> */
[----:B------:R-:W-:-:S04]  /*0d30*/  ISETP.NE.AND P1, PT, R14, UR4, PT ;  /* 0x000000040e007c0c */ /* 0x000fc8000bf25270 */
[----:B--2---:R-:W-:-:S13]  /*0d40*/  ISETP.GT.AND P6, PT, R15, R8, PT ;  /* 0x000000080f00720c */ /* 0x004fda0003fc4270 */
[----:B------:R-:W-:Y:S01]  /*0d50*/  @P6 STG.E desc[UR6][R10.64+-0x1c], R8 ;  /* 0xffffe4080a006986 */ /* 0x000fe2000c101906 */
[----:B------:R-:W-:-:S03]  /*0d60*/  @P6 PRMT R12, R16, 0x7610, R12 ;  /* 0x00007610100c6816 */ /* 0x000fc6000000000c */
[----:B------:R0:W-:Y:S02]  /*0d70*/  @P6 STG.E desc[UR6][R10.64+-0x18], R15 ;  /* 0xffffe80f0a006986 */ /* 0x0001e4000c101906 */
[----:B0-----:R-:W-:Y:S01]  /*0d80*/  @P6 IMAD.MOV.U32 R15, RZ, RZ, R8 ;  /* 0x000000ffff0f6224 */ /* 0x001fe200078e0008 */
[----:B------:R-:W-:Y:S06]  /*0d90*/  @P1 BRA `(.L_x_48) ;  /* 0xfffffffc00241947 */ /* 0x000fec000383ffff */
.L_x_47:
[----:B------:R-:W-:Y:S05]  /*0da0*/  @!P0 BRA `(.L_x_49) ;  /* 0x0000000000c88947 */ /* 0x000fea0003800000 */
[----:B------:R-:W-:-:S05]  /*0db0*/  IMAD.SHL.U32 R8, R6, 0x2, RZ ;  /* 0x0000000206087824 */ /* 0x000fca00078e00ff */
[----:B------:R-:W-:-:S04]  /*0dc0*/  LOP3.LUT R8, RZ, R8, RZ, 0x33, !PT ;  /* 0x00000008ff087212 */ /* 0x000fc800078e33ff */
[----:B------:R-:W-:-:S04]  /*0dd0*/  LOP3.LUT R8, R8, 0x6, RZ, 0xc0, !PT ;  /* 0x0000000608087812 */ /* 0x000fc800078ec0ff */
[C---:B------:R-:W-:Y:S01]  /*0de0*/  LOP3.LUT P4, RZ, R8.reuse, 0x2, RZ, 0xc0, !PT ;  /* 0x0000000208ff7812 */ /* 0x040fe2000788c0ff */
[----:B------:R-:W-:-:S05]  /*0df0*/  VIADD R10, R8, 0xffffffff ;  /* 0xffffffff080a7836 */ /* 0x000fca0000000000 */
[----:B------:R-:W-:-:S13]  /*0e00*/  ISETP.GE.U32.AND P0, PT, R10, 0x3, PT ;  /* 0x000000030a00780c */ /* 0x000fda0003f06070 */
[----:B------:R-:W-:Y:S05]  /*0e10*/  @!P0 BRA `(.L_x_50) ;  /* 0x0000000000708947 */ /* 0x000fea0003800000 */
[----:B------:R-:W-:-:S05]  /*0e20*/  IMAD.WIDE R10, R13, 0x4, R4 ;  /* 0x000000040d0a7825 */ /* 0x000fca00078e0204 */
        /* <DEDUP_REMOVED lines=27> */
.L_x_50:
[----:B------:R-:W-:Y:S05]  /*0fe0*/  @!P4 BRA `(.L_x_49) ;  /* 0x000000000038c947 */ /* 0x000fea0003800000 */
[----:B-1----:R-:W-:-:S05]  /*0ff0*/  IMAD.WIDE R10, R13, 0x4, R4 ;  /* 0x000000040d0a7825 */ /* 0x002fca00078e0204 */
[----:B------:R-:W2:Y:S04]  /*1000*/  LDG.E R13, desc[UR6][R10.64] ;  /* 0x000000060a0d7981 */ /* 0x000ea8000c1e1900 */
[----:B------:R-:W2:Y:S04]  /*1010*/  LDG.E R8, desc[UR6][R10.64+0x4] ;  /* 0x000004060a087981 */ /* 0x000ea8000c1e1900 */
[----:B------:R-:W3:Y:S01]  /*1020*/  LDG.E R14, desc[UR6][R10.64+-0x4] ;  /* 0xfffffc060a0e7981 */ /* 0x000ee2000c1e1900 */
[----:B------:R-:W-:Y:S01]  /*1030*/  IMAD.MOV.U32 R15, RZ, RZ, 0x1 ;  /* 0x00000001ff0f7424 */ /* 0x000fe200078e00ff */
[----:B--2---:R-:W-:-:S13]  /*1040*/  ISETP.GT.AND P0, PT, R13, R8, PT ;  /* 0x000000080d00720c */ /* 0x004fda0003f04270 */
[----:B------:R0:W-:Y:S01]  /*1050*/  @P0 STG.E desc[UR6][R10.64+0x4], R13 ;  /* 0x0000040d0a000986 */ /* 0x0001e2000c101906 */
[----:B------:R-:W-:-:S03]  /*1060*/  @P0 PRMT R12, R15, 0x7610, R12 ;  /* 0x000076100f0c0816 */ /* 0x000fc6000000000c */
[----:B------:R2:W-:Y:S01]  /*1070*/  @P0 STG.E desc[UR6][R10.64], R8 ;  /* 0x000000080a000986 */ /* 0x0005e2000c101906 */
[----:B0-----:R-:W-:-:S05]  /*1080*/  @P0 IMAD.MOV.U32 R13, RZ, RZ, R8 ;  /* 0x000000ffff0d0224 */ /* 0x001fca00078e0008 */
[----:B---3--:R-:W-:-:S13]  /*1090*/  ISETP.GT.AND P1, PT, R14, R13, PT ;  /* 0x0000000d0e00720c */ /* 0x008fda0003f24270 */
[----:B------:R2:W-:Y:S01]  /*10a0*/  @P1 STG.E desc[UR6][R10.64+-0x4], R13 ;  /* 0xfffffc0d0a001986 */ /* 0x0005e2000c101906 */
[----:B------:R-:W-:-:S03]  /*10b0*/  @P1 PRMT R12, R15, 0x7610, R12 ;  /* 0x000076100f0c1816 */ /* 0x000fc6000000000c */
[----:B------:R2:W-:Y:S04]  /*10c0*/  @P1 STG.E desc[UR6][R10.64], R14 ;  /* 0x0000000e0a001986 */ /* 0x0005e8000c101906 */
.L_x_49:
[----:B------:R-:W-:-:S04]  /*10d0*/  LOP3.LUT P0, RZ, R12, 0xff, RZ, 0xc0, !PT ;  /* 0x000000ff0cff7812 */ /* 0x000fc8000780c0ff */
[----:B------:R-:W-:-:S13]  /*10e0*/  PLOP3.LUT P0, PT, P0, PT, PT, 0x8, 0x80 ;  /* 0x000000000080781c */ /* 0x000fda000070e170 */
.L_x_46:
[----:B------:R-:W-:Y:S02]  /*10f0*/  VIADD R6, R6, 0x1 ;  /* 0x0000000106067836 */ /* 0x000fe40000000000 */
[----:B------:R-:W-:Y:S02]  /*1100*/  VIADD R0, R0, 0x1 ;  /* 0x0000000100007836 */ /* 0x000fe40000000000 */
[----:B------:R-:W-:Y:S02]  /*1110*/  VIADD R7, R7, 0x1 ;  /* 0x0000000107077836 */ /* 0x000fe40000000000 */
[----:B------:R-:W-:Y:S01]  /*1120*/  VIADD R9, R9, 0xffffffff ;  /* 0xffffffff09097836 */ /* 0x000fe20000000000 */
[----:B------:R-:W-:Y:S06]  /*1130*/  @!P0 BRA `(.L_x_51) ;  /* 0xffffffec00e08947 */ /* 0x000fec000383ffff */
[----:B------:R-:W-:Y:S05]  /*1140*/  EXIT ;  /* 0x000000000000794d */ /* 0x000fea0003800000 */
.L_x_52:
        /* <DEDUP_REMOVED lines=11> */
.L_x_140:


//--------------------- .text._Z8heapSortPi       --------------------------
	.section	.text._Z8heapSortPi,"ax",@progbits
	.align	128
        .global         _Z8heapSortPi
        .type           _Z8heapSortPi,@function
        .size           _Z8heapSortPi,(.L_x_134 - _Z8heapSortPi)
        .other          _Z8heapSortPi,@"STO_CUDA_ENTRY STV_DEFAULT"
_Z8heapSortPi:
.text._Z8heapSortPi:
[----:B------:R-:W-:Y:S01]  /*0000*/  LDC R1, c[0x0][0x37c] ;  /* 0x0000df00ff017b82 */ /* 0x000fe20000000800 */
[----:B------:R-:W0:Y:S07]  /*0010*/  S2R R5, SR_CTAID.X ;  /* 0x0000000000057919 */ /* 0x000e2e0000002500 */
[----:B------:R-:W1:Y:S01]  /*0020*/  LDC.64 R2, c[0x0][0x380] ;  /* 0x0000e000ff027b82 */ /* 0x000e620000000a00 */
[----:B------:R-:W-:Y:S01]  /*0030*/  UMOV UR4, URZ ;  /* 0x000000ff00047c82 */ /* 0x000fe20008000000 */
[----:B0-----:R-:W-:-:S04]  /*0040*/  IMAD.SHL.U32 R5, R5, 0x400, RZ ;  /* 0x0000040005057824 */ /* 0x001fc800078e00ff */
[----:B-1----:R-:W-:-:S07]  /*0050*/  IMAD.WIDE.U32 R2, R5, 0x4, R2 ;  /* 0x0000000405027825 */ /* 0x002fce00078e0002 */
.L_x_53:
[----:B------:R-:W-:Y:S01]  /*0060*/  IMAD.MOV.U32 R8, RZ, RZ, R2 ;  /* 0x000000ffff087224 */ /* 0x000fe200078e0002 */
[----:B------:R-:W-:Y:S01]  /*0070*/  MOV R13, R3 ;  /* 0x00000003000d7202 */ /* 0x000fe20000000f00 */
[----:B------:R-:W-:Y:S01]  /*0080*/  IMAD.MOV.U32 R6, RZ, RZ, 0x400 ;  /* 0x00000400ff067424 */ /* 0x000fe200078e00ff */
[----:B------:R-:W-:Y:S01]  /*0090*/  MOV R0, 0xc0 ;  /* 0x000000c000007802 */ /* 0x000fe20000000f00 */
[----:B------:R-:W-:-:S12]  /*00a0*/  UIADD3 UR5, UPT, UPT, UR4, 0x1ff, URZ ;  /* 0x000001ff04057890 */ /* 0x000fd8000fffe0ff */
[----:B------:R-:W-:Y:S05]  /*00b0*/  CALL.REL.NOINC `($_Z8heapSortPi$_Z13heapifyDevicePiii) ;  /* 0x0000000c00b07944 */ /* 0x000fea0003c00000 */
        /* <DEDUP_REMOVED lines=186> */
[----:B------:R-:W-:Y:S02]  /*0c60*/  UISETP.NE.AND UP0, UPT, UR5, URZ, UPT ;  /* 0x000000ff0500728c */ /* 0x000fe4000bf05270 */
[----:B------:R-:W-:-:S07]  /*0c70*/  UIADD3 UR4, UPT, UPT, UR4, -0x20, URZ ;  /* 0xffffffe004047890 */ /* 0x000fce000fffe0ff */
[----:B------:R-:W-:Y:S05]  /*0c80*/  BRA.U UP0, `(.L_x_53) ;  /* 0xfffffff100f47547 */ /* 0x000fea000b83ffff */
[----:B------:R-:W-:Y:S01]  /*0c90*/  IMAD.MOV.U32 R7, RZ, RZ, 0x3ff ;  /* 0x000003ffff077424 */ /* 0x000fe200078e00ff */
[----:B------:R-:W0:Y:S06]  /*0ca0*/  LDCU.64 UR8, c[0x0][0x358] ;  /* 0x00006b00ff0877ac */ /* 0x000e2c0008000a00 */
.L_x_54:
[----:B------:R-:W-:Y:S01]  /*0cb0*/  IMAD.WIDE.U32 R4, R7, 0x4, R2 ;  /* 0x0000000407047825 */ /* 0x000fe200078e0002 */
[----:B0-----:R-:W2:Y:S04]  /*0cc0*/  LDG.E R9, desc[UR8][R2.64] ;  /* 0x0000000802097981 */ /* 0x001ea8000c1e1900 */
[----:B------:R-:W3:Y:S01]  /*0cd0*/  LDG.E R11, desc[UR8][R4.64] ;  /* 0x00000008040b7981 */ /* 0x000ee2000c1e1900 */
[----:B------:R-:W-:Y:S01]  /*0ce0*/  MOV R8, R2 ;  /* 0x0000000200087202 */ /* 0x000fe20000000f00 */
[----:B------:R-:W-:Y:S01]  /*0cf0*/  IMAD.MOV.U32 R13, RZ, RZ, R3 ;  /* 0x000000ffff0d7224 */ /* 0x000fe200078e0003 */
[----:B------:R-:W-:Y:S01]  /*0d00*/  MOV R0, 0xd60 ;  /* 0x00000d6000007802 */ /* 0x000fe20000000f00 */
[----:B------:R-:W-:Y:S01]  /*0d10*/  IMAD.MOV.U32 R6, RZ, RZ, R7 ;  /* 0x000000ffff067224 */ /* 0x000fe200078e0007 */
[----:B------:R-:W-:Y:S01]  /*0d20*/  UMOV UR5, URZ ;  /* 0x000000ff00057c82 */ /* 0x000fe20008000000 */
[----:B---3--:R0:W-:Y:S04]  /*0d30*/  STG.E desc[UR8][R2.64], R11 ;  /* 0x0000000b02007986 */ /* 0x0081e8000c101908 */
[----:B--2---:R0:W-:Y:S02]  /*0d40*/  STG.E desc[UR8][R4.64], R9 ;  /* 0x0000000904007986 */ /* 0x0041e4000c101908 */
[----:B0-----:R-:W-:Y:S05]  /*0d50*/  CALL.REL.NOINC `($_Z8heapSortPi$_Z13heapifyDevicePiii) ;  /* 0x0000000000887944 */ /* 0x001fea0003c00000 */
[----:B------:R-:W2:Y:S04]  /*0d60*/  LDG.E R11, desc[UR8][R4.64+-0x4] ;  /* 0xfffffc08040b7981 */ /* 0x000ea8000c1e1900 */
[----:B------:R-:W3:Y:S01]  /*0d70*/  LDG.E R9, desc[UR8][R2.64] ;  /* 0x0000000802097981 */ /* 0x000ee2000c1e1900 */
[----:B------:R-:W-:Y:S01]  /*0d80*/  IADD3 R6, PT, PT, R7, -0x1, RZ ;  /* 0xffffffff07067810 */ /* 0x000fe20007ffe0ff */
[----:B------:R-:W-:Y:S01]  /*0d90*/  IMAD.MOV.U32 R8, RZ, RZ, R2 ;  /* 0x000000ffff087224 */ /* 0x000fe200078e0002 */
[----:B------:R-:W-:Y:S01]  /*0da0*/  MOV R0, 0xe00 ;  /* 0x00000e0000007802 */ /* 0x000fe20000000f00 */
[----:B------:R-:W-:Y:S01]  /*0db0*/  IMAD.MOV.U32 R13, RZ, RZ, R3 ;  /* 0x000000ffff0d7224 */ /* 0x000fe200078e0003 */
[----:B------:R-:W-:Y:S01]  /*0dc0*/  UMOV UR5, URZ ;  /* 0x000000ff00057c82 */ /* 0x000fe20008000000 */
[----:B--2---:R0:W-:Y:S04]  /*0dd0*/  STG.E desc[UR8][R2.64], R11 ;  /* 0x0000000b02007986 */ /* 0x0041e8000c101908 */
[----:B---3--:R0:W-:Y:S02]  /*0de0*/  STG.E desc[UR8][R4.64+-0x4], R9 ;  /* 0xfffffc0904007986 */ /* 0x0081e4000c101908 */
        /* <DEDUP_REMOVED lines=11> */
[----:B------:R-:W-:-:S13]  /*0ea0*/  ISETP.GE.U32.AND P0, PT, R6, 0x2, PT ;  /* 0x000000020600780c */ /* 0x000fda0003f06070 */
[----:B------:R-:W-:Y:S05]  /*0eb0*/  @!P0 EXIT ;  /* 0x000000000000894d */ /* 0x000fea0003800000 */
        /* <DEDUP_REMOVED lines=10> */
[----:B------:R-:W-:Y:S01]  /*0f60*/  IADD3 R7, PT, PT, R7, -0x4, RZ ;  /* 0xfffffffc07077810 */ /* 0x000fe20007ffe0ff */
[----:B------:R-:W-:Y:S06]  /*0f70*/  BRA `(.L_x_54) ;  /* 0xfffffffc004c7947 */ /* 0x000fec000383ffff */
        .type           $_Z8heapSortPi$_Z13heapifyDevicePiii,@function
        .size           $_Z8heapSortPi$_Z13heapifyDevicePiii,(.L_x_134 - $_Z8heapSortPi$_Z13heapifyDevicePiii)
$_Z8heapSortPi$_Z13heapifyDevicePiii:
[----:B------:R-:W-:Y:S01]  /*0f80*/  IMAD.U32 R14, RZ, RZ, UR5 ;  /* 0x00000005ff0e7e24 */ /* 0x000fe2000f8e00ff */
[----:B------:R-:W-:Y:S01]  /*0f90*/  MOV R15, UR5 ;  /* 0x00000005000f7c02 */ /* 0x000fe20008000f00 */
[----:B------:R-:W-:Y:S01]  /*0fa0*/  IMAD.MOV.U32 R9, RZ, RZ, R13 ;  /* 0x000000ffff097224 */ /* 0x000fe200078e000d */
[----:B------:R-:W0:Y:S01]  /*0fb0*/  LDCU.64 UR6, c[0x0][0x358] ;  /* 0x00006b00ff0677ac */ /* 0x000e220008000a00 */
[----:B------:R-:W-:-:S05]  /*0fc0*/  NOP ;  /* 0x0000000000007918 */ /* 0x000fca0000000000 */
.L_x_55:
[C---:B-1----:R-:W-:Y:S01]  /*0fd0*/  SHF.L.U32 R17, R14.reuse, 0x1, RZ ;  /* 0x000000010e117819 */ /* 0x042fe200000006ff */
[----:B------:R-:W-:-:S04]  /*0fe0*/  IMAD.WIDE R10, R14, 0x4, RZ ;  /* 0x000000040e0a7825 */ /* 0x000fc800078e02ff */
[C---:B------:R-:W-:Y:S02]  /*0ff0*/  VIADD R21, R17.reuse, 0x1 ;  /* 0x0000000111157836 */ /* 0x040fe40000000000 */
[----:B------:R-:W-:-:S03]  /*1000*/  IMAD.WIDE R12, R17, 0x4, R8 ;  /* 0x00000004110c7825 */ /* 0x000fc600078e0208 */
[----:B------:R-:W-:Y:S02]  /*1010*/  ISETP.GE.AND P1, PT, R21, R6, PT ;  /* 0x000000061500720c */ /* 0x000fe40003f26270 */
[----:B------:R-:W-:-:S04]  /*1020*/  IADD3 R10, P0, PT, R12, -R10, RZ ;  /* 0x8000000a0c0a7210 */ /* 0x000fc80007f1e0ff */
[----:B------:R-:W-:-:S07]  /*1030*/  IADD3.X R11, PT, PT, R13, ~R11, RZ, P0, !PT ;  /* 0x8000000b0d0b7210 */ /* 0x000fce00007fe4ff */
[----:B0-----:R-:W2:Y:S04]  /*1040*/  @!P1 LDG.E R16, desc[UR6][R12.64+0x4] ;  /* 0x000004060c109981 */ /* 0x001ea8000c1e1900 */
[----:B------:R-:W2:Y:S01]  /*1050*/  @!P1 LDG.E R19, desc[UR6][R10.64] ;  /* 0x000000060a139981 */ /* 0x000ea2000c1e1900 */
[----:B------:R-:W-:-:S05]  /*1060*/  VIADD R20, R17, 0x2 ;  /* 0x0000000211147836 */ /* 0x000fca0000000000 */
[----:B------:R-:W-:-:S13]  /*1070*/  ISETP.GE.AND P0, PT, R20, R6, PT ;  /* 0x000000061400720c */ /* 0x000fda0003f06270 */
[----:B------:R-:W3:Y:S01]  /*1080*/  @!P0 LDG.E R18, desc[UR6][R12.64+0x8] ;  /* 0x000008060c128981 */ /* 0x000ee2000c1e1900 */
[----:B--2---:R-:W-:-:S04]  /*1090*/  @!P1 ISETP.GT.AND P2, PT, R16, R19, PT ;  /* 0x000000131000920c */ /* 0x004fc80003f44270 */
[----:B------:R-:W-:-:S05]  /*10a0*/  @!P1 SEL R15, R21, R14, P2 ;  /* 0x0000000e150f9207 */ /* 0x000fca0001000000 */
[----:B------:R-:W-:-:S06]  /*10b0*/  @!P0 IMAD.WIDE R16, R15, 0x4, R8 ;  /* 0x000000040f108825 */ /* 0x000fcc00078e0208 */
[----:B------:R-:W3:Y:S01]  /*10c0*/  @!P0 LDG.E R17, desc[UR6][R16.64] ;  /* 0x0000000610118981 */ /* 0x000ee2000c1e1900 */
[----:B------:R-:W-:Y:S01]  /*10d0*/  IMAD.MOV.U32 R19, RZ, RZ, 0x0 ;  /* 0x00000000ff137424 */ /* 0x000fe200078e00ff */
[----:B---3--:R-:W-:-:S04]  /*10e0*/  @!P0 ISETP.GT.AND P1, PT, R18, R17, PT ;  /* 0x000000111200820c */ /* 0x008fc80003f24270 */
[----:B------:R-:W-:-:S04]  /*10f0*/  @!P0 SEL R15, R20, R15, P1 ;  /* 0x0000000f140f8207 */ /* 0x000fc80000800000 */
[----:B------:R-:W-:Y:S02]  /*1100*/  ISETP.NE.AND P0, PT, R15, R14, PT ;  /* 0x0000000e0f00720c */ /* 0x000fe40003f05270 */
[----:B------:R-:W-:-:S11]  /*1110*/  MOV R18, R0 ;  /* 0x0000000000127202 */ /* 0x000fd60000000f00 */
[----:B------:R-:W-:Y:S05]  /*1120*/  @!P0 RET.REL.NODEC R18 `(_Z8heapSortPi) ;  /* 0xffffffec12b48950 */ /* 0x000fea0003c3ffff */
[----:B------:R-:W-:Y:S01]  /*1130*/  IMAD.WIDE R12, R15, 0x4, R8 ;  /* 0x000000040f0c7825 */ /* 0x000fe200078e0208 */
[----:B------:R-:W2:Y:S04]  /*1140*/  LDG.E R17, desc[UR6][R10.64] ;  /* 0x000000060a117981 */ /* 0x000ea8000c1e1900 */
[----:B------:R-:W3:Y:S01]  /*1150*/  LDG.E R19, desc[UR6][R12.64] ;  /* 0x000000060c137981 */ /* 0x000ee2000c1e1900 */
[----:B------:R-:W-:-:S03]  /*1160*/  MOV R14, R15 ;  /* 0x0000000f000e7202 */ /* 0x000fc60000000f00 */
[----:B---3--:R1:W-:Y:S04]  /*1170*/  STG.E desc[UR6][R10.64], R19 ;  /* 0x000000130a007986 */ /* 0x0083e8000c101906 */
[----:B--2---:R1:W-:Y:S01]  /*1180*/  STG.E desc[UR6][R12.64], R17 ;  /* 0x000000110c007986 */ /* 0x0043e2000c101906 */
[----:B------:R-:W-:Y:S05]  /*1190*/  BRA `(.L_x_55) ;  /* 0xfffffffc008c7947 */ /* 0x000fea000383ffff */
.L_x_56:
        /* <DEDUP_REMOVED lines=14> */
.L_x_134:


//--------------------- .text._Z13selectionSortPi --------------------------
	.section	.text._Z13selectionSortPi,"ax",@progbits
	.align	128
        .global         _Z13selectionSortPi
        .type           _Z13selectionSortPi,@function
        .size           _Z13selectionSortPi,(.L_x_142 - _Z13selectionSortPi)
        .other          _Z13selectionSortPi,@"STO_CUDA_ENTRY STV_DEFAULT"
_Z13selectionSortPi:
.text._Z13selectionSortPi:
[----:B------:R-:W-:Y:S01]  /*0000*/  LDC R1, c[0x0][0x37c] ;  /* 0x0000df00ff017b82 */ /* 0x000fe20000000800 */
[----:B------:R-:W0:Y:S07]  /*0010*/  S2R R7, SR_CTAID.X ;  /* 0x0000000000077919 */ /* 0x000e2e0000002500 */
[----:B------:R-:W1:Y:S01]  /*0020*/  LDC.64 R2, c[0x0][0x380] ;  /* 0x0000e000ff027b82 */ /* 0x000e620000000a00 */
[----:B------:R-:W-:Y:S01]  /*0030*/  IMAD.MOV.U32 R5, RZ, RZ, RZ ;  /* 0x000000ffff057224 */ /* 0x000fe200078e00ff */
[----:B------:R-:W-:Y:S01]  /*0040*/  PRMT R0, RZ, 0x7610, R0 ;  /* 0x00007610ff007816 */ /* 0x000fe20000000000 */
[----:B------:R-:W2:Y:S01]  /*0050*/  LDCU.64 UR4, c[0x0][0x358] ;  /* 0x00006b00ff0477ac */ /* 0x000ea20008000a00 */
[----:B------:R-:W-:Y:S01]  /*0060*/  PRMT R4, RZ, 0x7610, R4 ;  /* 0x00007610ff047816 */ /* 0x000fe20000000004 */
[----:B0-----:R-:W-:-:S04]  /*0070*/  IMAD.SHL.U32 R7, R7, 0x400, RZ ;  /* 0x0000040007077824 */ /* 0x001fc800078e00ff */
[----:B-12---:R-:W-:-:S07]  /*0080*/  IMAD.WIDE.U32 R2, R7, 0x4, R2 ;  /* 0x0000000407027825 */ /* 0x006fce00078e0002 */
.L_x_62:
[C---:B0-----:R-:W-:Y:S01]  /*0090*/  IADD3 R6, PT, PT, R5.reuse, -0x3f0, RZ ;  /* 0xfffffc1005067810 */ /* 0x041fe20007ffe0ff */
[--C-:B------:R-:W-:Y:S01]  /*00a0*/  IMAD.MOV.U32 R7, RZ, RZ, R5.reuse ;  /* 0x000000ffff077224 */ /* 0x100fe200078e0005 */
[----:B------:R-:W-:Y:S01]  /*00b0*/  IADD3 R10, PT, PT, -R5, 0x3ff, RZ ;  /* 0x000003ff050a7810 */ /* 0x000fe20007ffe1ff */
[----:B------:R-:W-:Y:S01]  /*00c0*/  IMAD.MOV.U32 R11, RZ, RZ, R5 ;  /* 0x000000ffff0b7224 */ /* 0x000fe200078e0005 */
[----:B------:R-:W-:-:S13]  /*00d0*/  ISETP.GE.U32.AND P0, PT, R6, 0xf, PT ;  /* 0x0000000f0600780c */ /* 0x000fda0003f06070 */
[----:B------:R-:W-:Y:S05]  /*00e0*/  @!P0 BRA `(.L_x_57) ;  /* 0x00000004006c8947 */ /* 0x000fea0003800000 */
[----:B------:R-:W-:Y:S01]  /*00f0*/  LOP3.LUT R9, R10, 0xfffffff0, RZ, 0xc0, !PT ;  /* 0xfffffff00a097812 */ /* 0x000fe200078ec0ff */
[----:B------:R-:W-:Y:S01]  /*0100*/  IMAD.MOV.U32 R11, RZ, RZ, R5 ;  /* 0x000000ffff0b7224 */ /* 0x000fe200078e0005 */
[----:B------:R-:W-:-:S03]  /*0110*/  IADD3 R8, PT, PT, R5, 0x8, RZ ;  /* 0x0000000805087810 */ /* 0x000fc60007ffe0ff */
[----:B------:R-:W-:-:S07]  /*0120*/  IMAD.MOV R9, RZ, RZ, -R9 ;  /* 0x000000ffff097224 */ /* 0x000fce00078e0a09 */
.L_x_58:
[----:B------:R-:W-:Y:S01]  /*0130*/  IADD3 R7, PT, PT, R8, -0x8, RZ ;  /* 0xfffffff808077810 */ /* 0x000fe20007ffe0ff */
[----:B------:R-:W-:-:S04]  /*0140*/  IMAD.WIDE.U32 R12, R11, 0x4, R2 ;  /* 0x000000040b0c7825 */ /* 0x000fc800078e0002 */
[----:B------:R-:W-:Y:S02]  /*0150*/  IMAD.WIDE.U32 R6, R7, 0x4, R2 ;  /* 0x0000000407067825 */ /* 0x000fe400078e0002 */
[----:B------:R-:W2:Y:S04]  /*0160*/  LDG.E R13, desc[UR4][R12.64] ;  /* 0x000000040c0d7981 */ /* 0x000ea8000c1e1900 */
[----:B------:R-:W2:Y:S04]  /*0170*/  LDG.E R14, desc[UR4][R6.64+0x4] ;  /* 0x00000404060e7981 */ /* 0x000ea8000c1e1900 */
[----:B------:R-:W3:Y:S04]  /*0180*/  LDG.E R16, desc[UR4][R6.64+0x8] ;  /* 0x0000080406107981 */ /* 0x000ee8000c1e1900 */
[----:B------:R-:W4:Y:S01]  /*0190*/  LDG.E R18, desc[UR4][R6.64+0xc] ;  /* 0x00000c0406127981 */ /* 0x000f22000c1e1900 */
[----:B--2---:R-:W-:-:S13]  /*01a0*/  ISETP.GE.AND P0, PT, R14, R13, PT ;  /* 0x0000000d0e00720c */ /* 0x004fda0003f06270 */
[----:B------:R-:W-:-:S04]  /*01b0*/  @!P0 VIADD R11, R8, 0xfffffff9 ;  /* 0xfffffff9080b8836 */ /* 0x000fc80000000000 */
[----:B------:R-:W-:-:S06]  /*01c0*/  IMAD.WIDE.U32 R14, R11, 0x4, R2 ;  /* 0x000000040b0e7825 */ /* 0x000fcc00078e0002 */
[----:B------:R-:W3:Y:S02]  /*01d0*/  LDG.E R15, desc[UR4][R14.64] ;  /* 0x000000040e0f7981 */ /* 0x000ee4000c1e1900 */
[----:B---3--:R-:W-:-:S13]  /*01e0*/  ISETP.GE.AND P0, PT, R16, R15, PT ;  /* 0x0000000f1000720c */ /* 0x008fda0003f06270 */
[----:B------:R-:W-:-:S04]  /*01f0*/  @!P0 VIADD R11, R8, 0xfffffffa ;  /* 0xfffffffa080b8836 */ /* 0x000fc80000000000 */
[----:B------:R-:W-:-:S06]  /*0200*/  IMAD.WIDE.U32 R16, R11, 0x4, R2 ;  /* 0x000000040b107825 */ /* 0x000fcc00078e0002 */
[----:B------:R-:W4:Y:S02]  /*0210*/  LDG.E R17, desc[UR4][R16.64] ;  /* 0x0000000410117981 */ /* 0x000f24000c1e1900 */
[----:B----4-:R-:W-:Y:S02]  /*0220*/  ISETP.GE.AND P0, PT, R18, R17, PT ;  /* 0x000000111200720c */ /* 0x010fe40003f06270 */
[----:B------:R-:W2:Y:S11]  /*0230*/  LDG.E R18, desc[UR4][R6.64+0x10] ;  /* 0x0000100406127981 */ /* 0x000eb6000c1e1900 */
[----:B------:R-:W-:-:S05]  /*0240*/  @!P0 IADD3 R11, PT, PT, R8, -0x5, RZ ;  /* 0xfffffffb080b8810 */ /* 0x000fca0007ffe0ff */
[----:B------:R-:W-:-:S06]  /*0250*/  IMAD.WIDE.U32 R12, R11, 0x4, R2 ;  /* 0x000000040b0c7825 */ /* 0x000fcc00078e0002 */
[----:B------:R-:W2:Y:S02]  /*0260*/  LDG.E R13, desc[UR4][R12.64] ;  /* 0x000000040c0d7981 */ /* 0x000ea4000c1e1900 */
[----:B--2---:R-:W-:Y:S02]  /*0270*/  ISETP.GE.AND P0, PT, R18, R13, PT ;  /* 0x0000000d1200720c */ /* 0x004fe40003f06270 */
[----:B------:R-:W2:Y:S11]  /*0280*/  LDG.E R18, desc[UR4][R6.64+0x14] ;  /* 0x0000140406127981 */ /* 0x000eb6000c1e1900 */
[----:B------:R-:W-:-:S04]  /*0290*/  @!P0 VIADD R11, R8, 0xfffffffc ;  /* 0xfffffffc080b8836 */ /* 0x000fc80000000000 */
        /* <DEDUP_REMOVED lines=18> */
[----:B------:R-:W2:Y:S02]  /*03c0*/  LDG.E R18, desc[UR4][R6.64+0x24] ;  /* 0x0000240406127981 */ /* 0x000ea4000c1e1900 */
[----:B------:R-:W-:-:S05]  /*03d0*/  SEL R11, R8, R11, !P0 ;  /* 0x0000000b080b7207 */ /* 0x000fca0004000000 */
        /* <DEDUP_REMOVED lines=9> */
[----:B------:R-:W-:-:S05]  /*0470*/  @!P0 IADD3 R11, PT, PT, R8, 0x2, RZ ;  /* 0x00000002080b8810 */ /* 0x000fca0007ffe0ff */
        /* <DEDUP_REMOVED lines=26> */
[----:B------:R-:W2:Y:S01]  /*0620*/  LDG.E R13, desc[UR4][R12.64] ;  /* 0x000000040c0d7981 */ /* 0x000ea2000c1e1900 */
[----:B------:R-:W-:-:S04]  /*0630*/  IADD3 R9, PT, PT, R9, 0x10, RZ ;  /* 0x0000001009097810 */ /* 0x000fc80007ffe0ff */
[----:B------:R-:W-:Y:S02]  /*0640*/  ISETP.NE.AND P1, PT, R9, RZ, PT ;  /* 0x000000ff0900720c */ /* 0x000fe40003f25270 */
[----:B--2---:R-:W-:-:S13]  /*0650*/  ISETP.GE.AND P0, PT, R18, R13, PT ;  /* 0x0000000d1200720c */ /* 0x004fda0003f06270 */
[C---:B------:R-:W-:Y:S02]  /*0660*/  @!P0 VIADD R11, R8.reuse, 0x8 ;  /* 0x00000008080b8836 */ /* 0x040fe40000000000 */
[----:B------:R-:W-:Y:S01]  /*0670*/  VIADD R8, R8, 0x10 ;  /* 0x0000001008087836 */ /* 0x000fe20000000000 */
[----:B------:R-:W-:Y:S06]  /*0680*/  @P1 BRA `(.L_x_58) ;  /* 0xfffffff800a81947 */ /* 0x000fec000383ffff */
[----:B------:R-:W-:-:S07]  /*0690*/  IADD3 R7, PT, PT, R8, -0x8, RZ ;  /* 0xfffffff808077810 */ /* 0x000fce0007ffe0ff */
.L_x_57:
[----:B------:R-:W-:-:S13]  /*06a0*/  LOP3.LUT P0, RZ, R10, 0xf, RZ, 0xc0, !PT ;  /* 0x0000000f0aff7812 */ /* 0x000fda000780c0ff */
[----:B------:R-:W-:Y:S05]  /*06b0*/  @!P0 BRA `(.L_x_59) ;  /* 0x00000004008c8947 */ /* 0x000fea0003800000 */
[----:B------:R-:W-:-:S04]  /*06c0*/  LOP3.LUT R6, RZ, R4, RZ, 0x33, !PT ;  /* 0x00000004ff067212 */ /* 0x000fc800078e33ff */
[----:B------:R-:W-:-:S04]  /*06d0*/  LOP3.LUT R6, R6, 0xf, RZ, 0xc0, !PT ;  /* 0x0000000f06067812 */ /* 0x000fc800078ec0ff */
[C---:B------:R-:W-:Y:S01]  /*06e0*/  LOP3.LUT P0, RZ, R6.reuse, 0x7, RZ, 0xc0, !PT ;  /* 0x0000000706ff7812 */ /* 0x040fe2000780c0ff */
[----:B------:R-:W-:-:S05]  /*06f0*/  VIADD R8, R6, 0xffffffff ;  /* 0xffffffff06087836 */ /* 0x000fca0000000000 */
[----:B------:R-:W-:-:S13]  /*0700*/  ISETP.GE.U32.AND P1, PT, R8, 0x7, PT ;  /* 0x000000070800780c */ /* 0x000fda0003f26070 */
[----:B------:R-:W-:Y:S05]  /*0710*/  @!P1 BRA `(.L_x_60) ;  /* 0x0000000000a89947 */ /* 0x000fea0003800000 */
[----:B------:R-:W-:-:S04]  /*0720*/  IMAD.WIDE.U32 R12, R11, 0x4, R2 ;  /* 0x000000040b0c7825 */ /* 0x000fc800078e0002 */
[C---:B------:R-:W-:Y:S02]  /*0730*/  IMAD.WIDE.U32 R8, R7.reuse, 0x4, R2 ;  /* 0x0000000407087825 */ /* 0x040fe400078e0002 */
[----:B------:R-:W2:Y:S04]  /*0740*/  LDG.E R13, desc[UR4][R12.64] ;  /* 0x000000040c0d7981 */ /* 0x000ea8000c1e1900 */
        /* <DEDUP_REMOVED lines=36> */
[----:B------:R-:W-:Y:S02]  /*0990*/  IADD3 R7, PT, PT, R7, 0x8, RZ ;  /* 0x0000000807077810 */ /* 0x000fe40007ffe0ff */
[----:B--2---:R-:W-:-:S04]  /*09a0*/  ISETP.GE.AND P1, PT, R6, R15, PT ;  /* 0x0000000f0600720c */ /* 0x004fc80003f26270 */
[----:B------:R-:W-:-:S09]  /*09b0*/  SEL R11, R7, R11, !P1 ;  /* 0x0000000b070b7207 */ /* 0x000fd20004800000 */
.L_x_60:
[----:B------:R-:W-:Y:S05]  /*09c0*/  @!P0 BRA `(.L_x_59) ;  /* 0x0000000000c88947 */ /* 0x000fea0003800000 */
[----:B------:R-:W-:-:S04]  /*09d0*/  LOP3.LUT R6, RZ, R0, RZ, 0x33, !PT ;  /* 0x00000000ff067212 */ /* 0x000fc800078e33ff */
[----:B------:R-:W-:-:S04]  /*09e0*/  LOP3.LUT R6, R6, 0xffff, RZ, 0xc0, !PT ;  /* 0x0000ffff06067812 */ /* 0x000fc800078ec0ff */
[C---:B------:R-:W-:Y:S02]  /*09f0*/  LOP3.LUT R8, R6.reuse, 0x7, RZ, 0xc0, !PT ;  /* 0x0000000706087812 */ /* 0x040fe400078ec0ff */
[----:B------:R-:W-:-:S03]  /*0a00*/  LOP3.LUT R6, R6, 0x3, RZ, 0xc0, !PT ;  /* 0x0000000306067812 */ /* 0x000fc600078ec0ff */
[----:B------:R-:W-:Y:S01]  /*0a10*/  VIADD R8, R8, 0xffffffff ;  /* 0xffffffff08087836 */ /* 0x000fe20000000000 */
[----:B------:R-:W-:-:S04]  /*0a20*/  ISETP.NE.AND P0, PT, R6, RZ, PT ;  /* 0x000000ff0600720c */ /* 0x000fc80003f05270 */
        /* <DEDUP_REMOVED lines=24> */
.L_x_61:
[----:B------:R-:W-:Y:S05]  /*0bb0*/  @!P0 BRA `(.L_x_59) ;  /* 0x00000000004c8947 */ /* 0x000fea0003800000 */
[----:B------:R-:W-:-:S04]  /*0bc0*/  IMAD.WIDE.U32 R12, R11, 0x4, R2 ;  /* 0x000000040b0c7825 */ /* 0x000fc800078e0002 */
[----:B------:R-:W-:Y:S02]  /*0bd0*/  IMAD.WIDE.U32 R8, R7, 0x4, R2 ;  /* 0x0000000407087825 */ /* 0x000fe400078e0002 */
[----:B------:R-:W2:Y:S04]  /*0be0*/  LDG.E R13, desc[UR4][R12.64] ;  /* 0x000000040c0d7981 */ /* 0x000ea8000c1e1900 */
[----:B------:R-:W2:Y:S01]  /*0bf0*/  LDG.E R10, desc[UR4][R8.64+0x4] ;  /* 0x00000404080a7981 */ /* 0x000ea2000c1e1900 */
[----:B------:R-:W-:Y:S02]  /*0c00*/  ISETP.NE.AND P1, PT, R6, 0x1, PT ;  /* 0x000000010600780c */ /* 0x000fe40003f25270 */
[----:B--2---:R-:W-:-:S13]  /*0c10*/  ISETP.GE.AND P0, PT, R10, R13, PT ;  /* 0x0000000d0a00720c */ /* 0x004fda0003f06270 */
[----:B------:R-:W-:Y:S01]  /*0c20*/  @!P0 VIADD R11, R7, 0x1 ;  /* 0x00000001070b8836 */ /* 0x000fe20000000000 */
[----:B------:R-:W-:Y:S06]  /*0c30*/  @!P1 BRA `(.L_x_59) ;  /* 0x00000000002c9947 */ /* 0x000fec0003800000 */
[----:B------:R-:W-:Y:S01]  /*0c40*/  IMAD.WIDE.U32 R12, R11, 0x4, R2 ;  /* 0x000000040b0c7825 */ /* 0x000fe200078e0002 */
[----:B------:R-:W2:Y:S05]  /*0c50*/  LDG.E R10, desc[UR4][R8.64+0x8] ;  /* 0x00000804080a7981 */ /* 0x000eaa000c1e1900 */
[----:B------:R-:W2:Y:S01]  /*0c60*/  LDG.E R13, desc[UR4][R12.64] ;  /* 0x000000040c0d7981 */ /* 0x000ea2000c1e1900 */
[----:B------:R-:W-:-:S13]  /*0c70*/  ISETP.NE.AND P0, PT, R6, 0x2, PT ;  /* 0x000000020600780c */ /* 0x000fda0003f05270 */
[----:B------:R-:W3:Y:S01]  /*0c80*/  @P0 LDG.E R6, desc[UR4][R8.64+0xc] ;  /* 0x00000c0408060981 */ /* 0x000ee2000c1e1900 */
[----:B--2---:R-:W-:-:S13]  /*0c90*/  ISETP.GE.AND P1, PT, R10, R13, PT ;  /* 0x0000000d0a00720c */ /* 0x004fda0003f26270 */
[----:B------:R-:W-:-:S05]  /*0ca0*/  @!P1 IADD3 R11, PT, PT, R7, 0x2, RZ ;  /* 0x00000002070b9810 */ /* 0x000fca0007ffe0ff */
[----:B------:R-:W-:-:S06]  /*0cb0*/  @P0 IMAD.WIDE.U32 R14, R11, 0x4, R2 ;  /* 0x000000040b0e0825 */ /* 0x000fcc00078e0002 */
[----:B------:R-:W3:Y:S02]  /*0cc0*/  @P0 LDG.E R15, desc[UR4][R14.64] ;  /* 0x000000040e0f0981 */ /* 0x000ee4000c1e1900 */
[----:B---3--:R-:W-:-:S13]  /*0cd0*/  ISETP.GE.OR P1, PT, R6, R15, !P0 ;  /* 0x0000000f0600720c */ /* 0x008fda0004726670 */
[----:B------:R-:W-:-:S07]  /*0ce0*/  @!P1 VIADD R11, R7, 0x3 ;  /* 0x00000003070b9836 */ /* 0x000fce0000000000 */
.L_x_59:
[----:B------:R-:W-:-:S04]  /*0cf0*/  IMAD.WIDE.U32 R8, R5, 0x4, R2 ;  /* 0x0000000405087825 */ /* 0x000fc800078e0002 */
[----:B------:R-:W-:Y:S01]  /*0d00*/  IMAD.WIDE R6, R11, 0x4, R2 ;  /* 0x000000040b067825 */ /* 0x000fe200078e0202 */
[----:B------:R-:W2:Y:S04]  /*0d10*/  LDG.E R13, desc[UR4][R8.64] ;  /* 0x00000004080d7981 */ /* 0x000ea8000c1e1900 */
[----:B------:R-:W3:Y:S01]  /*0d20*/  LDG.E R11, desc[UR4][R6.64] ;  /* 0x00000004060b7981 */ /* 0x000ee2000c1e1900 */
[----:B------:R-:W-:Y:S01]  /*0d30*/  IADD3 R5, PT, PT, R5, 0x1, RZ ;  /* 0x0000000105057810 */ /* 0x000fe20007ffe0ff */
[----:B------:R-:W-:Y:S01]  /*0d40*/  VIADD R4, R4, 0x1 ;  /* 0x0000000104047836 */ /* 0x000fe20000000000 */
[----:B------:R-:W-:Y:S02]  /*0d50*/  IADD3 R0, PT, PT, R0, 0x1, RZ ;  /* 0x0000000100007810 */ /* 0x000fe40007ffe0ff */
[----:B------:R-:W-:Y:S01]  /*0d60*/  ISETP.NE.AND P0, PT, R5, 0x3ff, PT ;  /* 0x000003ff0500780c */ /* 0x000fe20003f05270 */
[----:B--2---:R0:W-:Y:S04]  /*0d70*/  STG.E desc[UR4][R6.64], R13 ;  /* 0x0000000d06007986 */ /* 0x0041e8000c101904 */
[----:B---3--:R0:W-:Y:S08]  /*0d80*/  STG.E desc[UR4][R8.64], R11 ;  /* 0x0000000b08007986 */ /* 0x0081f0000c101904 */
[----:B------:R-:W-:Y:S05]  /*0d90*/  @P0 BRA `(.L_x_62) ;  /* 0xfffffff000bc0947 */ /* 0x000fea000383ffff */
[----:B------:R-:W-:Y:S05]  /*0da0*/  EXIT ;  /* 0x000000000000794d */ /* 0x000fea0003800000 */
.L_x_63:
        /* <DEDUP_REMOVED lines=13> */
.L_x_142:


//--------------------- .text._Z13insertionSortPi --------------------------
	.section	.text._Z13insertionSortPi,"ax",@progbits
	.align	128
        .global         _Z13insertionSortPi
        .type           _Z13insertionSortPi,@function
        .size           _Z13insertionSortPi,(.L_x_143 - _Z13insertionSortPi)
        .other          _Z13insertionSortPi,@"STO_CUDA_ENTRY STV_DEFAULT"
_Z13insertionSortPi:
.text._Z13insertionSortPi:
[----:B------:R-:W-:Y:S01]  /*0000*/  LDC R1, c[0x0][0x37c] ;  /* 0x0000df00ff017b82 */ /* 0x000fe20000000800 */
[----:B------:R-:W0:Y:S07]  /*0010*/  S2R R5, SR_CTAID.X ;  /* 0x0000000000057919 */ /* 0x000e2e0000002500 */
[----:B------:R-:W1:Y:S01]  /*0020*/  LDC.64 R2, c[0x0][0x380] ;  /* 0x0000e000ff027b82 */ /* 0x000e620000000a00 */
[----:B------:R-:W-:Y:S01]  /*0030*/  HFMA2 R7, -RZ, RZ, 0, 5.9604644775390625e-08 ;  /* 0x00000001ff077431 */ /* 0x000fe200000001ff */
[----:B------:R-:W2:Y:S01]  /*0040*/  LDCU.64 UR4, c[0x0][0x358] ;  /* 0x00006b00ff0477ac */ /* 0x000ea20008000a00 */
[----:B0-----:R-:W-:-:S05]  /*0050*/  SHF.L.U32 R5, R5, 0xa, RZ ;  /* 0x0000000a05057819 */ /* 0x001fca00000006ff */
[----:B-12---:R-:W-:-:S07]  /*0060*/  IMAD.WIDE.U32 R2, R5, 0x4, R2 ;  /* 0x0000000405027825 */ /* 0x006fce00078e0002 */
.L_x_66:
[----:B0-----:R-:W-:-:S05]  /*0070*/  IMAD.WIDE.U32 R4, R7, 0x4, R2 ;  /* 0x0000000407047825 */ /* 0x001fca00078e0002 */
[----:B------:R0:W5:Y:S01]  /*0080*/  LDG.E R11, desc[UR4][R4.64] ;  /* 0x00000004040b7981 */ /* 0x000162000c1e1900 */
[----:B------:R-:W-:Y:S01]  /*0090*/  IMAD.MOV.U32 R9, RZ, RZ, R7 ;  /* 0x000000ffff097224 */ /* 0x000fe200078e0007 */
[----:B------:R-:W-:-:S04]  /*00a0*/  IADD3 R7, PT, PT, R7, 0x1, RZ ;  /* 0x0000000107077810 */ /* 0x000fc80007ffe0ff */
[----:B------:R-:W-:-:S13]  /*00b0*/  ISETP.NE.AND P0, PT, R7, 0x400, PT ;  /* 0x000004000700780c */ /* 0x000fda0003f05270 */
.L_x_65:
[----:B------:R-:W-:-:S04]  /*00c0*/  VIADD R13, R9, 0xffffffff ;  /* 0xffffffff090d7836 */ /* 0x000fc80000000000 */
[----:B01----:R-:W-:-:S05]  /*00d0*/  IMAD.WIDE.U32 R4, R13, 0x4, R2 ;  /* 0x000000040d047825 */ /* 0x003fca00078e0002 */
[----:B------:R-:W2:Y:S02]  /*00e0*/  LDG.E R0, desc[UR4][R4.64] ;  /* 0x0000000404007981 */ /* 0x000ea4000c1e1900 */
[----:B--2--5:R-:W-:-:S13]  /*00f0*/  ISETP.GT.AND P1, PT, R0, R11, PT ;  /* 0x0000000b0000720c */ /* 0x024fda0003f24270 */
[----:B------:R-:W-:Y:S05]  /*0100*/  @!P1 BRA `(.L_x_64) ;  /* 0x0000000000189947 */ /* 0x000fea0003800000 */
[C---:B------:R-:W-:Y:S01]  /*0110*/  ISETP.GT.AND P1, PT, R9.reuse, 0x1, PT ;  /* 0x000000010900780c */ /* 0x040fe20003f24270 */
[----:B------:R-:W-:Y:S01]  /*0120*/  IMAD.WIDE.U32 R4, R9, 0x4, R2 ;  /* 0x0000000409047825 */ /* 0x000fe200078e0002 */
[----:B------:R-:W-:-:S04]  /*0130*/  MOV R9, R13 ;  /* 0x0000000d00097202 */ /* 0x000fc80000000f00 */
[----:B------:R1:W-:Y:S07]  /*0140*/  STG.E desc[UR4][R4.64], R0 ;  /* 0x0000000004007986 */ /* 0x0003ee000c101904 */
[----:B------:R-:W-:Y:S05]  /*0150*/  @P1 BRA `(.L_x_65) ;  /* 0xfffffffc00d81947 */ /* 0x000fea000383ffff */
[----:B------:R-:W-:-:S07]  /*0160*/  HFMA2 R9, -RZ, RZ, 0, 0 ;  /* 0x00000000ff097431 */ /* 0x000fce00000001ff */
.L_x_64:
[----:B-1----:R-:W-:-:S05]  /*0170*/  IMAD.WIDE R4, R9, 0x4, R2 ;  /* 0x0000000409047825 */ /* 0x002fca00078e0202 */
[----:B------:R0:W-:Y:S01]  /*0180*/  STG.E desc[UR4][R4.64], R11 ;  /* 0x0000000b04007986 */ /* 0x0001e2000c101904 */
[----:B------:R-:W-:Y:S05]  /*0190*/  @P0 BRA `(.L_x_66) ;  /* 0xfffffffc00b40947 */ /* 0x000fea000383ffff */
[----:B------:R-:W-:Y:S05]  /*01a0*/  EXIT ;  /* 0x000000000000794d */ /* 0x000fea0003800000 */
.L_x_67:
        /* <DEDUP_REMOVED lines=13> */
.L_x_143:


//--------------------- .text._Z9radixSortPi      --------------------------
	.section	.text._Z9radixSortPi,"ax",@progbits
	.align	128
        .global         _Z9radixSortPi
        .type           _Z9radixSortPi,@function
        .size           _Z9radixSortPi,(.L_x_144 - _Z9radixSortPi)
        .other          _Z9radixSortPi,@"STO_CUDA_ENTRY STV_DEFAULT"
_Z9radixSortPi:
.text._Z9radixSortPi:
[----:B------:R-:W0:Y:S01]  /*0000*/  LDC R1, c[0x0][0x37c] ;  /* 0x0000df00ff017b82 */ /* 0x000e220000000800 */
[----:B------:R-:W1:Y:S07]  /*0010*/  S2R R11, SR_CTAID.X ;  /* 0x00000000000b7919 */ /* 0x000e6e0000002500 */
[----:B------:R-:W2:Y:S01]  /*0020*/  LDC.64 R2, c[0x0][0x380] ;  /* 0x0000e000ff027b82 */ /* 0x000ea20000000a00 */
[----:B------:R-:W3:Y:S01]  /*0030*/  LDCU.64 UR6, c[0x0][0x358] ;  /* 0x00006b00ff0677ac */ /* 0x000ee20008000a00 */
[----:B0-----:R-:W-:-:S02]  /*0040*/  VIADD R1, R1, 0xffffefd0 ;  /* 0xffffefd001017836 */ /* 0x001fc40000000000 */
[----:B-1----:R-:W-:-:S04]  /*0050*/  IMAD.SHL.U32 R27, R11, 0x400, RZ ;  /* 0x000004000b1b7824 */ /* 0x002fc800078e00ff */
[----:B--2---:R-:W-:-:S05]  /*0060*/  IMAD.WIDE.U32 R26, R27, 0x4, R2 ;  /* 0x000000041b1a7825 */ /* 0x004fca00078e0002 */
[----:B---3--:R-:W2:Y:S04]  /*0070*/  LDG.E R0, desc[UR6][R26.64] ;  /* 0x000000061a007981 */ /* 0x008ea8000c1e1900 */
        /* <DEDUP_REMOVED lines=10> */
[----:B------:R-:W5:Y:S01]  /*0120*/  LDG.E R17, desc[UR6][R26.64+0x2c] ;  /* 0x00002c061a117981 */ /* 0x000f62000c1e1900 */
[----:B------:R-:W-:-:S05]  /*0130*/  IADD3 R20, P0, PT, R26, 0x24, RZ ;  /* 0x000000241a147810 */ /* 0x000fca0007f1e0ff */
[----:B------:R-:W-:Y:S01]  /*0140*/  IMAD.X R21, RZ, RZ, R27, P0 ;  /* 0x000000ffff157224 */ /* 0x000fe200000e061b */
[----:B--2---:R-:W-:-:S04]  /*0150*/  VIMNMX3 R0, R5, R0, R4, !PT ;  /* 0x000000000500720f */ /* 0x004fc80007800104 */
[----:B---3--:R-:W-:-:S04]  /*0160*/  VIMNMX3 R0, R7, R0, R6, !PT ;  /* 0x000000000700720f */ /* 0x008fc80007800106 */
[----:B----4-:R-:W-:-:S04]  /*0170*/  VIMNMX3 R0, R9, R0, R8, !PT ;  /* 0x000000000900720f */ /* 0x010fc80007800108 */
[----:B-----5:R-:W-:Y:S01]  /*0180*/  VIMNMX3 R0, R13, R0, R10, !PT ;  /* 0x000000000d00720f */ /* 0x020fe2000780010a */
[----:B------:R-:W-:-:S03]  /*0190*/  IMAD.MOV.U32 R13, RZ, RZ, 0x9 ;  /* 0x00000009ff0d7424 */ /* 0x000fc600078e00ff */
[----:B------:R-:W-:-:S04]  /*01a0*/  VIMNMX3 R0, R15, R0, R12, !PT ;  /* 0x000000000f00720f */ /* 0x000fc8000780010c */
[----:B------:R-:W-:-:S07]  /*01b0*/  VIMNMX R22, PT, PT, R0, R17, !PT ;  /* 0x0000001100167248 */ /* 0x000fce0007fe0100 */
.L_x_68:
[C---:B------:R-:W-:Y:S01]  /*01c0*/  IADD3 R7, PT, PT, R13.reuse, 0x4, RZ ;  /* 0x000000040d077810 */ /* 0x040fe20007ffe0ff */
[----:B------:R-:W2:Y:S01]  /*01d0*/  LDG.E R25, desc[UR6][R20.64+0xc] ;  /* 0x00000c0614197981 */ /* 0x000ea2000c1e1900 */
[----:B------:R-:W-:-:S03]  /*01e0*/  VIADD R9, R13, 0x8 ;  /* 0x000000080d097836 */ /* 0x000fc60000000000 */
[----:B------:R-:W-:-:S05]  /*01f0*/  IMAD.WIDE.U32 R6, R7, 0x4, R26 ;  /* 0x0000000407067825 */ /* 0x000fca00078e001a */
[----:B------:R-:W2:Y:S01]  /*0200*/  LDG.E R18, desc[UR6][R6.64] ;  /* 0x0000000606127981 */ /* 0x000ea2000c1e1900 */
[----:B------:R-:W-:-:S03]  /*0210*/  IMAD.WIDE.U32 R8, R9, 0x4, R26 ;  /* 0x0000000409087825 */ /* 0x000fc600078e001a */
[----:B------:R-:W3:Y:S04]  /*0220*/  LDG.E R16, desc[UR6][R6.64+0x4] ;  /* 0x0000040606107981 */ /* 0x000ee8000c1e1900 */
[----:B------:R-:W3:Y:S04]  /*0230*/  LDG.E R23, desc[UR6][R6.64+0x8] ;  /* 0x0000080606177981 */ /* 0x000ee8000c1e1900 */
[----:B------:R0:W4:Y:S04]  /*0240*/  LDG.E R19, desc[UR6][R6.64+0xc] ;  /* 0x00000c0606137981 */ /* 0x000128000c1e1900 */
[----:B------:R-:W4:Y:S04]  /*0250*/  LDG.E R4, desc[UR6][R8.64] ;  /* 0x0000000608047981 */ /* 0x000f28000c1e1900 */
[----:B------:R-:W5:Y:S04]  /*0260*/  LDG.E R0, desc[UR6][R8.64+0x4] ;  /* 0x0000040608007981 */ /* 0x000f68000c1e1900 */
[----:B------:R-:W5:Y:S01]  /*0270*/  LDG.E R5, desc[UR6][R8.64+0x8] ;  /* 0x0000080608057981 */ /* 0x000f62000c1e1900 */
[----:B------:R-:W-:-:S03]  /*0280*/  VIADD R15, R13, 0xc ;  /* 0x0000000c0d0f7836 */ /* 0x000fc60000000000 */
[----:B------:R1:W5:Y:S01]  /*0290*/  LDG.E R12, desc[UR6][R8.64+0xc] ;  /* 0x00000c06080c7981 */ /* 0x000362000c1e1900 */
[----:B------:R-:W-:-:S05]  /*02a0*/  IMAD.WIDE.U32 R14, R15, 0x4, R26 ;  /* 0x000000040f0e7825 */ /* 0x000fca00078e001a */
[----:B------:R-:W5:Y:S04]  /*02b0*/  LDG.E R21, desc[UR6][R14.64] ;  /* 0x000000060e157981 */ /* 0x000f68000c1e1900 */
[----:B------:R-:W5:Y:S04]  /*02c0*/  LDG.E R17, desc[UR6][R14.64+0x4] ;  /* 0x000004060e117981 */ /* 0x000f68000c1e1900 */
[----:B------:R-:W5:Y:S01]  /*02d0*/  LDG.E R10, desc[UR6][R14.64+0x8] ;  /* 0x000008060e0a7981 */ /* 0x000f62000c1e1900 */
[----:B------:R-:W-:-:S04]  /*02e0*/  VIADD R29, R13, 0x10 ;  /* 0x000000100d1d7836 */ /* 0x000fc80000000000 */
[----:B0-----:R-:W-:Y:S02]  /*02f0*/  IMAD.WIDE.U32 R6, R29, 0x4, R26 ;  /* 0x000000041d067825 */ /* 0x001fe400078e001a */
[----:B------:R-:W5:Y:S04]  /*0300*/  LDG.E R29, desc[UR6][R14.64+0xc] ;  /* 0x00000c060e1d7981 */ /* 0x000f68000c1e1900 */
[----:B------:R-:W5:Y:S01]  /*0310*/  LDG.E R20, desc[UR6][R6.64+0x4] ;  /* 0x0000040606147981 */ /* 0x000f62000c1e1900 */
[----:B--2---:R-:W-:-:S03]  /*0320*/  VIMNMX3 R18, R25, R22, R18, !PT ;  /* 0x000000161912720f */ /* 0x004fc60007800112 */
[----:B------:R-:W2:Y:S01]  /*0330*/  LDG.E R25, desc[UR6][R6.64+0x8] ;  /* 0x0000080606197981 */ /* 0x000ea2000c1e1900 */
[----:B---3--:R-:W-:Y:S01]  /*0340*/  VIMNMX3 R18, R16, R18, R23, !PT ;  /* 0x000000121012720f */ /* 0x008fe20007800117 */
[----:B------:R-:W-:Y:S02]  /*0350*/  VIADD R23, R13, 0x14 ;  /* 0x000000140d177836 */ /* 0x000fe40000000000 */
[----:B------:R-:W3:Y:S02]  /*0360*/  LDG.E R16, desc[UR6][R6.64] ;  /* 0x0000000606107981 */ /* 0x000ee4000c1e1900 */
[----:B-1----:R-:W-:Y:S02]  /*0370*/  IMAD.WIDE.U32 R8, R23, 0x4, R26 ;  /* 0x0000000417087825 */ /* 0x002fe400078e001a */
[----:B------:R0:W2:Y:S01]  /*0380*/  LDG.E R23, desc[UR6][R6.64+0xc] ;  /* 0x00000c0606177981 */ /* 0x0000a2000c1e1900 */
[----:B----4-:R-:W-:Y:S02]  /*0390*/  VIMNMX3 R4, R19, R18, R4, !PT ;  /* 0x000000121304720f */ /* 0x010fe40007800104 */
[----:B------:R-:W-:Y:S01]  /*03a0*/  IADD3 R19, PT, PT, R13, 0x18, RZ ;  /* 0x000000180d137810 */ /* 0x000fe20007ffe0ff */
[----:B------:R-:W4:Y:S04]  /*03b0*/  LDG.E R18, desc[UR6][R8.64] ;  /* 0x0000000608127981 */ /* 0x000f28000c1e1900 */
[----:B------:R-:W4:Y:S01]  /*03c0*/  LDG.E R15, desc[UR6][R8.64+0x4] ;  /* 0x00000406080f7981 */ /* 0x000f22000c1e1900 */
[----:B-----5:R-:W-:Y:S01]  /*03d0*/  VIMNMX3 R22, R0, R4, R5, !PT ;  /* 0x000000040016720f */ /* 0x020fe20007800105 */
[----:B------:R-:W-:-:S02]  /*03e0*/  IMAD.WIDE.U32 R4, R19, 0x4, R26 ;  /* 0x0000000413047825 */ /* 0x000fc400078e001a */
[----:B------:R-:W5:Y:S04]  /*03f0*/  LDG.E R0, desc[UR6][R8.64+0x8] ;  /* 0x0000080608007981 */ /* 0x000f68000c1e1900 */
[----:B------:R1:W5:Y:S04]  /*0400*/  LDG.E R19, desc[UR6][R8.64+0xc] ;  /* 0x00000c0608137981 */ /* 0x000368000c1e1900 */
[----:B------:R-:W5:Y:S01]  /*0410*/  LDG.E R14, desc[UR6][R4.64] ;  /* 0x00000006040e7981 */ /* 0x000f62000c1e1900 */
[----:B------:R-:W-:-:S03]  /*0420*/  VIMNMX3 R28, R12, R22, R21, !PT ;  /* 0x000000160c1c720f */ /* 0x000fc60007800115 */
[----:B------:R-:W5:Y:S04]  /*0430*/  LDG.E R12, desc[UR6][R4.64+0x4] ;  /* 0x00000406040c7981 */ /* 0x000f68000c1e1900 */
[----:B------:R-:W5:Y:S01]  /*0440*/  LDG.E R21, desc[UR6][R4.64+0x8] ;  /* 0x0000080604157981 */ /* 0x000f62000c1e1900 */
[----:B0-----:R-:W-:-:S03]  /*0450*/  VIADD R7, R13, 0x1c ;  /* 0x0000001c0d077836 */ /* 0x001fc60000000000 */
[----:B------:R0:W5:Y:S01]  /*0460*/  LDG.E R24, desc[UR6][R4.64+0xc] ;  /* 0x00000c0604187981 */ /* 0x000162000c1e1900 */
[----:B------:R-:W-:-:S05]  /*0470*/  IMAD.WIDE.U32 R6, R7, 0x4, R26 ;  /* 0x0000000407067825 */ /* 0x000fca00078e001a */
[----:B------:R-:W5:Y:S01]  /*0480*/  LDG.E R22, desc[UR6][R6.64] ;  /* 0x0000000606167981 */ /* 0x000f62000c1e1900 */
[----:B------:R-:W-:-:S03]  /*0490*/  VIMNMX3 R28, R17, R28, R10, !PT ;  /* 0x0000001c111c720f */ /* 0x000fc6000780010a */
[----:B------:R-:W5:Y:S04]  /*04a0*/  LDG.E R10, desc[UR6][R6.64+0x4] ;  /* 0x00000406060a7981 */ /* 0x000f68000c1e1900 */
[----:B------:R-:W5:Y:S01]  /*04b0*/  LDG.E R17, desc[UR6][R6.64+0x8] ;  /* 0x0000080606117981 */ /* 0x000f62000c1e1900 */
[----:B-1----:R-:W-:-:S04]  /*04c0*/  VIADD R9, R13, 0x20 ;  /* 0x000000200d097836 */ /* 0x002fc80000000000 */
[----:B------:R-:W-:-:S04]  /*04d0*/  IMAD.WIDE.U32 R8, R9, 0x4, R26 ;  /* 0x0000000409087825 */ /* 0x000fc800078e001a */
[----:B0-----:R-:W-:-:S04]  /*04e0*/  VIADD R5, R13, 0x24 ;  /* 0x000000240d057836 */ /* 0x001fc80000000000 */
[----:B------:R-:W-:Y:S01]  /*04f0*/  IMAD.WIDE.U32 R4, R5, 0x4, R26 ;  /* 0x0000000405047825 */ /* 0x000fe200078e001a */
[----:B---3--:R-:W-:-:S04]  /*0500*/  VIMNMX3 R16, R29, R28, R16, !PT ;  /* 0x0000001c1d10720f */ /* 0x008fc80007800110 */
[----:B------:R-:W3:Y:S01]  /*0510*/  LDG.E R29, desc[UR6][R4.64+0xc] ;  /* 0x00000c06041d7981 */ /* 0x000ee2000c1e1900 */
[----:B--2---:R-:W-:-:S03]  /*0520*/  VIMNMX3 R16, R20, R16, R25, !PT ;  /* 0x000000101410720f */ /* 0x004fc60007800119 */
[----:B------:R-:W2:Y:S01]  /*0530*/  LDG.E R25, desc[UR6][R8.64+0xc] ;  /* 0x00000c0608197981 */ /* 0x000ea2000c1e1900 */
[----:B----4-:R-:W-:-:S03]  /*0540*/  VIMNMX3 R16, R23, R16, R18, !PT ;  /* 0x000000101710720f */ /* 0x010fc60007800112 */
[----:B------:R0:W4:Y:S04]  /*0550*/  LDG.E R23, desc[UR6][R6.64+0xc] ;  /* 0x00000c0606177981 */ /* 0x000128000c1e1900 */
[----:B------:R-:W2:Y:S01]  /*0560*/  LDG.E R18, desc[UR6][R4.64] ;  /* 0x0000000604127981 */ /* 0x000ea2000c1e1900 */
[----:B-----5:R-:W-:-:S03]  /*0570*/  VIMNMX3 R15, R15, R16, R0, !PT ;  /* 0x000000100f0f720f */ /* 0x020fc60007800100 */
[----:B------:R-:W4:Y:S04]  /*0580*/  LDG.E R0, desc[UR6][R8.64] ;  /* 0x0000000608007981 */ /* 0x000f28000c1e1900 */
[----:B------:R-:W5:Y:S01]  /*0590*/  LDG.E R16, desc[UR6][R8.64+0x8] ;  /* 0x0000080608107981 */ /* 0x000f62000c1e1900 */
[----:B------:R-:W-:-:S03]  /*05a0*/  VIMNMX3 R14, R19, R15, R14, !PT ;  /* 0x0000000f130e720f */ /* 0x000fc6000780010e */
[----:B------:R-:W5:Y:S01]  /*05b0*/  LDG.E R19, desc[UR6][R8.64+0x4] ;  /* 0x0000040608137981 */ /* 0x000f62000c1e1900 */
[----:B------:R-:W-:Y:S01]  /*05c0*/  VIADD R15, R13, 0x28 ;  /* 0x000000280d0f7836 */ /* 0x000fe20000000000 */
[----:B------:R-:W-:-:S03]  /*05d0*/  VIMNMX3 R28, R12, R14, R21, !PT ;  /* 0x0000000e0c1c720f */ /* 0x000fc60007800115 */
[----:B------:R-:W-:Y:S01]  /*05e0*/  IMAD.WIDE.U32 R14, R15, 0x4, R26 ;  /* 0x000000040f0e7825 */ /* 0x000fe200078e001a */
[----:B------:R-:W3:Y:S04]  /*05f0*/  LDG.E R21, desc[UR6][R4.64+0x4] ;  /* 0x0000040604157981 */ /* 0x000ee8000c1e1900 */
[----:B------:R1:W3:Y:S04]  /*0600*/  LDG.E R12, desc[UR6][R4.64+0x8] ;  /* 0x00000806040c7981 */ /* 0x0002e8000c1e1900 */
[----:B------:R-:W3:Y:S01]  /*0610*/  LDG.E R20, desc[UR6][R14.64] ;  /* 0x000000060e147981 */ /* 0x000ee2000c1e1900 */
[----:B0-----:R-:W-:-:S02]  /*0620*/  IADD3 R7, PT, PT, R13, 0x2c, RZ ;  /* 0x0000002c0d077810 */ /* 0x001fc40007ffe0ff */
[----:B------:R-:W-:Y:S01]  /*0630*/  VIMNMX3 R28, R24, R28, R22, !PT ;  /* 0x0000001c181c720f */ /* 0x000fe20007800116 */
[----:B------:R-:W3:Y:S02]  /*0640*/  LDG.E R9, desc[UR6][R14.64+0xc] ;  /* 0x00000c060e097981 */ /* 0x000ee4000c1e1900 */
[----:B------:R-:W-:Y:S02]  /*0650*/  IMAD.WIDE.U32 R6, R7, 0x4, R26 ;  /* 0x0000000407067825 */ /* 0x000fe400078e001a */
[----:B------:R-:W3:Y:S04]  /*0660*/  LDG.E R22, desc[UR6][R14.64+0x4] ;  /* 0x000004060e167981 */ /* 0x000ee8000c1e1900 */
[----:B------:R0:W3:Y:S04]  /*0670*/  LDG.E R24, desc[UR6][R14.64+0x8] ;  /* 0x000008060e187981 */ /* 0x0000e8000c1e1900 */
[----:B------:R-:W3:Y:S01]  /*0680*/  LDG.E R8, desc[UR6][R6.64] ;  /* 0x0000000606087981 */ /* 0x000ee2000c1e1900 */
[----:B------:R-:W-:-:S03]  /*0690*/  VIMNMX3 R28, R10, R28, R17, !PT ;  /* 0x0000001c0a1c720f */ /* 0x000fc60007800111 */
[----:B------:R-:W3:Y:S04]  /*06a0*/  LDG.E R17, desc[UR6][R6.64+0x4] ;  /* 0x0000040606117981 */ /* 0x000ee8000c1e1900 */
[----:B------:R-:W3:Y:S01]  /*06b0*/  LDG.E R10, desc[UR6][R6.64+0x8] ;  /* 0x00000806060a7981 */ /* 0x000ee2000c1e1900 */
[----:B-1----:R-:W-:-:S04]  /*06c0*/  VIADD R5, R13, 0x30 ;  /* 0x000000300d057836 */ /* 0x002fc80000000000 */
[----:B------:R-:W-:-:S04]  /*06d0*/  IMAD.WIDE.U32 R4, R5, 0x4, R26 ;  /* 0x0000000405047825 */ /* 0x000fc800078e001a */
[----:B0-----:R-:W-:-:S04]  /*06e0*/  VIADD R15, R13, 0x34 ;  /* 0x000000340d0f7836 */ /* 0x001fc80000000000 */
[----:B------:R-:W-:Y:S01]  /*06f0*/  IMAD.WIDE.U32 R14, R15, 0x4, R26 ;  /* 0x000000040f0e7825 */ /* 0x000fe200078e001a */
[----:B----4-:R-:W-:Y:S02]  /*0700*/  VIMNMX3 R0, R23, R28, R0, !PT ;  /* 0x0000001c1700720f */ /* 0x010fe40007800100 */
[----:B------:R-:W4:Y:S02]  /*0710*/  LDG.E R23, desc[UR6][R4.64+0x4] ;  /* 0x0000040604177981 */ /* 0x000f24000c1e1900 */
[----:B-----5:R-:W-:Y:S01]  /*0720*/  VIMNMX3 R0, R19, R0, R16, !PT ;  /* 0x000000001300720f */ /* 0x020fe20007800110 */
[----:B------:R-:W-:Y:S01]  /*0730*/  VIADD R19, R13, 0x38 ;  /* 0x000000380d137836 */ /* 0x000fe20000000000 */
[----:B------:R-:W5:Y:S02]  /*0740*/  LDG.E R16, desc[UR6][R14.64] ;  /* 0x000000060e107981 */ /* 0x000f64000c1e1900 */
[----:B--2---:R-:W-:Y:S02]  /*0750*/  VIMNMX3 R0, R25, R0, R18, !PT ;  /* 0x000000001900720f */ /* 0x004fe40007800112 */
[----:B------:R-:W5:Y:S02]  /*0760*/  LDG.E R25, desc[UR6][R4.64+0xc] ;  /* 0x00000c0604197981 */ /* 0x000f64000c1e1900 */
[----:B---3--:R-:W-:-:S02]  /*0770*/  VIMNMX3 R12, R21, R0, R12, !PT ;  /* 0x00000000150c720f */ /* 0x008fc4000780010c */
[----:B------:R-:W2:Y:S04]  /*0780*/  LDG.E R21, desc[UR6][R6.64+0xc] ;  /* 0x00000c0606157981 */ /* 0x000ea8000c1e1900 */
[----:B------:R-:W2:Y:S01]  /*0790*/  LDG.E R0, desc[UR6][R4.64] ;  /* 0x0000000604007981 */ /* 0x000ea2000c1e1900 */
[----:B------:R-:W-:-:S03]  /*07a0*/  VIMNMX3 R29, R29, R12, R20, !PT ;  /* 0x0000000c1d1d720f */ /* 0x000fc60007800114 */
[----:B------:R0:W4:Y:S01]  /*07b0*/  LDG.E R12, desc[UR6][R4.64+0x8] ;  /* 0x00000806040c7981 */ /* 0x000122000c1e1900 */
[----:B------:R-:W-:-:S03]  /*07c0*/  IMAD.WIDE.U32 R18, R19, 0x4, R26 ;  /* 0x0000000413127825 */ /* 0x000fc600078e001a */
[----:B------:R-:W3:Y:S04]  /*07d0*/  LDG.E R7, desc[UR6][R14.64+0x4] ;  /* 0x000004060e077981 */ /* 0x000ee8000c1e1900 */
[----:B------:R-:W3:Y:S01]  /*07e0*/  LDG.E R6, desc[UR6][R14.64+0x8] ;  /* 0x000008060e067981 */ /* 0x000ee2000c1e1900 */
[----:B------:R-:W-:-:S03]  /*07f0*/  VIMNMX3 R22, R22, R29, R24, !PT ;  /* 0x0000001d1616720f */ /* 0x000fc60007800118 */
[----:B------:R-:W3:Y:S04]  /*0800*/  LDG.E R20, desc[UR6][R14.64+0xc] ;  /* 0x00000c060e147981 */ /* 0x000ee8000c1e1900 */
[----:B------:R-:W3:Y:S01]  /*0810*/  LDG.E R29, desc[UR6][R18.64] ;  /* 0x00000006121d7981 */ /* 0x000ee2000c1e1900 */
[----:B------:R-:W-:Y:S01]  /*0820*/  VIMNMX3 R8, R9, R22, R8, !PT ;  /* 0x000000160908720f */ /* 0x000fe20007800108 */
[----:B------:R-:W-:Y:S02]  /*0830*/  VIADD R9, R13, 0x3c ;  /* 0x0000003c0d097836 */ /* 0x000fe40000000000 */
[----:B------:R-:W3:Y:S02]  /*0840*/  LDG.E R24, desc[UR6][R18.64+0x4] ;  /* 0x0000040612187981 */ /* 0x000ee4000c1e1900 */
[----:B0-----:R-:W-:-:S02]  /*0850*/  IMAD.WIDE.U32 R4, R9, 0x4, R26 ;  /* 0x0000000409047825 */ /* 0x001fc400078e001a */
[----:B------:R-:W3:Y:S04]  /*0860*/  LDG.E R22, desc[UR6][R18.64+0x8] ;  /* 0x0000080612167981 */ /* 0x000ee8000c1e1900 */
[----:B------:R-:W3:Y:S04]  /*0870*/  LDG.E R28, desc[UR6][R4.64] ;  /* 0x00000006041c7981 */ /* 0x000ee8000c1e1900 */
[----:B------:R-:W3:Y:S01]  /*0880*/  LDG.E R19, desc[UR6][R18.64+0xc] ;  /* 0x00000c0612137981 */ /* 0x000ee2000c1e1900 */
[----:B------:R-:W-:-:S03]  /*0890*/  VIMNMX3 R8, R17, R8, R10, !PT ;  /* 0x000000081108720f */ /* 0x000fc6000780010a */
[----:B------:R-:W3:Y:S04]  /*08a0*/  LDG.E R17, desc[UR6][R4.64+0x4] ;  /* 0x0000040604117981 */ /* 0x000ee8000c1e1900 */
[----:B------:R-:W3:Y:S01]  /*08b0*/  LDG.E R10, desc[UR6][R4.64+0x8] ;  /* 0x00000806040a7981 */ /* 0x000ee2000c1e1900 */
[----:B------:R-:W-:Y:S02]  /*08c0*/  IADD3 R9, PT, PT, R13, 0x40, RZ ;  /* 0x000000400d097810 */ /* 0x000fe40007ffe0ff */
[----:B--2---:R-:W-:-:S04]  /*08d0*/  VIMNMX3 R0, R21, R8, R0, !PT ;  /* 0x000000081500720f */ /* 0x004fc80007800100 */
[----:B----4-:R-:W-:Y:S01]  /*08e0*/  VIMNMX3 R0, R23, R0, R12, !PT ;  /* 0x000000001700720f */ /* 0x010fe2000780010c */
[----:B------:R-:W-:-:S03]  /*08f0*/  IMAD.WIDE.U32 R8, R9, 0x4, R26 ;  /* 0x0000000409087825 */ /* 0x000fc600078e001a */
[----:B-----5:R-:W-:Y:S02]  /*0900*/  VIMNMX3 R0, R25, R0, R16, !PT ;  /* 0x000000001900720f */ /* 0x020fe40007800110 */
[----:B------:R-:W2:Y:S02]  /*0910*/  LDG.E R21, desc[UR6][R8.64] ;  /* 0x0000000608157981 */ /* 0x000ea4000c1e1900 */
[----:B---3--:R-:W-:Y:S01]  /*0920*/  VIMNMX3 R6, R7, R0, R6, !PT ;  /* 0x000000000706720f */ /* 0x008fe20007800106 */
[C---:B------:R-:W-:Y:S01]  /*0930*/  VIADD R7, R13.reuse, 0x44 ;  /* 0x000000440d077836 */ /* 0x040fe20000000000 */
[----:B------:R0:W2:Y:S01]  /*0940*/  LDG.E R0, desc[UR6][R4.64+0xc] ;  /* 0x00000c0604007981 */ /* 0x0000a2000c1e1900 */
[----:B------:R-:W-:-:S03]  /*0950*/  VIADD R25, R13, 0x48 ;  /* 0x000000480d197836 */ /* 0x000fc60000000000 */
[----:B------:R-:W3:Y:S01]  /*0960*/  LDG.E R12, desc[UR6][R8.64+0x4] ;  /* 0x00000406080c7981 */ /* 0x000ee2000c1e1900 */
[----:B------:R-:W-:Y:S01]  /*0970*/  VIMNMX3 R15, R20, R6, R29, !PT ;  /* 0x00000006140f720f */ /* 0x000fe2000780011d */
[----:B------:R-:W-:Y:S02]  /*0980*/  IMAD.WIDE.U32 R6, R7, 0x4, R26 ;  /* 0x0000000407067825 */ /* 0x000fe400078e001a */
[----:B------:R-:W3:Y:S04]  /*0990*/  LDG.E R23, desc[UR6][R8.64+0x8] ;  /* 0x0000080608177981 */ /* 0x000ee8000c1e1900 */
[----:B------:R-:W4:Y:S04]  /*09a0*/  LDG.E R29, desc[UR6][R8.64+0xc] ;  /* 0x00000c06081d7981 */ /* 0x000f28000c1e1900 */
[----:B------:R-:W4:Y:S01]  /*09b0*/  LDG.E R18, desc[UR6][R6.64] ;  /* 0x0000000606127981 */ /* 0x000f22000c1e1900 */
[----:B------:R-:W-:Y:S01]  /*09c0*/  VIMNMX3 R22, R24, R15, R22, !PT ;  /* 0x0000000f1816720f */ /* 0x000fe20007800116 */
[----:B------:R-:W-:-:S02]  /*09d0*/  IMAD.WIDE.U32 R14, R25, 0x4, R26 ;  /* 0x00000004190e7825 */ /* 0x000fc400078e001a */
[----:B------:R-:W5:Y:S04]  /*09e0*/  LDG.E R25, desc[UR6][R6.64+0x4] ;  /* 0x0000040606197981 */ /* 0x000f68000c1e1900 */
[----:B------:R-:W5:Y:S01]  /*09f0*/  LDG.E R16, desc[UR6][R6.64+0x8] ;  /* 0x0000080606107981 */ /* 0x000f62000c1e1900 */
[----:B------:R-:W-:Y:S01]  /*0a00*/  VIMNMX3 R22, R19, R22, R28, !PT ;  /* 0x000000161316720f */ /* 0x000fe2000780011c */
[----:B0-----:R-:W-:Y:S02]  /*0a10*/  VIADD R5, R13, 0x4c ;  /* 0x0000004c0d057836 */ /* 0x001fe40000000000 */
[----:B------:R0:W5:Y:S04]  /*0a20*/  LDG.E R20, desc[UR6][R6.64+0xc] ;  /* 0x00000c0606147981 */ /* 0x000168000c1e1900 */
[----:B------:R-:W5:Y:S01]  /*0a30*/  LDG.E R19, desc[UR6][R14.64] ;  /* 0x000000060e137981 */ /* 0x000f62000c1e1900 */
[----:B------:R-:W-:-:S03]  /*0a40*/  IMAD.WIDE.U32 R4, R5, 0x4, R26 ;  /* 0x0000000405047825 */ /* 0x000fc600078e001a */
[----:B------:R-:W5:Y:S01]  /*0a50*/  LDG.E R8, desc[UR6][R14.64+0x4] ;  /* 0x000004060e087981 */ /* 0x000f62000c1e1900 */
[----:B------:R-:W-:-:S03]  /*0a60*/  VIMNMX3 R28, R17, R22, R10, !PT ;  /* 0x00000016111c720f */ /* 0x000fc6000780010a */
[----:B------:R-:W5:Y:S04]  /*0a70*/  LDG.E R9, desc[UR6][R14.64+0x8] ;  /* 0x000008060e097981 */ /* 0x000f68000c1e1900 */
[----:B------:R1:W5:Y:S04]  /*0a80*/  LDG.E R24, desc[UR6][R14.64+0xc] ;  /* 0x00000c060e187981 */ /* 0x000368000c1e1900 */
[----:B------:R-:W5:Y:S04]  /*0a90*/  LDG.E R17, desc[UR6][R4.64] ;  /* 0x0000000604117981 */ /* 0x000f68000c1e1900 */
[----:B------:R-:W5:Y:S04]  /*0aa0*/  LDG.E R22, desc[UR6][R4.64+0x4] ;  /* 0x0000040604167981 */ /* 0x000f68000c1e1900 */
[----:B------:R-:W5:Y:S01]  /*0ab0*/  LDG.E R10, desc[UR6][R4.64+0x8] ;  /* 0x00000806040a7981 */ /* 0x000f62000c1e1900 */
[----:B0-----:R-:W-:-:S04]  /*0ac0*/  VIADD R7, R13, 0x50 ;  /* 0x000000500d077836 */ /* 0x001fc80000000000 */
[----:B------:R-:W-:Y:S01]  /*0ad0*/  IMAD.WIDE.U32 R6, R7, 0x4, R26 ;  /* 0x0000000407067825 */ /* 0x000fe200078e001a */
[----:B--2---:R-:W-:Y:S02]  /*0ae0*/  VIMNMX3 R0, R0, R28, R21, !PT ;  /* 0x0000001c0000720f */ /* 0x004fe40007800115 */
[----:B------:R0:W2:Y:S02]  /*0af0*/  LDG.E R21, desc[UR6][R4.64+0xc] ;  /* 0x00000c0604157981 */ /* 0x0000a4000c1e1900 */
[----:B---3--:R-:W-:Y:S02]  /*0b00*/  VIMNMX3 R0, R12, R0, R23, !PT ;  /* 0x000000000c00720f */ /* 0x008fe40007800117 */
[----:B------:R-:W-:Y:S01]  /*0b10*/  IADD3 R23, PT, PT, R13, 0x54, RZ ;  /* 0x000000540d177810 */ /* 0x000fe20007ffe0ff */
[----:B------:R-:W3:Y:S01]  /*0b20*/  LDG.E R12, desc[UR6][R6.64+0x4] ;  /* 0x00000406060c7981 */ /* 0x000ee2000c1e1900 */
[----:B----4-:R-:W-:-:S03]  /*0b30*/  VIMNMX3 R0, R29, R0, R18, !PT ;  /* 0x000000001d00720f */ /* 0x010fc60007800112 */
[----:B-1----:R-:W-:-:S05]  /*0b40*/  IMAD.WIDE.U32 R14, R23, 0x4, R26 ;  /* 0x00000004170e7825 */ /* 0x002fca00078e001a */
[----:B------:R-:W4:Y:S01]  /*0b50*/  LDG.E R23, desc[UR6][R14.64] ;  /* 0x000000060e177981 */ /* 0x000f22000c1e1900 */
[----:B-----5:R-:W-:-:S03]  /*0b60*/  VIMNMX3 R16, R25, R0, R16, !PT ;  /* 0x000000001910720f */ /* 0x020fc60007800110 */
[----:B------:R-:W2:Y:S01]  /*0b70*/  LDG.E R0, desc[UR6][R6.64] ;  /* 0x0000000606007981 */ /* 0x000ea2000c1e1900 */
[----:B------:R-:W-:-:S03]  /*0b80*/  VIADD R25, R13, 0x58 ;  /* 0x000000580d197836 */ /* 0x000fc60000000000 */
[----:B------:R-:W5:Y:S01]  /*0b90*/  LDG.E R18, desc[UR6][R14.64+0x4] ;  /* 0x000004060e127981 */ /* 0x000f62000c1e1900 */
[----:B------:R-:W-:-:S03]  /*0ba0*/  VIMNMX3 R20, R20, R16, R19, !PT ;  /* 0x000000101414720f */ /* 0x000fc60007800113 */
[----:B------:R-:W3:Y:S04]  /*0bb0*/  LDG.E R19, desc[UR6][R6.64+0x8] ;  /* 0x0000080606137981 */ /* 0x000ee8000c1e1900 */
[----:B------:R-:W4:Y:S01]  /*0bc0*/  LDG.E R16, desc[UR6][R6.64+0xc] ;  /* 0x00000c0606107981 */ /* 0x000f22000c1e1900 */
[----:B------:R-:W-:Y:S01]  /*0bd0*/  VIMNMX3 R20, R8, R20, R9, !PT ;  /* 0x000000140814720f */ /* 0x000fe20007800109 */
[----:B------:R-:W-:Y:S02]  /*0be0*/  IMAD.WIDE.U32 R8, R25, 0x4, R26 ;  /* 0x0000000419087825 */ /* 0x000fe400078e001a */
[----:B------:R-:W5:Y:S02]  /*0bf0*/  LDG.E R25, desc[UR6][R14.64+0x8] ;  /* 0x000008060e197981 */ /* 0x000f64000c1e1900 */
[----:B------:R-:W-:Y:S01]  /*0c00*/  VIADD R13, R13, 0x5c ;  /* 0x0000005c0d0d7836 */ /* 0x000fe20000000000 */
[----:B0-----:R-:W-:Y:S01]  /*0c10*/  VIMNMX3 R5, R24, R20, R17, !PT ;  /* 0x000000141805720f */ /* 0x001fe20007800111 */
[----:B------:R-:W5:Y:S04]  /*0c20*/  LDG.E R6, desc[UR6][R8.64+0x4] ;  /* 0x0000040608067981 */ /* 0x000f68000c1e1900 */
[----:B------:R-:W5:Y:S04]  /*0c30*/  LDG.E R17, desc[UR6][R14.64+0xc] ;  /* 0x00000c060e117981 */ /* 0x000f68000c1e1900 */
[----:B------:R-:W5:Y:S01]  /*0c40*/  LDG.E R20, desc[UR6][R8.64] ;  /* 0x0000000608147981 */ /* 0x000f62000c1e1900 */
[----:B------:R-:W-:Y:S01]  /*0c50*/  VIMNMX3 R28, R22, R5, R10, !PT ;  /* 0x00000005161c720f */ /* 0x000fe2000780010a */
[----:B------:R-:W-:-:S02]  /*0c60*/  IMAD.WIDE.U32 R4, R13, 0x4, R26 ;  /* 0x000000040d047825 */ /* 0x000fc400078e001a */
[----:B------:R-:W5:Y:S04]  /*0c70*/  LDG.E R7, desc[UR6][R8.64+0x8] ;  /* 0x0000080608077981 */ /* 0x000f68000c1e1900 */
[----:B------:R-:W5:Y:S04]  /*0c80*/  LDG.E R10, desc[UR6][R8.64+0xc] ;  /* 0x00000c06080a7981 */ /* 0x000f68000c1e1900 */
[----:B------:R-:W5:Y:S04]  /*0c90*/  LDG.E R24, desc[UR6][R4.64] ;  /* 0x0000000604187981 */ /* 0x000f68000c1e1900 */
[----:B------:R-:W5:Y:S04]  /*0ca0*/  LDG.E R29, desc[UR6][R4.64+0x4] ;  /* 0x00000406041d7981 */ /* 0x000f68000c1e1900 */
[----:B------:R-:W5:Y:S01]  /*0cb0*/  LDG.E R22, desc[UR6][R4.64+0x8] ;  /* 0x0000080604167981 */ /* 0x000f62000c1e1900 */
[----:B------:R-:W-:-:S02]  /*0cc0*/  ISETP.NE.AND P0, PT, R13, 0x3fd, PT ;  /* 0x000003fd0d00780c */ /* 0x000fc40003f05270 */
[----:B--2---:R-:W-:-:S04]  /*0cd0*/  VIMNMX3 R0, R21, R28, R0, !PT ;  /* 0x0000001c1500720f */ /* 0x004fc80007800100 */
[----:B---3--:R-:W-:-:S04]  /*0ce0*/  VIMNMX3 R0, R12, R0, R19, !PT ;  /* 0x000000000c00720f */ /* 0x008fc80007800113 */
[----:B----4-:R-:W-:-:S04]  /*0cf0*/  VIMNMX3 R0, R16, R0, R23, !PT ;  /* 0x000000001000720f */ /* 0x010fc80007800117 */
[----:B-----5:R-:W-:Y:S01]  /*0d00*/  VIMNMX3 R0, R18, R0, R25, !PT ;  /* 0x000000001200720f */ /* 0x020fe20007800119 */
[----:B------:R-:W-:-:S03]  /*0d10*/  IMAD.MOV.U32 R21, RZ, RZ, R5 ;  /* 0x000000ffff157224 */ /* 0x000fc600078e0005 */
[----:B------:R-:W-:-:S04]  /*0d20*/  VIMNMX3 R0, R17, R0, R20, !PT ;  /* 0x000000001100720f */ /* 0x000fc80007800114 */
[----:B------:R-:W-:Y:S01]  /*0d30*/  VIMNMX3 R7, R6, R0, R7, !PT ;  /* 0x000000000607720f */ /* 0x000fe20007800107 */
[----:B------:R-:W-:-:S03]  /*0d40*/  IMAD.MOV.U32 R20, RZ, RZ, R4 ;  /* 0x000000ffff147224 */ /* 0x000fc600078e0004 */
[----:B------:R-:W-:-:S04]  /*0d50*/  VIMNMX3 R10, R10, R7, R24, !PT ;  /* 0x000000070a0a720f */ /* 0x000fc80007800118 */
[----:B------:R-:W-:Y:S01]  /*0d60*/  VIMNMX3 R22, R29, R10, R22, !PT ;  /* 0x0000000a1d16720f */ /* 0x000fe20007800116 */
[----:B------:R-:W-:Y:S06]  /*0d70*/  @P0 BRA `(.L_x_68) ;  /* 0xfffffff400100947 */ /* 0x000fec000383ffff */
[----:B------:R-:W-:-:S13]  /*0d80*/  ISETP.GE.AND P0, PT, R22, 0x1, PT ;  /* 0x000000011600780c */ /* 0x000fda0003f06270 */
[----:B------:R-:W-:Y:S05]  /*0d90*/  @!P0 EXIT ;  /* 0x000000000000894d */ /* 0x000fea0003800000 */
[----:B------:R-:W-:-:S04]  /*0da0*/  IMAD.WIDE.U32 R4, R11, 0x1000, R2 ;  /* 0x000010000b047825 */ /* 0x000fc800078e0002 */
[----:B------:R-:W-:Y:S02]  /*0db0*/  HFMA2 R21, -RZ, RZ, 0, 5.9604644775390625e-08 ;  /* 0x00000001ff157431 */ /* 0x000fe400000001ff */
[----:B------:R-:W-:Y:S01]  /*0dc0*/  VIADD R0, R1, 0x1000 ;  /* 0x0000100001007836 */ /* 0x000fe20000000000 */
[----:B------:R-:W-:-:S05]  /*0dd0*/  IADD3 R3, P0, PT, R4, 0x10, RZ ;  /* 0x0000001004037810 */ /* 0x000fca0007f1e0ff */
[----:B------:R-:W-:-:S08]  /*0de0*/  IMAD.X R2, RZ, RZ, R5, P0 ;  /* 0x000000ffff027224 */ /* 0x000fd000000e0605 */
.L_x_72:
[----:B------:R-:W-:Y:S01]  /*0df0*/  IABS R9, R21 ;  /* 0x0000001500097213 */ /* 0x000fe20000000000 */
[----:B------:R0:W-:Y:S01]  /*0e00*/  STL.128 [R1+0x1000], RZ ;  /* 0x001000ff01007387 */ /* 0x0001e20000100c00 */
[----:B------:R-:W-:Y:S01]  /*0e10*/  MOV R6, RZ ;  /* 0x000000ff00067202 */ /* 0x000fe20000000f00 */
[----:B------:R-:W-:Y:S01]  /*0e20*/  UMOV UR4, URZ ;  /* 0x000000ff00047c82 */ /* 0x000fe20008000000 */
[----:B------:R-:W1:Y:S01]  /*0e30*/  I2F.RP R5, R9 ;  /* 0x0000000900057306 */ /* 0x000e620000209400 */
[----:B------:R0:W-:Y:S01]  /*0e40*/  STL.128 [R1+0x1010], RZ ;  /* 0x001010ff01007387 */ /* 0x0001e20000100c00 */
[----:B------:R-:W-:-:S03]  /*0e50*/  ISETP.NE.AND P0, PT, R21, RZ, PT ;  /* 0x000000ff1500720c */ /* 0x000fc60003f05270 */
[----:B------:R0:W-:Y:S03]  /*0e60*/  STL.64 [R1+0x1020], RZ ;  /* 0x001020ff01007387 */ /* 0x0001e60000100a00 */
[----:B-1----:R-:W1:Y:S02]  /*0e70*/  MUFU.RCP R5, R5 ;  /* 0x0000000500057308 */ /* 0x002e640000001000 */
[----:B-1----:R-:W-:Y:S01]  /*0e80*/  VIADD R7, R5, 0xffffffe ;  /* 0x0ffffffe05077836 */ /* 0x002fe20000000000 */
[----:B------:R-:W-:-:S05]  /*0e90*/  LOP3.LUT R5, RZ, R21, RZ, 0x33, !PT ;  /* 0x00000015ff057212 */ /* 0x000fca00078e33ff */
[----:B------:R-:W1:Y:S02]  /*0ea0*/  F2I.FTZ.U32.TRUNC.NTZ R7, R7 ;  /* 0x0000000700077305 */ /* 0x000e64000021f000 */
[----:B-1----:R-:W-:-:S04]  /*0eb0*/  IMAD.MOV R4, RZ, RZ, -R7 ;  /* 0x000000ffff047224 */ /* 0x002fc800078e0a07 */
[----:B------:R-:W-:-:S04]  /*0ec0*/  IMAD R4, R4, R9, RZ ;  /* 0x0000000904047224 */ /* 0x000fc800078e02ff */
[----:B------:R-:W-:-:S04]  /*0ed0*/  IMAD.HI.U32 R4, R7, R4, R6 ;  /* 0x0000000407047227 */ /* 0x000fc800078e0006 */
[----:B------:R-:W-:Y:S02]  /*0ee0*/  IMAD.MOV.U32 R6, RZ, RZ, R3 ;  /* 0x000000ffff067224 */ /* 0x000fe400078e0003 */
[----:B0-----:R-:W-:-:S07]  /*0ef0*/  IMAD.MOV.U32 R7, RZ, RZ, R2 ;  /* 0x000000ffff077224 */ /* 0x001fce00078e0002 */
.L_x_69:
[----:B0-----:R-:W2:Y:S01]  /*0f00*/  LDG.E R12, desc[UR6][R6.64+-0x10] ;  /* 0xfffff006060c7981 */ /* 0x001ea2000c1e1900 */
[----:B------:R-:W-:-:S03]  /*0f10*/  IABS R8, R21 ;  /* 0x0000001500087213 */ /* 0x000fc60000000000 */
[----:B------:R-:W3:Y:S02]  /*0f20*/  LDG.E R10, desc[UR6][R6.64+-0xc] ;  /* 0xfffff406060a7981 */ /* 0x000ee4000c1e1900 */
[----:B------:R-:W-:Y:S01]  /*0f30*/  IMAD.MOV R8, RZ, RZ, -R8 ;  /* 0x000000ffff087224 */ /* 0x000fe200078e0a08 */
[-C--:B------:R-:W-:Y:S02]  /*0f40*/  IABS R14, R21.reuse ;  /* 0x00000015000e7213 */ /* 0x080fe40000000000 */
[----:B------:R-:W-:Y:S02]  /*0f50*/  LOP3.LUT R15, RZ, R21, RZ, 0x33, !PT ;  /* 0x00000015ff0f7212 */ /* 0x000fe400078e33ff */
[----:B------:R-:W0:Y:S08]  /*0f60*/  I2F.RP R18, R14 ;  /* 0x0000000e00127306 */ /* 0x000e300000209400 */
[----:B0-----:R-:W0:Y:S01]  /*0f70*/  MUFU.RCP R18, R18 ;  /* 0x0000001200127308 */ /* 0x001e220000001000 */
[----:B--2---:R-:W-:-:S05]  /*0f80*/  IABS R13, R12 ;  /* 0x0000000c000d7213 */ /* 0x004fca0000000000 */
[----:B------:R-:W-:-:S04]  /*0f90*/  IMAD.HI.U32 R11, R4, R13, RZ ;  /* 0x0000000d040b7227 */ /* 0x000fc800078e00ff */
[----:B------:R-:W-:-:S05]  /*0fa0*/  IMAD R16, R11, R8, R13 ;  /* 0x000000080b107224 */ /* 0x000fca00078e020d */
[----:B------:R-:W-:Y:S02]  /*0fb0*/  ISETP.GT.U32.AND P2, PT, R9, R16, PT ;  /* 0x000000100900720c */ /* 0x000fe40003f44070 */
[----:B------:R-:W-:-:S11]  /*0fc0*/  LOP3.LUT R12, R12, R21, RZ, 0x3c, !PT ;  /* 0x000000150c0c7212 */ /* 0x000fd600078e3cff */
[----:B------:R-:W-:Y:S01]  /*0fd0*/  @!P2 IMAD.IADD R16, R16, 0x1, -R14 ;  /* 0x000000011010a824 */ /* 0x000fe200078e0a0e */
[----:B------:R-:W-:-:S04]  /*0fe0*/  ISETP.GE.AND P3, PT, R12, RZ, PT ;  /* 0x000000ff0c00720c */ /* 0x000fc80003f66270 */
[----:B------:R-:W-:Y:S02]  /*0ff0*/  ISETP.GE.U32.AND P1, PT, R16, R9, PT ;  /* 0x000000091000720c */ /* 0x000fe40003f26070 */
[----:B------:R-:W-:-:S11]  /*1000*/  @!P2 IADD3 R11, PT, PT, R11, 0x1, RZ ;  /* 0x000000010b0ba810 */ /* 0x000fd60007ffe0ff */
[----:B------:R-:W-:Y:S01]  /*1010*/  @P1 VIADD R11, R11, 0x1 ;  /* 0x000000010b0b1836 */ /* 0x000fe20000000000 */
[----:B------:R-:W-:-:S03]  /*1020*/  ISETP.NE.AND P1, PT, R21, RZ, PT ;  /* 0x000000ff1500720c */ /* 0x000fc60003f25270 */
[----:B------:R-:W-:-:S05]  /*1030*/  @!P3 IMAD.MOV R11, RZ, RZ, -R11 ;  /* 0x000000ffff0bb224 */ /* 0x000fca00078e0a0b */
[----:B------:R-:W-:-:S05]  /*1040*/  SEL R11, R15, R11, !P1 ;  /* 0x0000000b0f0b7207 */ /* 0x000fca0004800000 */
[----:B------:R-:W-:-:S05]  /*1050*/  IMAD.HI R12, R11, 0x66666667, RZ ;  /* 0x666666670b0c7827 */ /* 0x000fca00078e02ff */
[----:B------:R-:W-:-:S04]  /*1060*/  SHF.R.U32.HI R13, RZ, 0x1f, R12 ;  /* 0x0000001fff0d7819 */ /* 0x000fc8000001160c */
[----:B------:R-:W-:-:S05]  /*1070*/  LEA.HI.SX32 R12, R12, R13, 0x1e ;  /* 0x0000000d0c0c7211 */ /* 0x000fca00078ff2ff */
[----:B------:R-:W-:-:S04]  /*1080*/  IMAD R11, R12, -0xa, R11 ;  /* 0xfffffff60c0b7824 */ /* 0x000fc800078e020b */
[----:B------:R-:W-:-:S05]  /*1090*/  IMAD R11, R11, 0x4, R0 ;  /* 0x000000040b0b7824 */ /* 0x000fca00078e0200 */
[----:B------:R-:W2:Y:S01]  /*10a0*/  LDL R13, [R11] ;  /* 0x000000000b0d7983 */ /* 0x000ea20000100800 */
[----:B0-----:R-:W-:Y:S01]  /*10b0*/  VIADD R20, R18, 0xffffffe ;  /* 0x0ffffffe12147836 */ /* 0x001fe20000000000 */
[----:B---3--:R-:W-:Y:S01]  /*10c0*/  IABS R12, R10 ;  /* 0x0000000a000c7213 */ /* 0x008fe20000000000 */
[----:B------:R-:W-:Y:S01]  /*10d0*/  IMAD.MOV.U32 R16, RZ, RZ, RZ ;  /* 0x000000ffff107224 */ /* 0x000fe200078e00ff */
[----:B------:R-:W3:Y:S01]  /*10e0*/  LDG.E R18, desc[UR6][R6.64+-0x4] ;  /* 0xfffffc0606127981 */ /* 0x000ee2000c1e1900 */
[----:B------:R-:W0:Y:S02]  /*10f0*/  F2I.FTZ.U32.TRUNC.NTZ R17, R20 ;  /* 0x0000001400117305 */ /* 0x000e24000021f000 */
[----:B0-----:R-:W-:-:S05]  /*1100*/  IADD3 R19, PT, PT, RZ, -R17, RZ ;  /* 0x80000011ff137210 */ /* 0x001fca0007ffe0ff */
[----:B------:R-:W-:-:S04]  /*1110*/  IMAD R19, R19, R14, RZ ;  /* 0x0000000e13137224 */ /* 0x000fc800078e02ff */
[----:B------:R-:W-:-:S04]  /*1120*/  IMAD.HI.U32 R16, R17, R19, R16 ;  /* 0x0000001311107227 */ /* 0x000fc800078e0010 */
[----:B------:R-:W-:Y:S02]  /*1130*/  IMAD.MOV.U32 R19, RZ, RZ, R12 ;  /* 0x000000ffff137224 */ /* 0x000fe400078e000c */
[----:B------:R-:W4:Y:S02]  /*1140*/  LDG.E R12, desc[UR6][R6.64+-0x8] ;  /* 0xfffff806060c7981 */ /* 0x000f24000c1e1900 */
[----:B------:R-:W-:-:S04]  /*1150*/  IMAD.HI.U32 R17, R16, R19, RZ ;  /* 0x0000001310117227 */ /* 0x000fc800078e00ff */
[----:B------:R-:W-:-:S05]  /*1160*/  IMAD R19, R17, R8, R19 ;  /* 0x0000000811137224 */ /* 0x000fca00078e0213 */
[----:B------:R-:W-:Y:S02]  /*1170*/  ISETP.GT.U32.AND P3, PT, R14, R19, PT ;  /* 0x000000130e00720c */ /* 0x000fe40003f64070 */
[----:B------:R-:W-:-:S11]  /*1180*/  LOP3.LUT R10, R10, R21, RZ, 0x3c, !PT ;  /* 0x000000150a0a7212 */ /* 0x000fd600078e3cff */
[----:B------:R-:W-:-:S05]  /*1190*/  @!P3 IMAD.IADD R19, R19, 0x1, -R14 ;  /* 0x000000011313b824 */ /* 0x000fca00078e0a0e */
[----:B------:R-:W-:Y:S02]  /*11a0*/  ISETP.GE.U32.AND P2, PT, R19, R14, PT ;  /* 0x0000000e1300720c */ /* 0x000fe40003f46070 */
[----:B------:R-:W-:Y:S01]  /*11b0*/  ISETP.GE.AND P4, PT, R10, RZ, PT ;  /* 0x000000ff0a00720c */ /* 0x000fe20003f86270 */
[----:B------:R-:W-:-:S10]  /*11c0*/  @!P3 VIADD R17, R17, 0x1 ;  /* 0x000000011111b836 */ /* 0x000fd40000000000 */
[----:B------:R-:W-:-:S05]  /*11d0*/  @P2 IADD3 R17, PT, PT, R17, 0x1, RZ ;  /* 0x0000000111112810 */ /* 0x000fca0007ffe0ff */
[----:B------:R-:W-:-:S05]  /*11e0*/  @!P4 IMAD.MOV R17, RZ, RZ, -R17 ;  /* 0x000000ffff11c224 */ /* 0x000fca00078e0a11 */
[----:B------:R-:W-:-:S05]  /*11f0*/  SEL R17, R15, R17, !P1 ;  /* 0x000000110f117207 */ /* 0x000fca0004800000 */
[----:B------:R-:W-:-:S05]  /*1200*/  IMAD.HI R10, R17, 0x66666667, RZ ;  /* 0x66666667110a7827 */ /* 0x000fca00078e02ff */
[----:B------:R-:W-:-:S04]  /*1210*/  SHF.R.U32.HI R19, RZ, 0x1f, R10 ;  /* 0x0000001fff137819 */ /* 0x000fc8000001160a */
[----:B------:R-:W-:-:S05]  /*1220*/  LEA.HI.SX32 R10, R10, R19, 0x1e ;  /* 0x000000130a0a7211 */ /* 0x000fca00078ff2ff */
[----:B------:R-:W-:-:S04]  /*1230*/  IMAD R17, R10, -0xa, R17 ;  /* 0xfffffff60a117824 */ /* 0x000fc800078e0211 */
[----:B------:R-:W-:Y:S02]  /*1240*/  IMAD R10, R17, 0x4, R0 ;  /* 0x00000004110a7824 */ /* 0x000fe400078e0200 */
[----:B--2---:R-:W-:-:S05]  /*1250*/  VIADD R20, R13, 0x1 ;  /* 0x000000010d147836 */ /* 0x004fca0000000000 */
[----:B------:R0:W-:Y:S04]  /*1260*/  STL [R11], R20 ;  /* 0x000000140b007387 */ /* 0x0001e80000100800 */
[----:B------:R-:W2:Y:S01]  /*1270*/  LDL R13, [R10] ;  /* 0x000000000a0d7983 */ /* 0x000ea20000100800 */
[----:B----4-:R-:W-:-:S05]  /*1280*/  IABS R19, R12 ;  /* 0x0000000c00137213 */ /* 0x010fca0000000000 */
        /* <DEDUP_REMOVED lines=8> */
[----:B------:R-:W-:-:S04]  /*1310*/  @P2 VIADD R17, R17, 0x1 ;  /* 0x0000000111112836 */ /* 0x000fc80000000000 */
[----:B------:R-:W-:-:S05]  /*1320*/  @!P4 IMAD.MOV R17, RZ, RZ, -R17 ;  /* 0x000000ffff11c224 */ /* 0x000fca00078e0a11 */
[----:B------:R-:W-:-:S05]  /*1330*/  SEL R17, R15, R17, !P1 ;  /* 0x000000110f117207 */ /* 0x000fca0004800000 */
[----:B0-----:R-:W-:-:S05]  /*1340*/  IMAD.HI R11, R17, 0x66666667, RZ ;  /* 0x66666667110b7827 */ /* 0x001fca00078e02ff */
[----:B------:R-:W-:-:S04]  /*1350*/  SHF.R.U32.HI R12, RZ, 0x1f, R11 ;  /* 0x0000001fff0c7819 */ /* 0x000fc8000001160b */
[----:B------:R-:W-:-:S05]  /*1360*/  LEA.HI.SX32 R12, R11, R12, 0x1e ;  /* 0x0000000c0b0c7211 */ /* 0x000fca00078ff2ff */
[----:B------:R-:W-:Y:S01]  /*1370*/  IMAD R11, R12, -0xa, R17 ;  /* 0xfffffff60c0b7824 */ /* 0x000fe200078e0211 */
[----:B---3--:R-:W-:Y:S01]  /*1380*/  IABS R23, R18 ;  /* 0x0000001200177213 */ /* 0x008fe20000000000 */
[----:B------:R-:W3:Y:S02]  /*1390*/  LDG.E R12, desc[UR6][R6.64] ;  /* 0x00000006060c7981 */ /* 0x000ee4000c1e1900 */
[----:B------:R-:W-:Y:S02]  /*13a0*/  IMAD R11, R11, 0x4, R0 ;  /* 0x000000040b0b7824 */ /* 0x000fe400078e0200 */
[----:B--2---:R-:W-:-:S05]  /*13b0*/  VIADD R17, R13, 0x1 ;  /* 0x000000010d117836 */ /* 0x004fca0000000000 */
[----:B------:R0:W-:Y:S04]  /*13c0*/  STL [R10], R17 ;  /* 0x000000110a007387 */ /* 0x0001e80000100800 */
[----:B------:R-:W2:Y:S01]  /*13d0*/  LDL R13, [R11] ;  /* 0x000000000b0d7983 */ /* 0x000ea20000100800 */
[----:B------:R-:W-:-:S04]  /*13e0*/  IMAD.HI.U32 R19, R16, R23, RZ ;  /* 0x0000001710137227 */ /* 0x000fc800078e00ff */
[----:B------:R-:W-:-:S05]  /*13f0*/  IMAD R23, R19, R8, R23 ;  /* 0x0000000813177224 */ /* 0x000fca00078e0217 */
[----:B------:R-:W-:Y:S02]  /*1400*/  ISETP.GT.U32.AND P3, PT, R14, R23, PT ;  /* 0x000000170e00720c */ /* 0x000fe40003f64070 */
[----:B------:R-:W-:-:S11]  /*1410*/  LOP3.LUT R18, R18, R21, RZ, 0x3c, !PT ;  /* 0x0000001512127212 */ /* 0x000fd600078e3cff */
[----:B------:R-:W-:-:S04]  /*1420*/  @!P3 IADD3 R23, PT, PT, R23, -R14, RZ ;  /* 0x8000000e1717b210 */ /* 0x000fc80007ffe0ff */
[----:B------:R-:W-:Y:S02]  /*1430*/  ISETP.GE.U32.AND P2, PT, R23, R14, PT ;  /* 0x0000000e1700720c */ /* 0x000fe40003f46070 */
[----:B------:R-:W-:Y:S01]  /*1440*/  ISETP.GE.AND P4, PT, R18, RZ, PT ;  /* 0x000000ff1200720c */ /* 0x000fe20003f86270 */
[----:B------:R-:W-:Y:S01]  /*1450*/  @!P3 VIADD R19, R19, 0x1 ;  /* 0x000000011313b836 */ /* 0x000fe20000000000 */
[----:B------:R-:W4:Y:S09]  /*1460*/  LDG.E R18, desc[UR6][R6.64+0x4] ;  /* 0x0000040606127981 */ /* 0x000f32000c1e1900 */
[----:B------:R-:W-:-:S04]  /*1470*/  @P2 VIADD R19, R19, 0x1 ;  /* 0x0000000113132836 */ /* 0x000fc80000000000 */
[----:B------:R-:W-:-:S05]  /*1480*/  @!P4 IMAD.MOV R19, RZ, RZ, -R19 ;  /* 0x000000ffff13c224 */ /* 0x000fca00078e0a13 */
[----:B------:R-:W-:-:S05]  /*1490*/  SEL R19, R15, R19, !P1 ;  /* 0x000000130f137207 */ /* 0x000fca0004800000 */
[----:B0-----:R-:W-:-:S05]  /*14a0*/  IMAD.HI R10, R19, 0x66666667, RZ ;  /* 0x66666667130a7827 */ /* 0x001fca00078e02ff */
[----:B------:R-:W-:-:S04]  /*14b0*/  SHF.R.U32.HI R17, RZ, 0x1f, R10 ;  /* 0x0000001fff117819 */ /* 0x000fc8000001160a */
[----:B------:R-:W-:-:S05]  /*14c0*/  LEA.HI.SX32 R10, R10, R17, 0x1e ;  /* 0x000000110a0a7211 */ /* 0x000fca00078ff2ff */
[----:B------:R-:W-:-:S05]  /*14d0*/  IMAD R19, R10, -0xa, R19 ;  /* 0xfffffff60a137824 */ /* 0x000fca00078e0213 */
[----:B------:R-:W-:Y:S01]  /*14e0*/  LEA R10, R19, R0, 0x2 ;  /* 0x00000000130a7211 */ /* 0x000fe200078e10ff */
[----:B--2---:R-:W-:-:S05]  /*14f0*/  VIADD R20, R13, 0x1 ;  /* 0x000000010d147836 */ /* 0x004fca0000000000 */
[----:B------:R0:W-:Y:S04]  /*1500*/  STL [R11], R20 ;  /* 0x000000140b007387 */ /* 0x0001e80000100800 */
[----:B------:R-:W2:Y:S01]  /*1510*/  LDL R13, [R10] ;  /* 0x000000000a0d7983 */ /* 0x000ea20000100800 */
[----:B---3--:R-:W-:-:S05]  /*1520*/  IABS R19, R12 ;  /* 0x0000000c00137213 */ /* 0x008fca0000000000 */
[----:B------:R-:W-:-:S04]  /*1530*/  IMAD.HI.U32 R17, R16, R19, RZ ;  /* 0x0000001310117227 */ /* 0x000fc800078e00ff */
[----:B------:R-:W-:-:S05]  /*1540*/  IMAD R19, R17, R8, R19 ;  /* 0x0000000811137224 */ /* 0x000fca00078e0213 */
[----:B------:R-:W-:Y:S02]  /*1550*/  ISETP.GT.U32.AND P3, PT, R14, R19, PT ;  /* 0x000000130e00720c */ /* 0x000fe40003f64070 */
[----:B------:R-:W-:-:S11]  /*1560*/  LOP3.LUT R12, R12, R21, RZ, 0x3c, !PT ;  /* 0x000000150c0c7212 */ /* 0x000fd600078e3cff */
[----:B------:R-:W-:Y:S01]  /*1570*/  @!P3 IMAD.IADD R19, R19, 0x1, -R14 ;  /* 0x000000011313b824 */ /* 0x000fe200078e0a0e */
[----:B------:R-:W-:-:S04]  /*1580*/  ISETP.GE.AND P4, PT, R12, RZ, PT ;  /* 0x000000ff0c00720c */ /* 0x000fc80003f86270 */
[----:B------:R-:W-:Y:S01]  /*1590*/  ISETP.GE.U32.AND P2, PT, R19, R14, PT ;  /* 0x0000000e1300720c */ /* 0x000fe20003f46070 */
[----:B------:R-:W-:-:S12]  /*15a0*/  @!P3 VIADD R17, R17, 0x1 ;  /* 0x000000011111b836 */ /* 0x000fd80000000000 */
[----:B------:R-:W-:-:S04]  /*15b0*/  @P2 VIADD R17, R17, 0x1 ;  /* 0x0000000111112836 */ /* 0x000fc80000000000 */
[----:B------:R-:W-:-:S05]  /*15c0*/  @!P4 IMAD.MOV R17, RZ, RZ, -R17 ;  /* 0x000000ffff11c224 */ /* 0x000fca00078e0a11 */
[----:B------:R-:W-:-:S05]  /*15d0*/  SEL R17, R15, R17, !P1 ;  /* 0x000000110f117207 */ /* 0x000fca0004800000 */
[----:B0-----:R-:W-:-:S05]  /*15e0*/  IMAD.HI R11, R17, 0x66666667, RZ ;  /* 0x66666667110b7827 */ /* 0x001fca00078e02ff */
[----:B------:R-:W-:-:S04]  /*15f0*/  SHF.R.U32.HI R12, RZ, 0x1f, R11 ;  /* 0x0000001fff0c7819 */ /* 0x000fc8000001160b */
[----:B------:R-:W-:-:S05]  /*1600*/  LEA.HI.SX32 R12, R11, R12, 0x1e ;  /* 0x0000000c0b0c7211 */ /* 0x000fca00078ff2ff */
[----:B------:R-:W-:Y:S01]  /*1610*/  IMAD R11, R12, -0xa, R17 ;  /* 0xfffffff60c0b7824 */ /* 0x000fe200078e0211 */
[----:B----4-:R-:W-:Y:S01]  /*1620*/  IABS R23, R18 ;  /* 0x0000001200177213 */ /* 0x010fe20000000000 */
[----:B------:R-:W3:Y:S02]  /*1630*/  LDG.E R12, desc[UR6][R6.64+0x8] ;  /* 0x00000806060c7981 */ /* 0x000ee4000c1e1900 */
[----:B------:R-:W-:Y:S01]  /*1640*/  IMAD R11, R11, 0x4, R0 ;  /* 0x000000040b0b7824 */ /* 0x000fe200078e0200 */
[----:B--2---:R-:W-:-:S05]  /*1650*/  IADD3 R17, PT, PT, R13, 0x1, RZ ;  /* 0x000000010d117810 */ /* 0x004fca0007ffe0ff */
[----:B------:R0:W-:Y:S04]  /*1660*/  STL [R10], R17 ;  /* 0x000000110a007387 */ /* 0x0001e80000100800 */
[----:B------:R-:W2:Y:S01]  /*1670*/  LDL R13, [R11] ;  /* 0x000000000b0d7983 */ /* 0x000ea20000100800 */
[----:B------:R-:W-:-:S04]  /*1680*/  IMAD.HI.U32 R19, R16, R23, RZ ;  /* 0x0000001710137227 */ /* 0x000fc800078e00ff */
[----:B------:R-:W-:-:S05]  /*1690*/  IMAD R23, R19, R8, R23 ;  /* 0x0000000813177224 */ /* 0x000fca00078e0217 */
[----:B------:R-:W-:Y:S02]  /*16a0*/  ISETP.GT.U32.AND P3, PT, R14, R23, PT ;  /* 0x000000170e00720c */ /* 0x000fe40003f64070 */
[----:B------:R-:W-:-:S11]  /*16b0*/  LOP3.LUT R18, R18, R21, RZ, 0x3c, !PT ;  /* 0x0000001512127212 */ /* 0x000fd600078e3cff */
[----:B------:R-:W-:-:S05]  /*16c0*/  @!P3 IMAD.IADD R23, R23, 0x1, -R14 ;  /* 0x000000011717b824 */ /* 0x000fca00078e0a0e */
[----:B------:R-:W-:Y:S02]  /*16d0*/  ISETP.GE.U32.AND P2, PT, R23, R14, PT ;  /* 0x0000000e1700720c */ /* 0x000fe40003f46070 */
[----:B------:R-:W-:Y:S01]  /*16e0*/  ISETP.GE.AND P4, PT, R18, RZ, PT ;  /* 0x000000ff1200720c */ /* 0x000fe20003f86270 */
[----:B------:R-:W-:Y:S01]  /*16f0*/  @!P3 VIADD R19, R19, 0x1 ;  /* 0x000000011313b836 */ /* 0x000fe20000000000 */
[----:B------:R-:W4:Y:S09]  /*1700*/  LDG.E R18, desc[UR6][R6.64+0xc] ;  /* 0x00000c0606127981 */ /* 0x000f32000c1e1900 */
[----:B------:R-:W-:-:S05]  /*1710*/  @P2 VIADD R19, R19, 0x1 ;  /* 0x0000000113132836 */ /* 0x000fca0000000000 */
[----:B------:R-:W-:-:S04]  /*1720*/  @!P4 IADD3 R19, PT, PT, -R19, RZ, RZ ;  /* 0x000000ff1313c210 */ /* 0x000fc80007ffe1ff */
[----:B------:R-:W-:-:S05]  /*1730*/  SEL R19, R15, R19, !P1 ;  /* 0x000000130f137207 */ /* 0x000fca0004800000 */
[----:B0-----:R-:W-:-:S05]  /*1740*/  IMAD.HI R10, R19, 0x66666667, RZ ;  /* 0x66666667130a7827 */ /* 0x001fca00078e02ff */
[----:B------:R-:W-:-:S04]  /*1750*/  SHF.R.U32.HI R17, RZ, 0x1f, R10 ;  /* 0x0000001fff117819 */ /* 0x000fc8000001160a */
[----:B------:R-:W-:-:S05]  /*1760*/  LEA.HI.SX32 R10, R10, R17, 0x1e ;  /* 0x000000110a0a7211 */ /* 0x000fca00078ff2ff */
[----:B------:R-:W-:-:S04]  /*1770*/  IMAD R19, R10, -0xa, R19 ;  /* 0xfffffff60a137824 */ /* 0x000fc800078e0213 */
[----:B------:R-:W-:Y:S02]  /*1780*/  IMAD R10, R19, 0x4, R0 ;  /* 0x00000004130a7824 */ /* 0x000fe400078e0200 */
        /* <DEDUP_REMOVED lines=35> */
[----:B------:R-:W-:-:S05]  /*19c0*/  IMAD.HI R8, R17, 0x66666667, RZ ;  /* 0x6666666711087827 */ /* 0x000fca00078e02ff */
[----:B0-----:R-:W-:-:S04]  /*19d0*/  SHF.R.U32.HI R13, RZ, 0x1f, R8 ;  /* 0x0000001fff0d7819 */ /* 0x001fc80000011608 */
[----:B------:R-:W-:-:S05]  /*19e0*/  LEA.HI.SX32 R8, R8, R13, 0x1e ;  /* 0x0000000d08087211 */ /* 0x000fca00078ff2ff */
[----:B------:R-:W-:-:S04]  /*19f0*/  IMAD R17, R8, -0xa, R17 ;  /* 0xfffffff608117824 */ /* 0x000fc800078e0211 */
[----:B------:R-:W-:Y:S02]  /*1a00*/  IMAD R17, R17, 0x4, R0 ;  /* 0x0000000411117824 */ /* 0x000fe400078e0200 */
[----:B--2---:R-:W-:-:S05]  /*1a10*/  VIADD R12, R12, 0x1 ;  /* 0x000000010c0c7836 */ /* 0x004fca0000000000 */
[----:B------:R0:W-:Y:S04]  /*1a20*/  STL [R11], R12 ;  /* 0x0000000c0b007387 */ /* 0x0001e80000100800 */
[----:B------:R-:W2:Y:S01]  /*1a30*/  LDL R8, [R17] ;  /* 0x0000000011087983 */ /* 0x000ea20000100800 */
[----:B------:R-:W-:-:S04]  /*1a40*/  UIADD3 UR4, UPT, UPT, UR4, 0x8, URZ ;  /* 0x0000000804047890 */ /* 0x000fc8000fffe0ff */
[----:B------:R-:W-:Y:S01]  /*1a50*/  UISETP.NE.AND UP0, UPT, UR4, 0x400, UPT ;  /* 0x000004000400788c */ /* 0x000fe2000bf05270 */
[----:B------:R-:W-:-:S05]  /*1a60*/  IADD3 R6, P2, PT, R6, 0x20, RZ ;  /* 0x0000002006067810 */ /* 0x000fca0007f5e0ff */
[----:B------:R-:W-:Y:S01]  /*1a70*/  IMAD.X R7, RZ, RZ, R7, P2 ;  /* 0x000000ffff077224 */ /* 0x000fe200010e0607 */
[----:B--2---:R-:W-:-:S05]  /*1a80*/  IADD3 R8, PT, PT, R8, 0x1, RZ ;  /* 0x0000000108087810 */ /* 0x004fca0007ffe0ff */
[----:B------:R0:W-:Y:S01]  /*1a90*/  STL [R17], R8 ;  /* 0x0000000811007387 */ /* 0x0001e20000100800 */
[----:B------:R-:W-:Y:S05]  /*1aa0*/  BRA.U UP0, `(.L_x_69) ;  /* 0xfffffff500147547 */ /* 0x000fea000b83ffff */
[----:B0-----:R-:W2:Y:S04]  /*1ab0*/  LDL.64 R12, [R1+0x1000] ;  /* 0x00100000010c7983 */ /* 0x001ea80000100a00 */
[----:B------:R-:W3:Y:S04]  /*1ac0*/  LDL.64 R8, [R1+0x1008] ;  /* 0x0010080001087983 */ /* 0x000ee80000100a00 */
[----:B------:R-:W4:Y:S04]  /*1ad0*/  LDL.64 R10, [R1+0x1010] ;  /* 0x00101000010a7983 */ /* 0x000f280000100a00 */
[----:B------:R-:W5:Y:S04]  /*1ae0*/  LDL.64 R6, [R1+0x1018] ;  /* 0x0010180001067983 */ /* 0x000f680000100a00 */
[----:B------:R-:W5:Y:S01]  /*1af0*/  LDL.64 R4, [R1+0x1020] ;  /* 0x0010200001047983 */ /* 0x000f620000100a00 */
[----:B--2---:R-:W-:-:S02]  /*1b00*/  IMAD.IADD R12, R12, 0x1, R13 ;  /* 0x000000010c0c7824 */ /* 0x004fc400078e020d */
[----:B------:R-:W-:Y:S02]  /*1b10*/  IMAD.MOV.U32 R13, RZ, RZ, 0x3ff ;  /* 0x000003ffff0d7424 */ /* 0x000fe400078e00ff */
[----:B---3--:R-:W-:Y:S01]  /*1b20*/  IMAD.IADD R8, R12, 0x1, R8 ;  /* 0x000000010c087824 */ /* 0x008fe200078e0208 */
[----:B------:R0:W-:Y:S04]  /*1b30*/  STL [R1+0x1004], R12 ;  /* 0x0010040c01007387 */ /* 0x0001e80000100800 */
[----:B------:R-:W-:-:S05]  /*1b40*/  IADD3 R9, PT, PT, R8, R9, RZ ;  /* 0x0000000908097210 */ /* 0x000fca0007ffe0ff */
[----:B----4-:R-:W-:Y:S01]  /*1b50*/  IMAD.IADD R10, R9, 0x1, R10 ;  /* 0x00000001090a7824 */ /* 0x010fe200078e020a */
[----:B------:R0:W-:Y:S03]  /*1b60*/  STL.64 [R1+0x1008], R8 ;  /* 0x0010080801007387 */ /* 0x0001e60000100a00 */
[----:B------:R-:W-:-:S04]  /*1b70*/  IMAD.IADD R11, R11, 0x1, R10 ;  /* 0x000000010b0b7824 */ /* 0x000fc800078e020a */
[----:B-----5:R-:W-:Y:S01]  /*1b80*/  IMAD.IADD R6, R11, 0x1, R6 ;  /* 0x000000010b067824 */ /* 0x020fe200078e0206 */
[----:B------:R0:W-:Y:S04]  /*1b90*/  STL.64 [R1+0x1010], R10 ;  /* 0x0010100a01007387 */ /* 0x0001e80000100a00 */
[----:B------:R-:W-:-:S05]  /*1ba0*/  IADD3 R7, PT, PT, R6, R7, RZ ;  /* 0x0000000706077210 */ /* 0x000fca0007ffe0ff */
[----:B------:R-:W-:Y:S01]  /*1bb0*/  IMAD.IADD R4, R7, 0x1, R4 ;  /* 0x0000000107047824 */ /* 0x000fe200078e0204 */
[----:B------:R0:W-:Y:S03]  /*1bc0*/  STL.64 [R1+0x1018], R6 ;  /* 0x0010180601007387 */ /* 0x0001e60000100a00 */
[----:B------:R-:W-:-:S05]  /*1bd0*/  IMAD.IADD R5, R5, 0x1, R4 ;  /* 0x0000000105057824 */ /* 0x000fca00078e0204 */
[----:B------:R0:W-:Y:S02]  /*1be0*/  STL.64 [R1+0x1020], R4 ;  /* 0x0010200401007387 */ /* 0x0001e40000100a00 */
.L_x_70:
[----:B01----:R-:W-:-:S05]  /*1bf0*/  IMAD.WIDE.U32 R4, R13, 0x4, R26 ;  /* 0x000000040d047825 */ /* 0x003fca00078e001a */
[----:B------:R-:W2:Y:S01]  /*1c00*/  LDG.E R12, desc[UR6][R4.64] ;  /* 0x00000006040c7981 */ /* 0x000ea2000c1e1900 */
[----:B------:R-:W-:-:S03]  /*1c10*/  IABS R6, R21 ;  /* 0x0000001500067213 */ /* 0x000fc60000000000 */
[----:B------:R-:W3:Y:S01]  /*1c20*/  LDG.E R10, desc[UR6][R4.64+-0x4] ;  /* 0xfffffc06040a7981 */ /* 0x000ee2000c1e1900 */
[----:B------:R-:W-:Y:S02]  /*1c30*/  IADD3 R9, PT, PT, RZ, -R6, RZ ;  /* 0x80000006ff097210 */ /* 0x000fe40007ffe0ff */
[-C--:B------:R-:W-:Y:S02]  /*1c40*/  IABS R8, R21.reuse ;  /* 0x0000001500087213 */ /* 0x080fe40000000000 */
[----:B------:R-:W-:Y:S02]  /*1c50*/  LOP3.LUT R11, RZ, R21, RZ, 0x33, !PT ;  /* 0x00000015ff0b7212 */ /* 0x000fe400078e33ff */
[----:B------:R-:W0:Y:S08]  /*1c60*/  I2F.RP R19, R8 ;  /* 0x0000000800137306 */ /* 0x000e300000209400 */
[----:B0-----:R-:W0:Y:S01]  /*1c70*/  MUFU.RCP R19, R19 ;  /* 0x0000001300137308 */ /* 0x001e220000001000 */
[----:B--2---:R-:W-:-:S05]  /*1c80*/  IABS R7, R12 ;  /* 0x0000000c00077213 */ /* 0x004fca0000000000 */
[----:B------:R-:W-:-:S04]  /*1c90*/  IMAD.HI.U32 R6, R16, R7, RZ ;  /* 0x0000000710067227 */ /* 0x000fc800078e00ff */
[----:B------:R-:W-:-:S05]  /*1ca0*/  IMAD R7, R6, R9, R7 ;  /* 0x0000000906077224 */ /* 0x000fca00078e0207 */
[----:B------:R-:W-:-:S13]  /*1cb0*/  ISETP.GT.U32.AND P2, PT, R14, R7, PT ;  /* 0x000000070e00720c */ /* 0x000fda0003f44070 */
[----:B------:R-:W-:-:S05]  /*1cc0*/  @!P2 IMAD.IADD R7, R7, 0x1, -R8 ;  /* 0x000000010707a824 */ /* 0x000fca00078e0a08 */
[----:B------:R-:W-:Y:S02]  /*1cd0*/  ISETP.GE.U32.AND P0, PT, R7, R14, PT ;  /* 0x0000000e0700720c */ /* 0x000fe40003f06070 */
[----:B------:R-:W-:-:S04]  /*1ce0*/  LOP3.LUT R7, R12, R21, RZ, 0x3c, !PT ;  /* 0x000000150c077212 */ /* 0x000fc800078e3cff */
[----:B------:R-:W-:Y:S01]  /*1cf0*/  ISETP.GE.AND P3, PT, R7, RZ, PT ;  /* 0x000000ff0700720c */ /* 0x000fe20003f66270 */
[----:B------:R-:W-:-:S06]  /*1d00*/  @!P2 VIADD R6, R6, 0x1 ;  /* 0x000000010606a836 */ /* 0x000fcc0000000000 */
[----:B------:R-:W-:Y:S01]  /*1d10*/  @P0 VIADD R6, R6, 0x1 ;  /* 0x0000000106060836 */ /* 0x000fe20000000000 */
[----:B------:R-:W-:-:S05]  /*1d20*/  ISETP.NE.AND P0, PT, R21, RZ, PT ;  /* 0x000000ff1500720c */ /* 0x000fca0003f05270 */
[----:B------:R-:W-:-:S04]  /*1d30*/  @!P3 IADD3 R6, PT, PT, -R6, RZ, RZ ;  /* 0x000000ff0606b210 */ /* 0x000fc80007ffe1ff */
[----:B------:R-:W-:-:S05]  /*1d40*/  SEL R6, R11, R6, !P0 ;  /* 0x000000060b067207 */ /* 0x000fca0004000000 */
[----:B------:R-:W-:-:S05]  /*1d50*/  IMAD.HI R7, R6, 0x66666667, RZ ;  /* 0x6666666706077827 */ /* 0x000fca00078e02ff */
[----:B------:R-:W-:-:S04]  /*1d60*/  SHF.R.U32.HI R18, RZ, 0x1f, R7 ;  /* 0x0000001fff127819 */ /* 0x000fc80000011607 */
[----:B------:R-:W-:-:S05]  /*1d70*/  LEA.HI.SX32 R7, R7, R18, 0x1e ;  /* 0x0000001207077211 */ /* 0x000fca00078ff2ff */
[----:B------:R-:W-:-:S04]  /*1d80*/  IMAD R7, R7, -0xa, R6 ;  /* 0xfffffff607077824 */ /* 0x000fc800078e0206 */
[----:B------:R-:W-:-:S05]  /*1d90*/  IMAD R17, R7, 0x4, R0 ;  /* 0x0000000407117824 */ /* 0x000fca00078e0200 */
[----:B------:R-:W2:Y:S01]  /*1da0*/  LDL R18, [R17] ;  /* 0x0000000011127983 */ /* 0x000ea20000100800 */
[----:B0-----:R-:W-:-:S04]  /*1db0*/  VIADD R23, R19, 0xffffffe ;  /* 0x0ffffffe13177836 */ /* 0x001fc80000000000 */
[----:B------:R-:W0:Y:S01]  /*1dc0*/  F2I.FTZ.U32.TRUNC.NTZ R7, R23 ;  /* 0x0000001700077305 */ /* 0x000e22000021f000 */
[----:B------:R-:W-:Y:S02]  /*1dd0*/  MOV R6, RZ ;  /* 0x000000ff00067202 */ /* 0x000fe40000000f00 */
[----:B---3--:R-:W-:Y:S01]  /*1de0*/  IABS R24, R10 ;  /* 0x0000000a00187213 */ /* 0x008fe20000000000 */
[----:B0-----:R-:W-:-:S04]  /*1df0*/  IMAD.MOV R25, RZ, RZ, -R7 ;  /* 0x000000ffff197224 */ /* 0x001fc800078e0a07 */
[----:B------:R-:W-:-:S04]  /*1e00*/  IMAD R25, R25, R8, RZ ;  /* 0x0000000819197224 */ /* 0x000fc800078e02ff */
[----:B------:R-:W-:Y:S02]  /*1e10*/  IMAD.HI.U32 R7, R7, R25, R6 ;  /* 0x0000001907077227 */ /* 0x000fe400078e0006 */
[----:B------:R-:W3:Y:S04]  /*1e20*/  LDG.E R6, desc[UR6][R4.64+-0x8] ;  /* 0xfffff80604067981 */ /* 0x000ee8000c1e1900 */
[----:B------:R-:W-:-:S04]  /*1e30*/  IMAD.HI.U32 R20, R7, R24, RZ ;  /* 0x0000001807147227 */ /* 0x000fc800078e00ff */
[----:B------:R-:W-:Y:S01]  /*1e40*/  IMAD R19, R20, R9, R24 ;  /* 0x0000000914137224 */ /* 0x000fe200078e0218 */
[----:B------:R0:W4:Y:S04]  /*1e50*/  LDG.E R4, desc[UR6][R4.64+-0xc] ;  /* 0xfffff40604047981 */ /* 0x000128000c1e1900 */
[----:B------:R-:W-:-:S13]  /*1e60*/  ISETP.GT.U32.AND P3, PT, R8, R19, PT ;  /* 0x000000130800720c */ /* 0x000fda0003f64070 */
[----:B------:R-:W-:-:S05]  /*1e70*/  @!P3 IMAD.IADD R19, R19, 0x1, -R8 ;  /* 0x000000011313b824 */ /* 0x000fca00078e0a08 */
[----:B------:R-:W-:Y:S02]  /*1e80*/  ISETP.GE.U32.AND P2, PT, R19, R8, PT ;  /* 0x000000081300720c */ /* 0x000fe40003f46070 */
[----:B------:R-:W-:-:S04]  /*1e90*/  LOP3.LUT R19, R10, R21, RZ, 0x3c, !PT ;  /* 0x000000150a137212 */ /* 0x000fc800078e3cff */
[----:B------:R-:W-:Y:S01]  /*1ea0*/  ISETP.GE.AND P4, PT, R19, RZ, PT ;  /* 0x000000ff1300720c */ /* 0x000fe20003f86270 */
[----:B------:R-:W-:-:S06]  /*1eb0*/  @!P3 VIADD R20, R20, 0x1 ;  /* 0x000000011414b836 */ /* 0x000fcc0000000000 */
[----:B------:R-:W-:-:S06]  /*1ec0*/  @P2 VIADD R20, R20, 0x1 ;  /* 0x0000000114142836 */ /* 0x000fcc0000000000 */
[----:B------:R-:W-:-:S04]  /*1ed0*/  @!P4 IADD3 R20, PT, PT, -R20, RZ, RZ ;  /* 0x000000ff1414c210 */ /* 0x000fc80007ffe1ff */
[----:B------:R-:W-:-:S05]  /*1ee0*/  SEL R20, R11, R20, !P0 ;  /* 0x000000140b147207 */ /* 0x000fca0004000000 */
[----:B------:R-:W-:-:S05]  /*1ef0*/  IMAD.HI R19, R20, 0x66666667, RZ ;  /* 0x6666666714137827 */ /* 0x000fca00078e02ff */
[----:B------:R-:W-:-:S04]  /*1f00*/  SHF.R.U32.HI R24, RZ, 0x1f, R19 ;  /* 0x0000001fff187819 */ /* 0x000fc80000011613 */
[----:B------:R-:W-:-:S05]  /*1f10*/  LEA.HI.SX32 R19, R19, R24, 0x1e ;  /* 0x0000001813137211 */ /* 0x000fca00078ff2ff */
[----:B------:R-:W-:Y:S02]  /*1f20*/  IMAD R23, R19, -0xa, R20 ;  /* 0xfffffff613177824 */ /* 0x000fe400078e0214 */
[C---:B--2---:R-:W-:Y:S02]  /*1f30*/  IMAD R19, R18.reuse, 0x4, R1 ;  /* 0x0000000412137824 */ /* 0x044fe400078e0201 */
[----:B------:R-:W-:Y:S02]  /*1f40*/  VIADD R24, R18, 0xffffffff ;  /* 0xffffffff12187836 */ /* 0x000fe40000000000 */
[----:B------:R-:W-:Y:S01]  /*1f50*/  IMAD R18, R23, 0x4, R0 ;  /* 0x0000000417127824 */ /* 0x000fe200078e0200 */
[----:B------:R1:W-:Y:S04]  /*1f60*/  STL [R19+-0x4], R12 ;  /* 0xfffffc0c13007387 */ /* 0x0003e80000100800 */
[----:B------:R2:W-:Y:S04]  /*1f70*/  STL [R17], R24 ;  /* 0x0000001811007387 */ /* 0x0005e80000100800 */
[----:B------:R-:W2:Y:S01]  /*1f80*/  LDL R20, [R18] ;  /* 0x0000000012147983 */ /* 0x000ea20000100800 */
[----:B---3--:R-:W-:-:S05]  /*1f90*/  IABS R23, R6 ;  /* 0x0000000600177213 */ /* 0x008fca0000000000 */
[----:B------:R-:W-:-:S04]  /*1fa0*/  IMAD.HI.U32 R28, R7, R23, RZ ;  /* 0x00000017071c7227 */ /* 0x000fc800078e00ff */
[----:B------:R-:W-:-:S05]  /*1fb0*/  IMAD R23, R28, R9, R23 ;  /* 0x000000091c177224 */ /* 0x000fca00078e0217 */
[----:B------:R-:W-:Y:S02]  /*1fc0*/  ISETP.GT.U32.AND P3, PT, R8, R23, PT ;  /* 0x000000170800720c */ /* 0x000fe40003f64070 */
[----:B-1----:R-:W-:-:S11]  /*1fd0*/  LOP3.LUT R12, R6, R21, RZ, 0x3c, !PT ;  /* 0x00000015060c7212 */ /* 0x002fd600078e3cff */
[----:B------:R-:W-:-:S04]  /*1fe0*/  @!P3 IADD3 R23, PT, PT, R23, -R8, RZ ;  /* 0x800000081717b210 */ /* 0x000fc80007ffe0ff */
[----:B------:R-:W-:Y:S02]  /*1ff0*/  ISETP.GE.U32.AND P2, PT, R23, R8, PT ;  /* 0x000000081700720c */ /* 0x000fe40003f46070 */
[----:B------:R-:W-:Y:S01]  /*2000*/  ISETP.GE.AND P4, PT, R12, RZ, PT ;  /* 0x000000ff0c00720c */ /* 0x000fe20003f86270 */
[----:B------:R-:W-:-:S10]  /*2010*/  @!P3 VIADD R28, R28, 0x1 ;  /* 0x000000011c1cb836 */ /* 0x000fd40000000000 */
[----:B------:R-:W-:-:S04]  /*2020*/  @P2 VIADD R28, R28, 0x1 ;  /* 0x000000011c1c2836 */ /* 0x000fc80000000000 */
[----:B------:R-:W-:-:S05]  /*2030*/  @!P4 IMAD.MOV R28, RZ, RZ, -R28 ;  /* 0x000000ffff1cc224 */ /* 0x000fca00078e0a1c */
[----:B------:R-:W-:-:S05]  /*2040*/  SEL R11, R11, R28, !P0 ;  /* 0x0000001c0b0b7207 */ /* 0x000fca0004000000 */
[----:B0-----:R-:W-:-:S05]  /*2050*/  IMAD.HI R5, R11, 0x66666667, RZ ;  /* 0x666666670b057827 */ /* 0x001fca00078e02ff */
[----:B------:R-:W-:-:S04]  /*2060*/  SHF.R.U32.HI R12, RZ, 0x1f, R5 ;  /* 0x0000001fff0c7819 */ /* 0x000fc80000011605 */
[----:B------:R-:W-:-:S05]  /*2070*/  LEA.HI.SX32 R12, R5, R12, 0x1e ;  /* 0x0000000c050c7211 */ /* 0x000fca00078ff2ff */
[----:B------:R-:W-:-:S04]  /*2080*/  IMAD R5, R12, -0xa, R11 ;  /* 0xfffffff60c057824 */ /* 0x000fc800078e020b */
[----:B------:R-:W-:Y:S01]  /*2090*/  IMAD R5, R5, 0x4, R0 ;  /* 0x0000000405057824 */ /* 0x000fe200078e0200 */
[C---:B--2---:R-:W-:Y:S01]  /*20a0*/  LEA R17, R20.reuse, R1, 0x2 ;  /* 0x0000000114117211 */ /* 0x044fe200078e10ff */
[----:B------:R-:W-:-:S04]  /*20b0*/  VIADD R11, R20, 0xffffffff ;  /* 0xffffffff140b7836 */ /* 0x000fc80000000000 */
[----:B------:R-:W-:Y:S04]  /*20c0*/  STL [R17+-0x4], R10 ;  /* 0xfffffc0a11007387 */ /* 0x000fe80000100800 */
        /* <DEDUP_REMOVED lines=15> */
[----:B------:R-:W-:-:S04]  /*21c0*/  SHF.R.U32.HI R8, RZ, 0x1f, R7 ;  /* 0x0000001fff087819 */ /* 0x000fc80000011607 */
[----:B------:R-:W-:-:S05]  /*21d0*/  LEA.HI.SX32 R7, R7, R8, 0x1e ;  /* 0x0000000807077211 */ /* 0x000fca00078ff2ff */
[----:B------:R-:W-:-:S04]  /*21e0*/  IMAD R9, R7, -0xa, R20 ;  /* 0xfffffff607097824 */ /* 0x000fc800078e0214 */
[----:B------:R-:W-:Y:S02]  /*21f0*/  IMAD R9, R9, 0x4, R0 ;  /* 0x0000000409097824 */ /* 0x000fe400078e0200 */
[C---:B--2---:R-:W-:Y:S01]  /*2200*/  IMAD R7, R12.reuse, 0x4, R1 ;  /* 0x000000040c077824 */ /* 0x044fe200078e0201 */
[----:B------:R-:W-:-:S04]  /*2210*/  IADD3 R12, PT, PT, R12, -0x1, RZ ;  /* 0xffffffff0c0c7810 */ /* 0x000fc80007ffe0ff */
[----:B------:R1:W-:Y:S04]  /*2220*/  STL [R7+-0x4], R6 ;  /* 0xfffffc0607007387 */ /* 0x0003e80000100800 */
[----:B------:R1:W-:Y:S04]  /*2230*/  STL [R5], R12 ;  /* 0x0000000c05007387 */ /* 0x0003e80000100800 */
[----:B------:R-:W0:Y:S01]  /*2240*/  LDL R8, [R9] ;  /* 0x0000000009087983 */ /* 0x000e220000100800 */
[----:B------:R-:W-:-:S04]  /*2250*/  IADD3 R13, PT, PT, R13, -0x4, RZ ;  /* 0xfffffffc0d0d7810 */ /* 0x000fc80007ffe0ff */
[----:B------:R-:W-:Y:S01]  /*2260*/  ISETP.NE.AND P0, PT, R13, -0x1, PT ;  /* 0xffffffff0d00780c */ /* 0x000fe20003f05270 */
[C---:B0-----:R-:W-:Y:S02]  /*2270*/  IMAD R11, R8.reuse, 0x4, R1 ;  /* 0x00000004080b7824 */ /* 0x041fe400078e0201 */
[----:B------:R-:W-:-:S03]  /*2280*/  VIADD R8, R8, 0xffffffff ;  /* 0xffffffff08087836 */ /* 0x000fc60000000000 */
[----:B------:R1:W-:Y:S04]  /*2290*/  STL [R11+-0x4], R4 ;  /* 0xfffffc040b007387 */ /* 0x0003e80000100800 */
[----:B------:R1:W-:Y:S03]  /*22a0*/  STL [R9], R8 ;  /* 0x0000000809007387 */ /* 0x0003e60000100800 */
[----:B------:R-:W-:Y:S05]  /*22b0*/  @P0 BRA `(.L_x_70) ;  /* 0xfffffff8004c0947 */ /* 0x000fea000383ffff */
[----:B------:R-:W-:-:S07]  /*22c0*/  IMAD.MOV.U32 R20, RZ, RZ, RZ ;  /* 0x000000ffff147224 */ /* 0x000fce00078e00ff */
.L_x_71:
[----:B------:R-:W-:-:S05]  /*22d0*/  IMAD R23, R20, 0x4, R1 ;  /* 0x0000000414177824 */ /* 0x000fca00078e0201 */
[----:B01----:R-:W2:Y:S04]  /*22e0*/  LDL.128 R4, [R23] ;  /* 0x0000000017047983 */ /* 0x003ea80000100c00 */
[----:B------:R-:W3:Y:S04]  /*22f0*/  LDL.128 R16, [R23+0x10] ;  /* 0x0000100017107983 */ /* 0x000ee80000100c00 */
[----:B------:R-:W4:Y:S04]  /*2300*/  LDL.128 R12, [R23+0x20] ;  /* 0x00002000170c7983 */ /* 0x000f280000100c00 */
[----:B------:R-:W5:Y:S01]  /*2310*/  LDL.128 R8, [R23+0x30] ;  /* 0x0000300017087983 */ /* 0x000f620000100c00 */
[----:B------:R-:W-:-:S05]  /*2320*/  IMAD.WIDE.U32 R24, R20, 0x4, R26 ;  /* 0x0000000414187825 */ /* 0x000fca00078e001a */
[----:B--2---:R-:W-:Y:S04]  /*2330*/  STG.E desc[UR6][R24.64], R4 ;  /* 0x0000000418007986 */ /* 0x004fe8000c101906 */
[----:B------:R-:W-:Y:S04]  /*2340*/  STG.E desc[UR6][R24.64+0x4], R5 ;  /* 0x0000040518007986 */ /* 0x000fe8000c101906 */
[----:B------:R-:W-:Y:S04]  /*2350*/  STG.E desc[UR6][R24.64+0x8], R6 ;  /* 0x0000080618007986 */ /* 0x000fe8000c101906 */
[----:B------:R0:W-:Y:S04]  /*2360*/  STG.E desc[UR6][R24.64+0xc], R7 ;  /* 0x00000c0718007986 */ /* 0x0001e8000c101906 */
[----:B---3--:R-:W-:Y:S04]  /*2370*/  STG.E desc[UR6][R24.64+0x10], R16 ;  /* 0x0000101018007986 */ /* 0x008fe8000c101906 */
[----:B------:R-:W-:Y:S04]  /*2380*/  STG.E desc[UR6][R24.64+0x14], R17 ;  /* 0x0000141118007986 */ /* 0x000fe8000c101906 */
[----:B------:R-:W-:Y:S04]  /*2390*/  STG.E desc[UR6][R24.64+0x18], R18 ;  /* 0x0000181218007986 */ /* 0x000fe8000c101906 */
[----:B------:R1:W-:Y:S04]  /*23a0*/  STG.E desc[UR6][R24.64+0x1c], R19 ;  /* 0x00001c1318007986 */ /* 0x0003e8000c101906 */
[----:B----4-:R-:W-:Y:S04]  /*23b0*/  STG.E desc[UR6][R24.64+0x20], R12 ;  /* 0x0000200c18007986 */ /* 0x010fe8000c101906 */
[----:B------:R-:W-:Y:S04]  /*23c0*/  STG.E desc[UR6][R24.64+0x24], R13 ;  /* 0x0000240d18007986 */ /* 0x000fe8000c101906 */
[----:B------:R-:W-:Y:S04]  /*23d0*/  STG.E desc[UR6][R24.64+0x28], R14 ;  /* 0x0000280e18007986 */ /* 0x000fe8000c101906 */
[----:B------:R2:W-:Y:S04]  /*23e0*/  STG.E desc[UR6][R24.64+0x2c], R15 ;  /* 0x00002c0f18007986 */ /* 0x0005e8000c101906 */
[----:B-----5:R-:W-:Y:S04]  /*23f0*/  STG.E desc[UR6][R24.64+0x30], R8 ;  /* 0x0000300818007986 */ /* 0x020fe8000c101906 */
[----:B------:R-:W-:Y:S04]  /*2400*/  STG.E desc[UR6][R24.64+0x34], R9 ;  /* 0x0000340918007986 */ /* 0x000fe8000c101906 */
[----:B------:R-:W-:Y:S04]  /*2410*/  STG.E desc[UR6][R24.64+0x38], R10 ;  /* 0x0000380a18007986 */ /* 0x000fe8000c101906 */
[----:B------:R3:W-:Y:S04]  /*2420*/  STG.E desc[UR6][R24.64+0x3c], R11 ;  /* 0x00003c0b18007986 */ /* 0x0007e8000c101906 */
[----:B0-----:R-:W4:Y:S04]  /*2430*/  LDL.128 R4, [R23+0x40] ;  /* 0x0000400017047983 */ /* 0x001f280000100c00 */
[----:B-1----:R-:W5:Y:S04]  /*2440*/  LDL.128 R16, [R23+0x50] ;  /* 0x0000500017107983 */ /* 0x002f680000100c00 */
[----:B--2---:R-:W2:Y:S04]  /*2450*/  LDL.128 R12, [R23+0x60] ;  /* 0x00006000170c7983 */ /* 0x004ea80000100c00 */
[----:B---3--:R-:W3:Y:S01]  /*2460*/  LDL.128 R8, [R23+0x70] ;  /* 0x0000700017087983 */ /* 0x008ee20000100c00 */
[----:B------:R-:W-:-:S05]  /*2470*/  VIADD R20, R20, 0x20 ;  /* 0x0000002014147836 */ /* 0x000fca0000000000 */
[----:B------:R-:W-:Y:S01]  /*2480*/  ISETP.NE.AND P0, PT, R20, 0x400, PT ;  /* 0x000004001400780c */ /* 0x000fe20003f05270 */
[----:B----4-:R0:W-:Y:S04]  /*2490*/  STG.E desc[UR6][R24.64+0x40], R4 ;  /* 0x0000400418007986 */ /* 0x0101e8000c101906 */
[----:B------:R0:W-:Y:S04]  /*24a0*/  STG.E desc[UR6][R24.64+0x44], R5 ;  /* 0x0000440518007986 */ /* 0x0001e8000c101906 */
[----:B------:R0:W-:Y:S04]  /*24b0*/  STG.E desc[UR6][R24.64+0x48], R6 ;  /* 0x0000480618007986 */ /* 0x0001e8000c101906 */
[----:B------:R0:W-:Y:S04]  /*24c0*/  STG.E desc[UR6][R24.64+0x4c], R7 ;  /* 0x00004c0718007986 */ /* 0x0001e8000c101906 */
[----:B-----5:R0:W-:Y:S04]  /*24d0*/  STG.E desc[UR6][R24.64+0x50], R16 ;  /* 0x0000501018007986 */ /* 0x0201e8000c101906 */
[----:B------:R0:W-:Y:S04]  /*24e0*/  STG.E desc[UR6][R24.64+0x54], R17 ;  /* 0x0000541118007986 */ /* 0x0001e8000c101906 */
[----:B------:R0:W-:Y:S04]  /*24f0*/  STG.E desc[UR6][R24.64+0x58], R18 ;  /* 0x0000581218007986 */ /* 0x0001e8000c101906 */
[----:B------:R0:W-:Y:S04]  /*2500*/  STG.E desc[UR6][R24.64+0x5c], R19 ;  /* 0x00005c1318007986 */ /* 0x0001e8000c101906 */
[----:B--2---:R0:W-:Y:S04]  /*2510*/  STG.E desc[UR6][R24.64+0x60], R12 ;  /* 0x0000600c18007986 */ /* 0x0041e8000c101906 */
[----:B------:R0:W-:Y:S04]  /*2520*/  STG.E desc[UR6][R24.64+0x64], R13 ;  /* 0x0000640d18007986 */ /* 0x0001e8000c101906 */
[----:B------:R0:W-:Y:S04]  /*2530*/  STG.E desc[UR6][R24.64+0x68], R14 ;  /* 0x0000680e18007986 */ /* 0x0001e8000c101906 */
[----:B------:R0:W-:Y:S04]  /*2540*/  STG.E desc[UR6][R24.64+0x6c], R15 ;  /* 0x00006c0f18007986 */ /* 0x0001e8000c101906 */
[----:B---3--:R0:W-:Y:S04]  /*2550*/  STG.E desc[UR6][R24.64+0x70], R8 ;  /* 0x0000700818007986 */ /* 0x0081e8000c101906 */
[----:B------:R0:W-:Y:S04]  /*2560*/  STG.E desc[UR6][R24.64+0x74], R9 ;  /* 0x0000740918007986 */ /* 0x0001e8000c101906 */
[----:B------:R0:W-:Y:S04]  /*2570*/  STG.E desc[UR6][R24.64+0x78], R10 ;  /* 0x0000780a18007986 */ /* 0x0001e8000c101906 */
[----:B------:R0:W-:Y:S01]  /*2580*/  STG.E desc[UR6][R24.64+0x7c], R11 ;  /* 0x00007c0b18007986 */ /* 0x0001e2000c101906 */
[----:B------:R-:W-:Y:S05]  /*2590*/  @P0 BRA `(.L_x_71) ;  /* 0xfffffffc004c0947 */ /* 0x000fea000383ffff */
[----:B------:R-:W-:-:S04]  /*25a0*/  IMAD R21, R21, 0xa, RZ ;  /* 0x0000000a15157824 */ /* 0x000fc800078e02ff */
[----:B0-----:R-:W0:Y:S01]  /*25b0*/  I2F.U32.RP R6, R21 ;  /* 0x0000001500067306 */ /* 0x001e220000209000 */
[----:B------:R-:W-:Y:S01]  /*25c0*/  IMAD.MOV R7, RZ, RZ, -R21 ;  /* 0x000000ffff077224 */ /* 0x000fe200078e0a15 */
[----:B------:R-:W-:-:S06]  /*25d0*/  ISETP.NE.U32.AND P2, PT, R21, RZ, PT ;  /* 0x000000ff1500720c */ /* 0x000fcc0003f45070 */
[----:B0-----:R-:W0:Y:S02]  /*25e0*/  MUFU.RCP R6, R6 ;  /* 0x0000000600067308 */ /* 0x001e240000001000 */
[----:B0-----:R-:W-:-:S06]  /*25f0*/  IADD3 R4, PT, PT, R6, 0xffffffe, RZ ;  /* 0x0ffffffe06047810 */ /* 0x001fcc0007ffe0ff */
[----:B------:R0:W1:Y:S02]  /*2600*/  F2I.FTZ.U32.TRUNC.NTZ R5, R4 ;  /* 0x0000000400057305 */ /* 0x000064000021f000 */
[----:B0-----:R-:W-:Y:S02]  /*2610*/  IMAD.MOV.U32 R4, RZ, RZ, RZ ;  /* 0x000000ffff047224 */ /* 0x001fe400078e00ff */
[----:B-1----:R-:W-:-:S04]  /*2620*/  IMAD R7, R7, R5, RZ ;  /* 0x0000000507077224 */ /* 0x002fc800078e02ff */
[----:B------:R-:W-:-:S06]  /*2630*/  IMAD.HI.U32 R5, R5, R7, R4 ;  /* 0x0000000705057227 */ /* 0x000fcc00078e0004 */
[----:B------:R-:W-:-:S04]  /*2640*/  IMAD.HI.U32 R5, R5, R22, RZ ;  /* 0x0000001605057227 */ /* 0x000fc800078e00ff */
[----:B------:R-:W-:-:S04]  /*2650*/  IMAD.MOV R8, RZ, RZ, -R5 ;  /* 0x000000ffff087224 */ /* 0x000fc800078e0a05 */
[----:B------:R-:W-:-:S05]  /*2660*/  IMAD R8, R21, R8, R22 ;  /* 0x0000000815087224 */ /* 0x000fca00078e0216 */
[----:B------:R-:W-:-:S13]  /*2670*/  ISETP.GE.U32.AND P0, PT, R8, R21, PT ;  /* 0x000000150800720c */ /* 0x000fda0003f06070 */
[----:B------:R-:W-:Y:S01]  /*2680*/  @P0 IADD3 R8, PT, PT, -R21, R8, RZ ;  /* 0x0000000815080210 */ /* 0x000fe20007ffe1ff */
[----:B------:R-:W-:-:S03]  /*2690*/  @P0 VIADD R5, R5, 0x1 ;  /* 0x0000000105050836 */ /* 0x000fc60000000000 */
[----:B------:R-:W-:-:S13]  /*26a0*/  ISETP.GE.U32.AND P1, PT, R8, R21, PT ;  /* 0x000000150800720c */ /* 0x000fda0003f26070 */
[----:B------:R-:W-:Y:S01]  /*26b0*/  @P1 VIADD R5, R5, 0x1 ;  /* 0x0000000105051836 */ /* 0x000fe20000000000 */
[----:B------:R-:W-:-:S04]  /*26c0*/  @!P2 LOP3.LUT R5, RZ, R21, RZ, 0x33, !PT ;  /* 0x00000015ff05a212 */ /* 0x000fc800078e33ff */
[----:B------:R-:W-:-:S13]  /*26d0*/  ISETP.GT.AND P0, PT, R5, RZ, PT ;  /* 0x000000ff0500720c */ /* 0x000fda0003f04270 */
[----:B------:R-:W-:Y:S05]  /*26e0*/  @P0 BRA `(.L_x_72) ;  /* 0xffffffe400c00947 */ /* 0x000fea000383ffff */
[----:B------:R-:W-:Y:S05]  /*26f0*/  EXIT ;  /* 0x000000000000794d */ /* 0x000fea0003800000 */
.L_x_73:
        /* <DEDUP_REMOVED lines=16> */
.L_x_144:


//--------------------- .text._Z9mergeSortPi      --------------------------
	.section	.text._Z9mergeSortPi,"ax",@progbits
	.align	128
        .global         _Z9mergeSortPi
        .type           _Z9mergeSortPi,@function
        .size           _Z9mergeSortPi,(.L_x_135 - _Z9mergeSortPi)
        .other          _Z9mergeSortPi,@"STO_CUDA_ENTRY STV_DEFAULT"
_Z9mergeSortPi:
.text._Z9mergeSortPi:
[----:B------:R-:W0:Y:S08]  /*0000*/  LDC R1, c[0x0][0x37c] ;  /* 0x0000df00ff017b82 */ /* 0x000e300000000800 */
[----:B------:R-:W1:Y:S01]  /*0010*/  S2UR UR6, SR_CTAID.X ;  /* 0x00000000000679c3 */ /* 0x000e620000002500 */
[----:B------:R-:W2:Y:S01]  /*0020*/  LDCU.64 UR4, c[0x0][0x380] ;  /* 0x00007000ff0477ac */ /* 0x000ea20008000a00 */
[----:B------:R-:W-:-:S02]  /*0030*/  HFMA2 R6, -RZ, RZ, 0, 0 ;  /* 0x00000000ff067431 */ /* 0x000fc400000001ff */
[----:B------:R-:W-:Y:S01]  /*0040*/  IMAD.MOV.U32 R7, RZ, RZ, 0x3ff ;  /* 0x000003ffff077424 */ /* 0x000fe200078e00ff */
[----:B------:R-:W-:Y:S01]  /*0050*/  MOV R20, 0xf0 ;  /* 0x000000f000147802 */ /* 0x000fe20000000f00 */
[----:B------:R-:W-:Y:S01]  /*0060*/  IMAD.MOV.U32 R21, RZ, RZ, 0x0 ;  /* 0x00000000ff157424 */ /* 0x000fe200078e00ff */
[----:B-1----:R-:W-:-:S04]  /*0070*/  USHF.L.U32 UR6, UR6, 0xa, URZ ;  /* 0x0000000a06067899 */ /* 0x002fc800080006ff */
[----:B--2---:R-:W-:-:S06]  /*0080*/  UIMAD.WIDE.U32 UR4, UR6, 0x4, UR4 ;  /* 0x00000004060478a5 */ /* 0x004fcc000f8e0004 */
[----:B------:R-:W-:Y:S02]  /*0090*/  IMAD.U32 R3, RZ, RZ, UR5 ;  /* 0x00000005ff037e24 */ /* 0x000fe4000f8e00ff */
[----:B------:R-:W-:Y:S02]  /*00a0*/  IMAD.U32 R5, RZ, RZ, UR5 ;  /* 0x00000005ff057e24 */ /* 0x000fe4000f8e00ff */
[----:B------:R-:W-:Y:S02]  /*00b0*/  IMAD.U32 R4, RZ, RZ, UR4 ;  /* 0x00000004ff047e24 */ /* 0x000fe4000f8e00ff */
[----:B------:R-:W-:Y:S02]  /*00c0*/  IMAD.U32 R2, RZ, RZ, UR4 ;  /* 0x00000004ff027e24 */ /* 0x000fe4000f8e00ff */
[----:B0-----:R-:W-:-:S07]  /*00d0*/  IMAD.MOV.U32 R5, RZ, RZ, R3 ;  /* 0x000000ffff057224 */ /* 0x001fce00078e0003 */
[----:B------:R-:W-:Y:S05]  /*00e0*/  CALL.REL.NOINC `($_Z9mergeSortPi$_Z15mergeSortDevicePiii) ;  /* 0x0000000000047944 */ /* 0x000fea0003c00000 */
[----:B------:R-:W-:Y:S05]  /*00f0*/  EXIT ;  /* 0x000000000000794d */ /* 0x000fea0003800000 */
        .type           $_Z9mergeSortPi$_Z15mergeSortDevicePiii,@function
        .size           $_Z9mergeSortPi$_Z15mergeSortDevicePiii,(.L_x_135 - $_Z9mergeSortPi$_Z15mergeSortDevicePiii)
$_Z9mergeSortPi$_Z15mergeSortDevicePiii:
[----:B------:R-:W-:-:S05]  /*0100*/  VIADD R1, R1, 0xffffffb8 ;  /* 0xffffffb801017836 */ /* 0x000fca0000000000 */
[----:B------:R-:W-:Y:S04]  /*0110*/  STL [R1+0x44], R37 ;  /* 0x0000442501007387 */ /* 0x000fe80000100800 */
[----:B------:R-:W-:Y:S04]  /*0120*/  STL [R1+0x40], R31 ;  /* 0x0000401f01007387 */ /* 0x000fe80000100800 */
[----:B------:R-:W-:Y:S04]  /*0130*/  STL [R1+0x3c], R30 ;  /* 0x00003c1e01007387 */ /* 0x000fe80000100800 */
[----:B------:R-:W-:Y:S04]  /*0140*/  STL [R1+0x38], R29 ;  /* 0x0000381d01007387 */ /* 0x000fe80000100800 */
[----:B------:R-:W-:Y:S04]  /*0150*/  STL [R1+0x34], R28 ;  /* 0x0000341c01007387 */ /* 0x000fe80000100800 */
[----:B------:R-:W-:Y:S04]  /*0160*/  STL [R1+0x30], R27 ;  /* 0x0000301b01007387 */ /* 0x000fe80000100800 */
[----:B------:R-:W-:Y:S04]  /*0170*/  STL [R1+0x2c], R26 ;  /* 0x00002c1a01007387 */ /* 0x000fe80000100800 */
[----:B------:R0:W-:Y:S04]  /*0180*/  STL [R1+0x28], R25 ;  /* 0x0000281901007387 */ /* 0x0001e80000100800 */
[----:B------:R1:W-:Y:S04]  /*0190*/  STL [R1+0x24], R24 ;  /* 0x0000241801007387 */ /* 0x0003e80000100800 */
[----:B------:R2:W-:Y:S01]  /*01a0*/  STL [R1+0x20], R23 ;  /* 0x0000201701007387 */ /* 0x0005e20000100800 */
[----:B0-----:R-:W-:-:S03]  /*01b0*/  IMAD.MOV.U32 R25, RZ, RZ, R5 ;  /* 0x000000ffff197224 */ /* 0x001fc600078e0005 */
[----:B------:R0:W-:Y:S01]  /*01c0*/  STL [R1+0x1c], R22 ;  /* 0x00001c1601007387 */ /* 0x0001e20000100800 */
[----:B-1----:R-:W-:-:S03]  /*01d0*/  IMAD.MOV.U32 R24, RZ, RZ, R4 ;  /* 0x000000ffff187224 */ /* 0x002fc600078e0004 */
[----:B------:R-:W-:Y:S01]  /*01e0*/  STL [R1+0x18], R21 ;  /* 0x0000181501007387 */ /* 0x000fe20000100800 */
[----:B--2---:R-:W-:-:S03]  /*01f0*/  IMAD.MOV.U32 R23, RZ, RZ, R6 ;  /* 0x000000ffff177224 */ /* 0x004fc600078e0006 */
[----:B------:R-:W-:Y:S01]  /*0200*/  STL [R1+0x14], R20 ;  /* 0x0000141401007387 */ /* 0x000fe20000100800 */
[----:B0-----:R-:W-:-:S03]  /*0210*/  MOV R22, R7 ;  /* 0x0000000700167202 */ /* 0x001fc60000000f00 */
[----:B------:R-:W-:Y:S04]  /*0220*/  STL [R1+0x10], R19 ;  /* 0x0000101301007387 */ /* 0x000fe80000100800 */
[----:B------:R-:W-:Y:S04]  /*0230*/  STL [R1+0xc], R18 ;  /* 0x00000c1201007387 */ /* 0x000fe80000100800 */
[----:B------:R-:W-:Y:S04]  /*0240*/  STL [R1+0x8], R17 ;  /* 0x0000081101007387 */ /* 0x000fe80000100800 */
[----:B------:R-:W-:Y:S04]  /*0250*/  STL [R1+0x4], R16 ;  /* 0x0000041001007387 */ /* 0x000fe80000100800 */
[----:B------:R0:W-:Y:S02]  /*0260*/  STL [R1], R2 ;  /* 0x0000000201007387 */ /* 0x0001e40000100800 */
[----:B0-----:R-:W0:Y:S05]  /*0270*/  BMOV.32.CLEAR R2, B6 ;  /* 0x0000000006027355 */ /* 0x001e2a0000100000 */
[----:B------:R-:W-:Y:S01]  /*0280*/  BSSY.RECONVERGENT B6, `(.L_x_74) ;  /* 0x0000141000067945 */ /* 0x000fe20003800200 */
[----:B------:R-:W-:-:S13]  /*0290*/  ISETP.GT.AND P0, PT, R22, R23, PT ;  /* 0x000000171600720c */ /* 0x000fda0003f04270 */
[----:B0-----:R-:W-:Y:S05]  /*02a0*/  @!P0 BRA `(.L_x_75) ;  /* 0x0000001000f88947 */ /* 0x001fea0003800000 */
[----:B------:R-:W-:Y:S02]  /*02b0*/  IMAD.IADD R19, R22, 0x1, -R23 ;  /* 0x0000000116137824 */ /* 0x000fe400078e0a17 */
[----:B------:R-:W-:Y:S02]  /*02c0*/  HFMA2 R21, -RZ, RZ, 0, 0 ;  /* 0x00000000ff157431 */ /* 0x000fe400000001ff */
[----:B------:R-:W-:Y:S01]  /*02d0*/  IMAD.MOV.U32 R4, RZ, RZ, R24 ;  /* 0x000000ffff047224 */ /* 0x000fe200078e0018 */
[----:B------:R-:W-:Y:S01]  /*02e0*/  MOV R20, 0x360 ;  /* 0x0000036000147802 */ /* 0x000fe20000000f00 */
[----:B------:R-:W-:Y:S01]  /*02f0*/  IMAD.MOV.U32 R5, RZ, RZ, R25 ;  /* 0x000000ffff057224 */ /* 0x000fe200078e0019 */
[----:B------:R-:W-:Y:S01]  /*0300*/  LEA.HI R18, R19, R19, RZ, 0x1 ;  /* 0x0000001313127211 */ /* 0x000fe200078f08ff */
[----:B------:R-:W-:-:S03]  /*0310*/  IMAD.MOV.U32 R6, RZ, RZ, R23 ;  /* 0x000000ffff067224 */ /* 0x000fc600078e0017 */
[----:B------:R-:W-:-:S04]  /*0320*/  SHF.R.S32.HI R18, RZ, 0x1, R18 ;  /* 0x00000001ff127819 */ /* 0x000fc80000011412 */
[----:B------:R-:W-:-:S05]  /*0330*/  IADD3 R17, PT, PT, R23, R18, RZ ;  /* 0x0000001217117210 */ /* 0x000fca0007ffe0ff */
[----:B------:R-:W-:-:S07]  /*0340*/  IMAD.MOV.U32 R7, RZ, RZ, R17 ;  /* 0x000000ffff077224 */ /* 0x000fce00078e0011 */
[----:B------:R-:W-:Y:S05]  /*0350*/  CALL.REL.NOINC `($_Z9mergeSortPi$_Z15mergeSortDevicePiii) ;  /* 0xfffffffc00687944 */ /* 0x000fea0003c3ffff */
[----:B------:R-:W-:Y:S01]  /*0360*/  VIADD R16, R17, 0x1 ;  /* 0x0000000111107836 */ /* 0x000fe20000000000 */
[----:B------:R-:W-:Y:S01]  /*0370*/  MOV R20, 0x3e0 ;  /* 0x000003e000147802 */ /* 0x000fe20000000f00 */
[----:B------:R-:W-:Y:S02]  /*0380*/  IMAD.MOV.U32 R4, RZ, RZ, R24 ;  /* 0x000000ffff047224 */ /* 0x000fe400078e0018 */
[----:B------:R-:W-:Y:S01]  /*0390*/  IMAD.MOV.U32 R5, RZ, RZ, R25 ;  /* 0x000000ffff057224 */ /* 0x000fe200078e0019 */
[----:B------:R-:W-:Y:S01]  /*03a0*/  MOV R6, R16 ;  /* 0x0000001000067202 */ /* 0x000fe20000000f00 */
[----:B------:R-:W-:Y:S02]  /*03b0*/  IMAD.MOV.U32 R7, RZ, RZ, R22 ;  /* 0x000000ffff077224 */ /* 0x000fe400078e0016 */
[----:B------:R-:W-:-:S07]  /*03c0*/  IMAD.MOV.U32 R21, RZ, RZ, 0x0 ;  /* 0x00000000ff157424 */ /* 0x000fce00078e00ff */
[----:B------:R-:W-:Y:S05]  /*03d0*/  CALL.REL.NOINC `($_Z9mergeSortPi$_Z15mergeSortDevicePiii) ;  /* 0xfffffffc00487944 */ /* 0x000fea0003c3ffff */
[----:B------:R-:W-:Y:S01]  /*03e0*/  MOV R26, 0x40 ;  /* 0x00000040001a7802 */ /* 0x000fe20000000f00 */
[----:B------:R-:W-:Y:S02]  /*03f0*/  VIADD R30, R18, 0x1 ;  /* 0x00000001121e7836 */ /* 0x000fe40000000000 */
[----:B------:R-:W-:Y:S01]  /*0400*/  IMAD.IADD R31, R22, 0x1, -R17 ;  /* 0x00000001161f7824 */ /* 0x000fe200078e0a11 */
[----:B------:R0:W1:Y:S01]  /*0410*/  LDC.64 R6, c[0x4][R26] ;  /* 0x010000001a067b82 */ /* 0x0000620000000a00 */
[----:B------:R-:W-:-:S07]  /*0420*/  IMAD.WIDE R4, R30, 0x4, RZ ;  /* 0x000000041e047825 */ /* 0x000fce00078e02ff */
[----:B------:R-:W-:-:S07]  /*0430*/  LEPC R20, `(.L_x_76) ;  /* 0x000000001014794e */ /* 0x000fce0000000000 */
[----:B01----:R-:W-:Y:S05]  /*0440*/  CALL.ABS.NOINC R6 ;  /* 0x0000000006007343 */ /* 0x003fea0003c00000 */
.L_x_76:
[----:B------:R-:W-:Y:S01]  /*0450*/  IMAD.WIDE R6, R31, 0x4, RZ ;  /* 0x000000041f067825 */ /* 0x000fe200078e02ff */
[----:B------:R0:W1:Y:S01]  /*0460*/  LDC.64 R8, c[0x4][R26] ;  /* 0x010000001a087b82 */ /* 0x0000620000000a00 */
[----:B------:R-:W-:Y:S02]  /*0470*/  MOV R27, R5 ;  /* 0x00000005001b7202 */ /* 0x000fe40000000f00 */
[----:B------:R-:W-:Y:S02]  /*0480*/  IMAD.MOV.U32 R5, RZ, RZ, R7 ;  /* 0x000000ffff057224 */ /* 0x000fe400078e0007 */
[----:B0-----:R-:W-:Y:S02]  /*0490*/  IMAD.MOV.U32 R26, RZ, RZ, R4 ;  /* 0x000000ffff1a7224 */ /* 0x001fe400078e0004 */
[----:B------:R-:W-:-:S07]  /*04a0*/  IMAD.MOV.U32 R4, RZ, RZ, R6 ;  /* 0x000000ffff047224 */ /* 0x000fce00078e0006 */
[----:B------:R-:W-:-:S07]  /*04b0*/  LEPC R20, `(.L_x_77) ;  /* 0x000000001014794e */ /* 0x000fce0000000000 */
[----:B-1----:R-:W-:Y:S05]  /*04c0*/  CALL.ABS.NOINC R8 ;  /* 0x0000000008007343 */ /* 0x002fea0003c00000 */
.L_x_77:
[----:B------:R-:W0:Y:S01]  /*04d0*/  LDC.64 R10, c[0x0][0x358] ;  /* 0x0000d600ff0a7b82 */ /* 0x000e220000000a00 */
[----:B------:R-:W-:Y:S01]  /*04e0*/  ISETP.GE.AND P0, PT, R19, -0x1, PT ;  /* 0xffffffff1300780c */ /* 0x000fe20003f06270 */
[----:B------:R-:W-:Y:S01]  /*04f0*/  BSSY.RECONVERGENT B0, `(.L_x_78) ;  /* 0x000003a000007945 */ /* 0x000fe20003800200 */
[----:B------:R-:W-:Y:S02]  /*0500*/  IMAD.MOV.U32 R28, RZ, RZ, R4 ;  /* 0x000000ffff1c7224 */ /* 0x000fe400078e0004 */
[----:B------:R-:W-:-:S09]  /*0510*/  IMAD.MOV.U32 R29, RZ, RZ, R5 ;  /* 0x000000ffff1d7224 */ /* 0x000fd200078e0005 */
[----:B------:R-:W-:Y:S05]  /*0520*/  @!P0 BRA `(.L_x_79) ;  /* 0x0000000000d88947 */ /* 0x000fea0003800000 */
[----:B------:R-:W-:Y:S01]  /*0530*/  ISETP.GE.U32.AND P1, PT, R18, 0x3, PT ;  /* 0x000000031200780c */ /* 0x000fe20003f26070 */
[----:B------:R-:W-:Y:S01]  /*0540*/  BSSY.RECONVERGENT B1, `(.L_x_80) ;  /* 0x0000021000017945 */ /* 0x000fe20003800200 */
[----:B------:R-:W-:Y:S01]  /*0550*/  LOP3.LUT R14, R30, 0x3, RZ, 0xc0, !PT ;  /* 0x000000031e0e7812 */ /* 0x000fe200078ec0ff */
[----:B------:R-:W-:-:S03]  /*0560*/  HFMA2 R0, -RZ, RZ, 0, 0 ;  /* 0x00000000ff007431 */ /* 0x000fc600000001ff */
[----:B------:R-:W-:-:S07]  /*0570*/  ISETP.NE.AND P0, PT, R14, RZ, PT ;  /* 0x000000ff0e00720c */ /* 0x000fce0003f05270 */
[----:B------:R-:W-:Y:S06]  /*0580*/  @!P1 BRA `(.L_x_81) ;  /* 0x0000000000709947 */ /* 0x000fec0003800000 */
[----:B------:R-:W-:Y:S01]  /*0590*/  IADD3 R8, P1, PT, R24, 0x8, RZ ;  /* 0x0000000818087810 */ /* 0x000fe20007f3e0ff */
[----:B------:R-:W-:Y:S01]  /*05a0*/  IMAD.MOV.U32 R13, RZ, RZ, R23 ;  /* 0x000000ffff0d7224 */ /* 0x000fe200078e0017 */
[----:B------:R-:W-:Y:S02]  /*05b0*/  IADD3 R12, P2, PT, R26, 0x8, RZ ;  /* 0x000000081a0c7810 */ /* 0x000fe40007f5e0ff */
[----:B------:R-:W-:Y:S01]  /*05c0*/  LOP3.LUT R0, R30, 0xfffffffc, RZ, 0xc0, !PT ;  /* 0xfffffffc1e007812 */ /* 0x000fe200078ec0ff */
[----:B------:R-:W-:Y:S02]  /*05d0*/  IMAD.X R9, RZ, RZ, R25, P1 ;  /* 0x000000ffff097224 */ /* 0x000fe400008e0619 */
[----:B------:R-:W-:Y:S02]  /*05e0*/  IMAD.X R33, RZ, RZ, R27, P2 ;  /* 0x000000ffff217224 */ /* 0x000fe400010e061b */
[----:B------:R-:W-:-:S07]  /*05f0*/  IMAD.MOV R3, RZ, RZ, -R0 ;  /* 0x000000ffff037224 */ /* 0x000fce00078e0a00 */
.L_x_82:
[----:B0-----:R-:W-:Y:S01]  /*0600*/  R2UR UR4, R10 ;  /* 0x000000000a0472ca */ /* 0x001fe200000e0000 */
[----:B------:R-:W-:Y:S01]  /*0610*/  IMAD.WIDE R4, R13, 0x4, R8 ;  /* 0x000000040d047825 */ /* 0x000fe200078e0208 */
[----:B------:R-:W-:-:S13]  /*0620*/  R2UR UR5, R11 ;  /* 0x000000000b0572ca */ /* 0x000fda00000e0000 */
[----:B------:R-:W2:Y:S01]  /*0630*/  LDG.E R15, desc[UR4][R4.64+-0x8] ;  /* 0xfffff804040f7981 */ /* 0x000ea2000c1e1900 */
[----:B------:R-:W-:Y:S01]  /*0640*/  R2UR UR6, R10 ;  /* 0x000000000a0672ca */ /* 0x000fe200000e0000 */
[----:B-1----:R-:W-:Y:S01]  /*0650*/  IMAD.MOV.U32 R7, RZ, RZ, R33 ;  /* 0x000000ffff077224 */ /* 0x002fe200078e0021 */
[----:B------:R-:W-:Y:S02]  /*0660*/  R2UR UR7, R11 ;  /* 0x000000000b0772ca */ /* 0x000fe400000e0000 */
[----:B------:R-:W-:-:S05]  /*0670*/  MOV R6, R12 ;  /* 0x0000000c00067202 */ /* 0x000fca0000000f00 */
[----:B--2---:R-:W-:Y:S06]  /*0680*/  ST.E desc[UR4][R6.64+-0x8], R15 ;  /* 0xfffff80f06007985 */ /* 0x004fec000c101904 */
[----:B------:R-:W2:Y:S04]  /*0690*/  LDG.E R33, desc[UR6][R4.64+-0x4] ;  /* 0xfffffc0604217981 */ /* 0x000ea8000c1e1900 */
[----:B--2---:R0:W-:Y:S04]  /*06a0*/  ST.E desc[UR4][R6.64+-0x4], R33 ;  /* 0xfffffc2106007985 */ /* 0x0041e8000c101904 */
[----:B------:R-:W2:Y:S01]  /*06b0*/  LDG.E R35, desc[UR6][R4.64] ;  /* 0x0000000604237981 */ /* 0x000ea2000c1e1900 */
[----:B------:R-:W-:-:S05]  /*06c0*/  VIADD R3, R3, 0x4 ;  /* 0x0000000403037836 */ /* 0x000fca0000000000 */
[----:B------:R-:W-:Y:S01]  /*06d0*/  ISETP.NE.AND P1, PT, R3, RZ, PT ;  /* 0x000000ff0300720c */ /* 0x000fe20003f25270 */
[----:B--2---:R1:W-:Y:S04]  /*06e0*/  ST.E desc[UR4][R6.64], R35 ;  /* 0x0000002306007985 */ /* 0x0043e8000c101904 */
[----:B------:R-:W2:Y:S01]  /*06f0*/  LDG.E R37, desc[UR6][R4.64+0x4] ;  /* 0x0000040604257981 */ /* 0x000ea2000c1e1900 */
[----:B------:R-:W-:Y:S01]  /*0700*/  IADD3 R12, P2, PT, R6, 0x10, RZ ;  /* 0x00000010060c7810 */ /* 0x000fe20007f5e0ff */
[----:B------:R-:W-:-:S04]  /*0710*/  VIADD R13, R13, 0x4 ;  /* 0x000000040d0d7836 */ /* 0x000fc80000000000 */
[----:B0-----:R-:W-:Y:S01]  /*0720*/  IMAD.X R33, RZ, RZ, R7, P2 ;  /* 0x000000ffff217224 */ /* 0x001fe200010e0607 */
[----:B--2---:R1:W-:Y:S01]  /*0730*/  ST.E desc[UR4][R6.64+0x4], R37 ;  /* 0x0000042506007985 */ /* 0x0043e2000c101904 */
[----:B------:R-:W-:Y:S06]  /*0740*/  @P1 BRA `(.L_x_82) ;  /* 0xfffffffc00ac1947 */ /* 0x000fec000383ffff */
.L_x_81:
[----:B------:R-:W-:Y:S05]  /*0750*/  BSYNC.RECONVERGENT B1 ;  /* 0x0000000000017941 */ /* 0x000fea0003800200 */
.L_x_80:
[----:B------:R-:W-:Y:S05]  /*0760*/  @!P0 BRA `(.L_x_79) ;  /* 0x0000000000488947 */ /* 0x000fea0003800000 */
[----:B------:R-:W-:Y:S01]  /*0770*/  IMAD.WIDE.U32 R4, R0, 0x4, R26 ;  /* 0x0000000400047825 */ /* 0x000fe200078e001a */
[----:B-1----:R-:W-:-:S03]  /*0780*/  IADD3 R6, PT, PT, -R14, RZ, RZ ;  /* 0x000000ff0e067210 */ /* 0x002fc60007ffe1ff */
[----:B------:R-:W-:Y:S02]  /*0790*/  IMAD.MOV.U32 R8, RZ, RZ, R4 ;  /* 0x000000ffff087224 */ /* 0x000fe400078e0004 */
[----:B------:R-:W-:Y:S02]  /*07a0*/  IMAD.MOV.U32 R9, RZ, RZ, R5 ;  /* 0x000000ffff097224 */ /* 0x000fe400078e0005 */
[----:B------:R-:W-:-:S07]  /*07b0*/  IMAD.IADD R3, R23, 0x1, R0 ;  /* 0x0000000117037824 */ /* 0x000fce00078e0200 */
.L_x_83:
[----:B0-----:R-:W-:Y:S01]  /*07c0*/  R2UR UR4, R10 ;  /* 0x000000000a0472ca */ /* 0x001fe200000e0000 */
[----:B--2---:R-:W-:Y:S01]  /*07d0*/  IMAD.WIDE R4, R3, 0x4, R24 ;  /* 0x0000000403047825 */ /* 0x004fe200078e0218 */
[----:B------:R-:W-:-:S13]  /*07e0*/  R2UR UR5, R11 ;  /* 0x000000000b0572ca */ /* 0x000fda00000e0000 */
[----:B------:R0:W2:Y:S01]  /*07f0*/  LDG.E R7, desc[UR4][R4.64] ;  /* 0x0000000404077981 */ /* 0x0000a2000c1e1900 */
[----:B------:R-:W-:Y:S02]  /*0800*/  VIADD R6, R6, 0x1 ;  /* 0x0000000106067836 */ /* 0x000fe40000000000 */
[----:B------:R-:W-:-:S03]  /*0810*/  VIADD R3, R3, 0x1 ;  /* 0x0000000103037836 */ /* 0x000fc60000000000 */
[----:B------:R-:W-:Y:S01]  /*0820*/  ISETP.NE.AND P0, PT, R6, RZ, PT ;  /* 0x000000ff0600720c */ /* 0x000fe20003f05270 */
[----:B0-----:R-:W-:Y:S01]  /*0830*/  IMAD.MOV.U32 R4, RZ, RZ, R8 ;  /* 0x000000ffff047224 */ /* 0x001fe200078e0008 */
[----:B------:R-:W-:Y:S02]  /*0840*/  MOV R5, R9 ;  /* 0x0000000900057202 */ /* 0x000fe40000000f00 */
[----:B------:R-:W-:-:S05]  /*0850*/  IADD3 R8, P1, PT, R8, 0x4, RZ ;  /* 0x0000000408087810 */ /* 0x000fca0007f3e0ff */
[----:B------:R-:W-:Y:S01]  /*0860*/  IMAD.X R9, RZ, RZ, R9, P1 ;  /* 0x000000ffff097224 */ /* 0x000fe200008e0609 */
[----:B--2---:R2:W-:Y:S03]  /*0870*/  ST.E desc[UR4][R4.64], R7 ;  /* 0x0000000704007985 */ /* 0x0045e6000c101904 */
[----:B------:R-:W-:Y:S05]  /*0880*/  @P0 BRA `(.L_x_83) ;  /* 0xfffffffc00cc0947 */ /* 0x000fea000383ffff */
.L_x_79:
[----:B------:R-:W-:Y:S05]  /*0890*/  BSYNC.RECONVERGENT B0 ;  /* 0x0000000000007941 */ /* 0x000fea0003800200 */
.L_x_78:
[----:B------:R-:W-:Y:S01]  /*08a0*/  ISETP.GE.AND P0, PT, R31, 0x1, PT ;  /* 0x000000011f00780c */ /* 0x000fe20003f06270 */
[----:B------:R-:W-:-:S12]  /*08b0*/  BSSY.RECONVERGENT B0, `(.L_x_84) ;  /* 0x000004b000007945 */ /* 0x000fd80003800200 */
[----:B------:R-:W-:Y:S05]  /*08c0*/  @!P0 BRA `(.L_x_85) ;  /* 0x0000000400248947 */ /* 0x000fea0003800000 */
[----:B------:R-:W-:Y:S01]  /*08d0*/  IMAD.IADD R0, R17, 0x1, -R22 ;  /* 0x0000000111007824 */ /* 0x000fe200078e0a16 */
[----:B------:R-:W-:Y:S01]  /*08e0*/  LOP3.LUT R32, R31, 0x3, RZ, 0xc0, !PT ;  /* 0x000000031f207812 */ /* 0x000fe200078ec0ff */
[----:B------:R-:W-:Y:S03]  /*08f0*/  BSSY.RECONVERGENT B1, `(.L_x_86) ;  /* 0x000002c000017945 */ /* 0x000fe60003800200 */
[----:B------:R-:W-:Y:S01]  /*0900*/  ISETP.GT.U32.AND P1, PT, R0, -0x4, PT ;  /* 0xfffffffc0000780c */ /* 0x000fe20003f24070 */
[----:B------:R-:W-:Y:S01]  /*0910*/  HFMA2 R0, -RZ, RZ, 0, 0 ;  /* 0x00000000ff007431 */ /* 0x000fe200000001ff */
[----:B------:R-:W-:-:S11]  /*0920*/  ISETP.NE.AND P0, PT, R32, RZ, PT ;  /* 0x000000ff2000720c */ /* 0x000fd60003f05270 */
[----:B------:R-:W-:Y:S05]  /*0930*/  @P1 BRA `(.L_x_87) ;  /* 0x00000000009c1947 */ /* 0x000fea0003800000 */
[----:B-1----:R-:W-:Y:S01]  /*0940*/  IMAD.MOV.U32 R6, RZ, RZ, R24 ;  /* 0x000000ffff067224 */ /* 0x002fe200078e0018 */
[----:B------:R-:W-:Y:S01]  /*0950*/  LOP3.LUT R0, R31, 0x7ffffffc, RZ, 0xc0, !PT ;  /* 0x7ffffffc1f007812 */ /* 0x000fe200078ec0ff */
[----:B--2---:R-:W-:Y:S01]  /*0960*/  IMAD.MOV.U32 R7, RZ, RZ, R25 ;  /* 0x000000ffff077224 */ /* 0x004fe200078e0019 */
[----:B------:R-:W-:Y:S01]  /*0970*/  IADD3 R8, P3, PT, R28, 0x8, RZ ;  /* 0x000000081c087810 */ /* 0x000fe20007f7e0ff */
[----:B------:R-:W-:-:S03]  /*0980*/  IMAD.WIDE R4, R16, 0x4, R6 ;  /* 0x0000000410047825 */ /* 0x000fc600078e0206 */
[----:B------:R-:W-:Y:S01]  /*0990*/  IADD3.X R13, PT, PT, RZ, R29, RZ, P3, !PT ;  /* 0x0000001dff0d7210 */ /* 0x000fe20001ffe4ff */
[----:B------:R-:W-:Y:S01]  /*09a0*/  IMAD.WIDE R6, R17, 0x4, R6 ;  /* 0x0000000411067825 */ /* 0x000fe200078e0206 */
[----:B------:R-:W-:-:S03]  /*09b0*/  IADD3 R14, P1, PT, R4, 0xc, RZ ;  /* 0x0000000c040e7810 */ /* 0x000fc60007f3e0ff */
[----:B------:R-:W-:Y:S01]  /*09c0*/  IMAD.MOV R3, RZ, RZ, -R0 ;  /* 0x000000ffff037224 */ /* 0x000fe200078e0a00 */
[----:B------:R-:W-:Y:S01]  /*09d0*/  IADD3 R12, P2, PT, R6, 0x4, RZ ;  /* 0x00000004060c7810 */ /* 0x000fe20007f5e0ff */
[----:B------:R-:W-:-:S04]  /*09e0*/  IMAD.X R37, RZ, RZ, R5, P1 ;  /* 0x000000ffff257224 */ /* 0x000fc800008e0605 */
[----:B------:R-:W-:-:S08]  /*09f0*/  IMAD.X R35, RZ, RZ, R7, P2 ;  /* 0x000000ffff237224 */ /* 0x000fd000010e0607 */
.L_x_88:
[----:B0-----:R-:W-:Y:S01]  /*0a00*/  R2UR UR4, R10 ;  /* 0x000000000a0472ca */ /* 0x001fe200000e0000 */
[----:B------:R-:W-:Y:S01]  /*0a10*/  IMAD.MOV.U32 R4, RZ, RZ, R12 ;  /* 0x000000ffff047224 */ /* 0x000fe200078e000c */
[----:B------:R-:W-:Y:S01]  /*0a20*/  R2UR UR5, R11 ;  /* 0x000000000b0572ca */ /* 0x000fe200000e0000 */
[----:B------:R-:W-:-:S12]  /*0a30*/  IMAD.MOV.U32 R5, RZ, RZ, R35 ;  /* 0x000000ffff057224 */ /* 0x000fd800078e0023 */
[----:B------:R0:W2:Y:S01]  /*0a40*/  LDG.E R9, desc[UR4][R4.64] ;  /* 0x0000000404097981 */ /* 0x0000a2000c1e1900 */
[----:B------:R-:W-:Y:S01]  /*0a50*/  R2UR UR6, R10 ;  /* 0x000000000a0672ca */ /* 0x000fe200000e0000 */
[----:B---3--:R-:W-:Y:S01]  /*0a60*/  IMAD.MOV.U32 R6, RZ, RZ, R8 ;  /* 0x000000ffff067224 */ /* 0x008fe200078e0008 */
[----:B------:R-:W-:Y:S01]  /*0a70*/  R2UR UR7, R11 ;  /* 0x000000000b0772ca */ /* 0x000fe200000e0000 */
[----:B------:R-:W-:Y:S02]  /*0a80*/  IMAD.MOV.U32 R7, RZ, RZ, R13 ;  /* 0x000000ffff077224 */ /* 0x000fe400078e000d */
[----:B0-----:R-:W-:Y:S01]  /*0a90*/  IMAD.MOV.U32 R4, RZ, RZ, R14 ;  /* 0x000000ffff047224 */ /* 0x001fe200078e000e */
[----:B------:R-:W-:Y:S02]  /*0aa0*/  MOV R5, R37 ;  /* 0x0000002500057202 */ /* 0x000fe40000000f00 */
[----:B--2---:R-:W-:Y:S07]  /*0ab0*/  ST.E desc[UR4][R6.64+-0x8], R9 ;  /* 0xfffff80906007985 */ /* 0x004fee000c101904 */
[----:B------:R-:W2:Y:S04]  /*0ac0*/  LDG.E R13, desc[UR6][R4.64+-0x8] ;  /* 0xfffff806040d7981 */ /* 0x000ea8000c1e1900 */
[----:B--2---:R0:W-:Y:S04]  /*0ad0*/  ST.E desc[UR4][R6.64+-0x4], R13 ;  /* 0xfffffc0d06007985 */ /* 0x0041e8000c101904 */
[----:B------:R-:W2:Y:S01]  /*0ae0*/  LDG.E R15, desc[UR6][R4.64+-0x4] ;  /* 0xfffffc06040f7981 */ /* 0x000ea2000c1e1900 */
[----:B------:R-:W-:-:S05]  /*0af0*/  VIADD R3, R3, 0x4 ;  /* 0x0000000403037836 */ /* 0x000fca0000000000 */
[----:B------:R-:W-:Y:S01]  /*0b00*/  ISETP.NE.AND P1, PT, R3, RZ, PT ;  /* 0x000000ff0300720c */ /* 0x000fe20003f25270 */
[----:B--2---:R3:W-:Y:S04]  /*0b10*/  ST.E desc[UR4][R6.64], R15 ;  /* 0x0000000f06007985 */ /* 0x0047e8000c101904 */
[----:B------:R-:W2:Y:S01]  /*0b20*/  LDG.E R33, desc[UR6][R4.64] ;  /* 0x0000000604217981 */ /* 0x000ea2000c1e1900 */
[----:B------:R-:W-:Y:S02]  /*0b30*/  IADD3 R12, P3, PT, R12, 0x10, RZ ;  /* 0x000000100c0c7810 */ /* 0x000fe40007f7e0ff */
[----:B------:R-:W-:Y:S02]  /*0b40*/  IADD3 R14, P2, PT, R4, 0x10, RZ ;  /* 0x00000010040e7810 */ /* 0x000fe40007f5e0ff */
[----:B------:R-:W-:Y:S01]  /*0b50*/  IADD3 R8, P4, PT, R6, 0x10, RZ ;  /* 0x0000001006087810 */ /* 0x000fe20007f9e0ff */
[----:B------:R-:W-:-:S02]  /*0b60*/  IMAD.X R35, RZ, RZ, R35, P3 ;  /* 0x000000ffff237224 */ /* 0x000fc400018e0623 */
[----:B------:R-:W-:Y:S01]  /*0b70*/  IMAD.X R37, RZ, RZ, R5, P2 ;  /* 0x000000ffff257224 */ /* 0x000fe200010e0605 */
[----:B0-----:R-:W-:Y:S01]  /*0b80*/  IADD3.X R13, PT, PT, RZ, R7, RZ, P4, !PT ;  /* 0x00000007ff0d7210 */ /* 0x001fe200027fe4ff */
[----:B--2---:R3:W-:Y:S01]  /*0b90*/  ST.E desc[UR4][R6.64+0x4], R33 ;  /* 0x0000042106007985 */ /* 0x0047e2000c101904 */
[----:B------:R-:W-:Y:S07]  /*0ba0*/  @P1 BRA `(.L_x_88) ;  /* 0xfffffffc00941947 */ /* 0x000fee000383ffff */
.L_x_87:
[----:B------:R-:W-:Y:S05]  /*0bb0*/  BSYNC.RECONVERGENT B1 ;  /* 0x0000000000017941 */ /* 0x000fea0003800200 */
.L_x_86:
[----:B------:R-:W-:Y:S05]  /*0bc0*/  @!P0 BRA `(.L_x_85) ;  /* 0x0000000000648947 */ /* 0x000fea0003800000 */
[----:B------:R-:W-:Y:S01]  /*0bd0*/  IADD3 R9, P0, PT, R17, R0, RZ ;  /* 0x0000000011097210 */ /* 0x000fe20007f1e0ff */
[----:B--2---:R-:W-:-:S03]  /*0be0*/  IMAD.WIDE.U32 R4, R0, 0x4, R28 ;  /* 0x0000000400047825 */ /* 0x004fc600078e001c */
[----:B------:R-:W-:Y:S01]  /*0bf0*/  LEA R8, P1, R9, R24, 0x2 ;  /* 0x0000001809087211 */ /* 0x000fe200078210ff */
[----:B-1-3--:R-:W-:Y:S01]  /*0c00*/  IMAD.MOV.U32 R6, RZ, RZ, R4 ;  /* 0x000000ffff067224 */ /* 0x00afe200078e0004 */
[----:B------:R-:W-:Y:S01]  /*0c10*/  LEA.HI.X.SX32 R0, R17, RZ, 0x1, P0 ;  /* 0x000000ff11007211 */ /* 0x000fe200000f0eff */
[----:B------:R-:W-:Y:S01]  /*0c20*/  IMAD.MOV.U32 R7, RZ, RZ, R5 ;  /* 0x000000ffff077224 */ /* 0x000fe200078e0005 */
[----:B------:R-:W-:Y:S02]  /*0c30*/  IADD3 R8, P0, PT, R8, 0x4, RZ ;  /* 0x0000000408087810 */ /* 0x000fe40007f1e0ff */
[----:B------:R-:W-:Y:S01]  /*0c40*/  LEA.HI.X R9, R9, R25, R0, 0x2, P1 ;  /* 0x0000001909097211 */ /* 0x000fe200008f1400 */
[----:B------:R-:W-:-:S03]  /*0c50*/  IMAD.MOV R0, RZ, RZ, -R32 ;  /* 0x000000ffff007224 */ /* 0x000fc600078e0a20 */
[----:B------:R-:W-:-:S07]  /*0c60*/  IADD3.X R9, PT, PT, RZ, R9, RZ, P0, !PT ;  /* 0x00000009ff097210 */ /* 0x000fce00007fe4ff */
.L_x_89:
[----:B0-----:R-:W-:Y:S01]  /*0c70*/  R2UR UR4, R10 ;  /* 0x000000000a0472ca */ /* 0x001fe200000e0000 */
[----:B----4-:R-:W-:Y:S01]  /*0c80*/  IMAD.MOV.U32 R4, RZ, RZ, R8 ;  /* 0x000000ffff047224 */ /* 0x010fe200078e0008 */
[----:B------:R-:W-:Y:S01]  /*0c90*/  R2UR UR5, R11 ;  /* 0x000000000b0572ca */ /* 0x000fe200000e0000 */
[----:B------:R-:W-:-:S12]  /*0ca0*/  IMAD.MOV.U32 R5, RZ, RZ, R9 ;  /* 0x000000ffff057224 */ /* 0x000fd800078e0009 */
[----:B------:R0:W2:Y:S01]  /*0cb0*/  LDG.E R3, desc[UR4][R4.64] ;  /* 0x0000000404037981 */ /* 0x0000a2000c1e1900 */
[----:B------:R-:W-:Y:S02]  /*0cc0*/  IADD3 R0, PT, PT, R0, 0x1, RZ ;  /* 0x0000000100007810 */ /* 0x000fe40007ffe0ff */
[----:B------:R-:W-:Y:S02]  /*0cd0*/  IADD3 R8, P1, PT, R8, 0x4, RZ ;  /* 0x0000000408087810 */ /* 0x000fe40007f3e0ff */
[----:B------:R-:W-:-:S03]  /*0ce0*/  ISETP.NE.AND P0, PT, R0, RZ, PT ;  /* 0x000000ff0000720c */ /* 0x000fc60003f05270 */
[----:B------:R-:W-:Y:S02]  /*0cf0*/  IMAD.X R9, RZ, RZ, R9, P1 ;  /* 0x000000ffff097224 */ /* 0x000fe400008e0609 */
[----:B0-----:R-:W-:Y:S01]  /*0d00*/  IMAD.MOV.U32 R4, RZ, RZ, R6 ;  /* 0x000000ffff047224 */ /* 0x001fe200078e0006 */
[----:B------:R-:W-:Y:S01]  /*0d10*/  IADD3 R6, P2, PT, R6, 0x4, RZ ;  /* 0x0000000406067810 */ /* 0x000fe20007f5e0ff */
[----:B------:R-:W-:-:S04]  /*0d20*/  IMAD.MOV.U32 R5, RZ, RZ, R7 ;  /* 0x000000ffff057224 */ /* 0x000fc800078e0007 */
[----:B------:R-:W-:Y:S01]  /*0d30*/  IMAD.X R7, RZ, RZ, R7, P2 ;  /* 0x000000ffff077224 */ /* 0x000fe200010e0607 */
[----:B--2---:R4:W-:Y:S01]  /*0d40*/  ST.E desc[UR4][R4.64], R3 ;  /* 0x0000000304007985 */ /* 0x0049e2000c101904 */
[----:B------:R-:W-:Y:S06]  /*0d50*/  @P0 BRA `(.L_x_89) ;  /* 0xfffffffc00c40947 */ /* 0x000fec000383ffff */
.L_x_85:
[----:B------:R-:W-:Y:S05]  /*0d60*/  BSYNC.RECONVERGENT B0 ;  /* 0x0000000000007941 */ /* 0x000fea0003800200 */
.L_x_84:
[----:B------:R-:W-:Y:S01]  /*0d70*/  ISETP.GE.AND P0, PT, R31, 0x1, PT ;  /* 0x000000011f00780c */ /* 0x000fe20003f06270 */
[----:B------:R-:W-:Y:S01]  /*0d80*/  BSSY.RECONVERGENT B0, `(.L_x_90) ;  /* 0x0000021000007945 */ /* 0x000fe20003800200 */
[----:B----4-:R-:W-:Y:S02]  /*0d90*/  IMAD.MOV.U32 R3, RZ, RZ, RZ ;  /* 0x000000ffff037224 */ /* 0x010fe400078e00ff */
[----:B------:R-:W-:Y:S01]  /*0da0*/  ISETP.LT.OR P0, PT, R19, -0x1, !P0 ;  /* 0xffffffff1300780c */ /* 0x000fe20004701670 */
[----:B------:R-:W-:-:S12]  /*0db0*/  IMAD.MOV.U32 R0, RZ, RZ, RZ ;  /* 0x000000ffff007224 */ /* 0x000fd800078e00ff */
[----:B------:R-:W-:Y:S05]  /*0dc0*/  @P0 BRA `(.L_x_91) ;  /* 0x0000000000700947 */ /* 0x000fea0003800000 */
[----:B------:R-:W-:Y:S02]  /*0dd0*/  HFMA2 R0, -RZ, RZ, 0, 0 ;  /* 0x00000000ff007431 */ /* 0x000fe400000001ff */
[----:B------:R-:W-:-:S07]  /*0de0*/  IMAD.MOV.U32 R3, RZ, RZ, RZ ;  /* 0x000000ffff037224 */ /* 0x000fce00078e00ff */
.L_x_92:
[C---:B0-----:R-:W-:Y:S01]  /*0df0*/  R2UR UR4, R10.reuse ;  /* 0x000000000a0472ca */ /* 0x041fe200000e0000 */
[----:B-1-3--:R-:W-:Y:S01]  /*0e00*/  IMAD.MOV.U32 R6, RZ, RZ, R28 ;  /* 0x000000ffff067224 */ /* 0x00afe200078e001c */
[----:B------:R-:W-:Y:S01]  /*0e10*/  R2UR UR5, R11 ;  /* 0x000000000b0572ca */ /* 0x000fe200000e0000 */
[----:B--2---:R-:W-:Y:S01]  /*0e20*/  IMAD.MOV.U32 R7, RZ, RZ, R29 ;  /* 0x000000ffff077224 */ /* 0x004fe200078e001d */
[----:B------:R-:W-:Y:S01]  /*0e30*/  R2UR UR6, R10 ;  /* 0x000000000a0672ca */ /* 0x000fe200000e0000 */
[----:B------:R-:W-:Y:S01]  /*0e40*/  IMAD.WIDE R4, R3, 0x4, R26 ;  /* 0x0000000403047825 */ /* 0x000fe200078e021a */
[----:B------:R-:W-:-:S03]  /*0e50*/  R2UR UR7, R11 ;  /* 0x000000000b0772ca */ /* 0x000fc600000e0000 */
[----:B------:R-:W-:-:S06]  /*0e60*/  IMAD.WIDE R6, R0, 0x4, R6 ;  /* 0x0000000400067825 */ /* 0x000fcc00078e0206 */
[----:B------:R-:W2:Y:S04]  /*0e70*/  LD.E R5, desc[UR4][R4.64] ;  /* 0x0000000404057980 */ /* 0x000ea8000c101900 */
[----:B------:R-:W2:Y:S01]  /*0e80*/  LD.E R6, desc[UR6][R6.64] ;  /* 0x0000000606067980 */ /* 0x000ea2000c101900 */
[----:B------:R-:W-:Y:S01]  /*0e90*/  MOV R9, R25 ;  /* 0x0000001900097202 */ /* 0x000fe20000000f00 */
[----:B------:R-:W-:-:S04]  /*0ea0*/  IMAD.MOV.U32 R8, RZ, RZ, R24 ;  /* 0x000000ffff087224 */ /* 0x000fc800078e0018 */
[----:B------:R-:W-:-:S04]  /*0eb0*/  IMAD.WIDE R8, R23, 0x4, R8 ;  /* 0x0000000417087825 */ /* 0x000fc800078e0208 */
[----:B------:R-:W-:Y:S01]  /*0ec0*/  VIADD R23, R23, 0x1 ;  /* 0x0000000117177836 */ /* 0x000fe20000000000 */
[----:B--2---:R-:W-:-:S13]  /*0ed0*/  ISETP.GT.AND P0, PT, R5, R6, PT ;  /* 0x000000060500720c */ /* 0x004fda0003f04270 */
[----:B------:R-:W-:Y:S01]  /*0ee0*/  @!P0 R2UR UR4, R10 ;  /* 0x000000000a0482ca */ /* 0x000fe200000e0000 */
[----:B------:R-:W-:Y:S01]  /*0ef0*/  @P0 VIADD R0, R0, 0x1 ;  /* 0x0000000100000836 */ /* 0x000fe20000000000 */
[----:B------:R-:W-:Y:S01]  /*0f00*/  @!P0 R2UR UR5, R11 ;  /* 0x000000000b0582ca */ /* 0x000fe200000e0000 */
[----:B------:R-:W-:Y:S01]  /*0f10*/  @!P0 VIADD R3, R3, 0x1 ;  /* 0x0000000103038836 */ /* 0x000fe20000000000 */
[----:B------:R-:W-:Y:S02]  /*0f20*/  @P0 R2UR UR6, R10 ;  /* 0x000000000a0602ca */ /* 0x000fe400000e0000 */
[----:B------:R-:W-:Y:S02]  /*0f30*/  @P0 R2UR UR7, R11 ;  /* 0x000000000b0702ca */ /* 0x000fe400000e0000 */
[----:B------:R-:W-:-:S07]  /*0f40*/  ISETP.LE.AND P1, PT, R3, R18, PT ;  /* 0x000000120300720c */ /* 0x000fce0003f23270 */
[----:B------:R4:W-:Y:S04]  /*0f50*/  @!P0 STG.E desc[UR4][R8.64], R5 ;  /* 0x0000000508008986 */ /* 0x0009e8000c101904 */
[----:B------:R4:W-:Y:S01]  /*0f60*/  @P0 STG.E desc[UR6][R8.64], R6 ;  /* 0x0000000608000986 */ /* 0x0009e2000c101906 */
[----:B------:R-:W-:-:S13]  /*0f70*/  ISETP.GE.AND P0, PT, R0, R31, PT ;  /* 0x0000001f0000720c */ /* 0x000fda0003f06270 */
[----:B----4-:R-:W-:Y:S05]  /*0f80*/  @!P0 BRA P1, `(.L_x_92) ;  /* 0xfffffffc00988947 */ /* 0x010fea000083ffff */
.L_x_91:
[----:B------:R-:W-:Y:S05]  /*0f90*/  BSYNC.RECONVERGENT B0 ;  /* 0x0000000000007941 */ /* 0x000fea0003800200 */
.L_x_90:
[----:B------:R-:W-:Y:S01]  /*0fa0*/  ISETP.GE.AND P0, PT, R18, R3, PT ;  /* 0x000000031200720c */ /* 0x000fe20003f06270 */
[----:B------:R-:W-:-:S12]  /*0fb0*/  BSSY.RECONVERGENT B0, `(.L_x_93) ;  /* 0x0000030000007945 */ /* 0x000fd80003800200 */
[----:B------:R-:W-:Y:S05]  /*0fc0*/  @!P0 BRA `(.L_x_94) ;  /* 0x0000000000b88947 */ /* 0x000fea0003800000 */
[----:B------:R-:W-:Y:S01]  /*0fd0*/  IMAD.IADD R30, R30, 0x1, -R3 ;  /* 0x000000011e1e7824 */ /* 0x000fe200078e0a03 */
[----:B--2---:R-:W-:Y:S01]  /*0fe0*/  IADD3 R4, PT, PT, R18, -R3, RZ ;  /* 0x8000000312047210 */ /* 0x004fe20007ffe0ff */
[----:B------:R-:W-:Y:S03]  /*0ff0*/  BSSY.RECONVERGENT B1, `(.L_x_95) ;  /* 0x0000012000017945 */ /* 0x000fe60003800200 */
[----:B------:R-:W-:Y:S02]  /*1000*/  LOP3.LUT P0, R30, R30, 0x3, RZ, 0xc0, !PT ;  /* 0x000000031e1e7812 */ /* 0x000fe4000780c0ff */
[----:B------:R-:W-:-:S11]  /*1010*/  ISETP.GE.U32.AND P1, PT, R4, 0x3, PT ;  /* 0x000000030400780c */ /* 0x000fd60003f26070 */
[----:B------:R-:W-:Y:S05]  /*1020*/  @!P0 BRA `(.L_x_96) ;  /* 0x0000000000388947 */ /* 0x000fea0003800000 */
[----:B------:R-:W-:-:S07]  /*1030*/  IMAD.MOV R8, RZ, RZ, -R30 ;  /* 0x000000ffff087224 */ /* 0x000fce00078e0a1e */
.L_x_97:
[----:B0-----:R-:W-:Y:S01]  /*1040*/  R2UR UR4, R10 ;  /* 0x000000000a0472ca */ /* 0x001fe200000e0000 */
[----:B-123--:R-:W-:Y:S01]  /*1050*/  IMAD.WIDE R6, R3, 0x4, R26 ;  /* 0x0000000403067825 */ /* 0x00efe200078e021a */
[----:B------:R-:W-:-:S13]  /*1060*/  R2UR UR5, R11 ;  /* 0x000000000b0572ca */ /* 0x000fda00000e0000 */
[----:B------:R-:W2:Y:S01]  /*1070*/  LD.E R7, desc[UR4][R6.64] ;  /* 0x0000000406077980 */ /* 0x000ea2000c101900 */
[----:B------:R-:W-:Y:S01]  /*1080*/  IADD3 R8, PT, PT, R8, 0x1, RZ ;  /* 0x0000000108087810 */ /* 0x000fe20007ffe0ff */
[----:B------:R-:W-:Y:S02]  /*1090*/  IMAD.MOV.U32 R4, RZ, RZ, R24 ;  /* 0x000000ffff047224 */ /* 0x000fe400078e0018 */
[----:B------:R-:W-:Y:S01]  /*10a0*/  IMAD.MOV.U32 R5, RZ, RZ, R25 ;  /* 0x000000ffff057224 */ /* 0x000fe200078e0019 */
[----:B------:R-:W-:Y:S01]  /*10b0*/  ISETP.NE.AND P0, PT, R8, RZ, PT ;  /* 0x000000ff0800720c */ /* 0x000fe20003f05270 */
[----:B------:R-:W-:Y:S02]  /*10c0*/  VIADD R3, R3, 0x1 ;  /* 0x0000000103037836 */ /* 0x000fe40000000000 */
[----:B------:R-:W-:-:S04]  /*10d0*/  IMAD.WIDE R4, R23, 0x4, R4 ;  /* 0x0000000417047825 */ /* 0x000fc800078e0204 */
[----:B------:R-:W-:Y:S01]  /*10e0*/  VIADD R23, R23, 0x1 ;  /* 0x0000000117177836 */ /* 0x000fe20000000000 */
[----:B--2---:R2:W-:Y:S05]  /*10f0*/  STG.E desc[UR4][R4.64], R7 ;  /* 0x0000000704007986 */ /* 0x0045ea000c101904 */
[----:B------:R-:W-:Y:S05]  /*1100*/  @P0 BRA `(.L_x_97) ;  /* 0xfffffffc00cc0947 */ /* 0x000fea000383ffff */
.L_x_96:
[----:B------:R-:W-:Y:S05]  /*1110*/  BSYNC.RECONVERGENT B1 ;  /* 0x0000000000017941 */ /* 0x000fea0003800200 */
.L_x_95:
[----:B------:R-:W-:Y:S05]  /*1120*/  @!P1 BRA `(.L_x_94) ;  /* 0x0000000000609947 */ /* 0x000fea0003800000 */
[----:B------:R-:W-:Y:S01]  /*1130*/  IADD3 R8, P0, PT, R24, 0x8, RZ ;  /* 0x0000000818087810 */ /* 0x000fe20007f1e0ff */
[C---:B------:R-:W-:Y:S01]  /*1140*/  IMAD.IADD R18, R3.reuse, 0x1, -R18 ;  /* 0x0000000103127824 */ /* 0x040fe200078e0a12 */
[----:B------:R-:W-:-:S03]  /*1150*/  IADD3 R3, PT, PT, R3, -0x1, RZ ;  /* 0xffffffff03037810 */ /* 0x000fc60007ffe0ff */
[----:B------:R-:W-:-:S08]  /*1160*/  IMAD.X R9, RZ, RZ, R25, P0 ;  /* 0x000000ffff097224 */ /* 0x000fd000000e0619 */
.L_x_98:
[----:B0-----:R-:W-:Y:S01]  /*1170*/  R2UR UR4, R10 ;  /* 0x000000000a0472ca */ /* 0x001fe200000e0000 */
[----:B-123--:R-:W-:Y:S01]  /*1180*/  VIADD R7, R3, 0x1 ;  /* 0x0000000103077836 */ /* 0x00efe20000000000 */
[----:B------:R-:W-:-:S03]  /*1190*/  R2UR UR5, R11 ;  /* 0x000000000b0572ca */ /* 0x000fc600000e0000 */
[----:B------:R-:W-:-:S10]  /*11a0*/  IMAD.WIDE R6, R7, 0x4, R26 ;  /* 0x0000000407067825 */ /* 0x000fd400078e021a */
[----:B----4-:R-:W2:Y:S01]  /*11b0*/  LD.E R13, desc[UR4][R6.64] ;  /* 0x00000004060d7980 */ /* 0x010ea2000c101900 */
[----:B------:R-:W-:Y:S01]  /*11c0*/  R2UR UR6, R10 ;  /* 0x000000000a0672ca */ /* 0x000fe200000e0000 */
[----:B------:R-:W-:Y:S01]  /*11d0*/  IMAD.WIDE R4, R23, 0x4, R8 ;  /* 0x0000000417047825 */ /* 0x000fe200078e0208 */
[----:B------:R-:W-:-:S04]  /*11e0*/  R2UR UR7, R11 ;  /* 0x000000000b0772ca */ /* 0x000fc800000e0000 */
[----:B--2---:R4:W-:Y:S09]  /*11f0*/  STG.E desc[UR4][R4.64+-0x8], R13 ;  /* 0xfffff80d04007986 */ /* 0x0049f2000c101904 */
[----:B------:R-:W2:Y:S04]  /*1200*/  LD.E R15, desc[UR6][R6.64+0x4] ;  /* 0x00000406060f7980 */ /* 0x000ea8000c101900 */
[----:B--2---:R4:W-:Y:S04]  /*1210*/  STG.E desc[UR4][R4.64+-0x4], R15 ;  /* 0xfffffc0f04007986 */ /* 0x0049e8000c101904 */
[----:B------:R-:W2:Y:S01]  /*1220*/  LD.E R19, desc[UR6][R6.64+0x8] ;  /* 0x0000080606137980 */ /* 0x000ea2000c101900 */
[----:B------:R-:W-:-:S05]  /*1230*/  VIADD R18, R18, 0x4 ;  /* 0x0000000412127836 */ /* 0x000fca0000000000 */
[----:B------:R-:W-:Y:S01]  /*1240*/  ISETP.NE.AND P0, PT, R18, 0x1, PT ;  /* 0x000000011200780c */ /* 0x000fe20003f05270 */
[----:B--2---:R4:W-:Y:S04]  /*1250*/  STG.E desc[UR4][R4.64], R19 ;  /* 0x0000001304007986 */ /* 0x0049e8000c101904 */
[----:B------:R-:W2:Y:S01]  /*1260*/  LD.E R33, desc[UR6][R6.64+0xc] ;  /* 0x00000c0606217980 */ /* 0x000ea2000c101900 */
[----:B------:R-:W-:Y:S01]  /*1270*/  IADD3 R3, PT, PT, R3, 0x4, RZ ;  /* 0x0000000403037810 */ /* 0x000fe20007ffe0ff */
[----:B------:R-:W-:Y:S02]  /*1280*/  VIADD R23, R23, 0x4 ;  /* 0x0000000417177836 */ /* 0x000fe40000000000 */
[----:B--2---:R4:W-:Y:S04]  /*1290*/  STG.E desc[UR4][R4.64+0x4], R33 ;  /* 0x0000042104007986 */ /* 0x0049e8000c101904 */
[----:B------:R-:W-:Y:S05]  /*12a0*/  @P0 BRA `(.L_x_98) ;  /* 0xfffffffc00b00947 */ /* 0x000fea000383ffff */
.L_x_94:
[----:B------:R-:W-:Y:S05]  /*12b0*/  BSYNC.RECONVERGENT B0 ;  /* 0x0000000000007941 */ /* 0x000fea0003800200 */
.L_x_93:
[----:B------:R-:W-:Y:S01]  /*12c0*/  ISETP.GE.AND P0, PT, R0, R31, PT ;  /* 0x0000001f0000720c */ /* 0x000fe20003f06270 */
[----:B------:R-:W-:-:S12]  /*12d0*/  BSSY.RECONVERGENT B0, `(.L_x_99) ;  /* 0x0000030000007945 */ /* 0x000fd80003800200 */
[----:B------:R-:W-:Y:S05]  /*12e0*/  @P0 BRA `(.L_x_100) ;  /* 0x0000000000b80947 */ /* 0x000fea0003800000 */
[-C--:B------:R-:W-:Y:S01]  /*12f0*/  IADD3 R3, PT, PT, R22, -R0.reuse, -R17 ;  /* 0x8000000016037210 */ /* 0x080fe20007ffe811 */
[----:B------:R-:W-:Y:S01]  /*1300*/  BSSY.RECONVERGENT B1, `(.L_x_101) ;  /* 0x0000015000017945 */ /* 0x000fe20003800200 */
[----:B------:R-:W-:Y:S02]  /*1310*/  IADD3 R17, PT, PT, R17, R0, -R22 ;  /* 0x0000000011117210 */ /* 0x000fe40007ffe816 */
[----:B------:R-:W-:Y:S02]  /*1320*/  LOP3.LUT P0, R3, R3, 0x3, RZ, 0xc0, !PT ;  /* 0x0000000303037812 */ /* 0x000fe4000780c0ff */
[----:B------:R-:W-:-:S11]  /*1330*/  ISETP.GT.U32.AND P1, PT, R17, -0x4, PT ;  /* 0xfffffffc1100780c */ /* 0x000fd60003f24070 */
[----:B------:R-:W-:Y:S05]  /*1340*/  @!P0 BRA `(.L_x_102) ;  /* 0x0000000000408947 */ /* 0x000fea0003800000 */
[----:B------:R-:W-:-:S07]  /*1350*/  IMAD.MOV R3, RZ, RZ, -R3 ;  /* 0x000000ffff037224 */ /* 0x000fce00078e0a03 */
.L_x_103:
[----:B0-----:R-:W-:Y:S01]  /*1360*/  R2UR UR4, R10 ;  /* 0x000000000a0472ca */ /* 0x001fe200000e0000 */
[----:B--2-4-:R-:W-:Y:S01]  /*1370*/  IMAD.MOV.U32 R4, RZ, RZ, R28 ;  /* 0x000000ffff047224 */ /* 0x014fe200078e001c */
[----:B------:R-:W-:Y:S02]  /*1380*/  R2UR UR5, R11 ;  /* 0x000000000b0572ca */ /* 0x000fe400000e0000 */
[----:B------:R-:W-:-:S03]  /*1390*/  MOV R5, R29 ;  /* 0x0000001d00057202 */ /* 0x000fc60000000f00 */
[----:B------:R-:W-:-:S08]  /*13a0*/  IMAD.WIDE R4, R0, 0x4, R4 ;  /* 0x0000000400047825 */ /* 0x000fd000078e0204 */
[----:B------:R0:W2:Y:S01]  /*13b0*/  LD.E R9, desc[UR4][R4.64] ;  /* 0x0000000404097980 */ /* 0x0000a2000c101900 */
[----:B------:R-:W-:Y:S01]  /*13c0*/  VIADD R3, R3, 0x1 ;  /* 0x0000000103037836 */ /* 0x000fe20000000000 */
[----:B------:R-:W-:-:S04]  /*13d0*/  IADD3 R0, PT, PT, R0, 0x1, RZ ;  /* 0x0000000100007810 */ /* 0x000fc80007ffe0ff */
[----:B------:R-:W-:Y:S01]  /*13e0*/  ISETP.NE.AND P0, PT, R3, RZ, PT ;  /* 0x000000ff0300720c */ /* 0x000fe20003f05270 */
[----:B0-----:R-:W-:Y:S02]  /*13f0*/  IMAD.MOV.U32 R4, RZ, RZ, R24 ;  /* 0x000000ffff047224 */ /* 0x001fe400078e0018 */
[----:B------:R-:W-:Y:S02]  /*1400*/  IMAD.MOV.U32 R5, RZ, RZ, R25 ;  /* 0x000000ffff057224 */ /* 0x000fe400078e0019 */
[----:B-1-3--:R-:W-:-:S04]  /*1410*/  IMAD.WIDE R6, R23, 0x4, R4 ;  /* 0x0000000417067825 */ /* 0x00afc800078e0204 */
[----:B------:R-:W-:Y:S01]  /*1420*/  VIADD R23, R23, 0x1 ;  /* 0x0000000117177836 */ /* 0x000fe20000000000 */
[----:B--2---:R0:W-:Y:S03]  /*1430*/  STG.E desc[UR4][R6.64], R9 ;  /* 0x0000000906007986 */ /* 0x0041e6000c101904 */
[----:B------:R-:W-:Y:S05]  /*1440*/  @P0 BRA `(.L_x_103) ;  /* 0xfffffffc00c40947 */ /* 0x000fea000383ffff */
.L_x_102:
[----:B------:R-:W-:Y:S05]  /*1450*/  BSYNC.RECONVERGENT B1 ;  /* 0x0000000000017941 */ /* 0x000fea0003800200 */
.L_x_101:
[----:B------:R-:W-:Y:S05]  /*1460*/  @P1 BRA `(.L_x_100) ;  /* 0x0000000000581947 */ /* 0x000fea0003800000 */
[----:B------:R-:W-:Y:S02]  /*1470*/  IADD3 R12, P1, PT, R24, 0x8, RZ ;  /* 0x00000008180c7810 */ /* 0x000fe40007f3e0ff */
[----:B------:R-:W-:-:S03]  /*1480*/  IADD3 R8, P0, PT, R28, 0x8, RZ ;  /* 0x000000081c087810 */ /* 0x000fc60007f1e0ff */
[----:B----4-:R-:W-:Y:S02]  /*1490*/  IMAD.X R13, RZ, RZ, R25, P1 ;  /* 0x000000ffff0d7224 */ /* 0x010fe400008e0619 */
[----:B0-----:R-:W-:-:S08]  /*14a0*/  IMAD.X R9, RZ, RZ, R29, P0 ;  /* 0x000000ffff097224 */ /* 0x001fd000000e061d */
.L_x_104:
[----:B------:R-:W-:Y:S01]  /*14b0*/  R2UR UR4, R10 ;  /* 0x000000000a0472ca */ /* 0x000fe200000e0000 */
[----:B--2---:R-:W-:Y:S01]  /*14c0*/  IMAD.WIDE R4, R0, 0x4, R8 ;  /* 0x0000000400047825 */ /* 0x004fe200078e0208 */
[----:B------:R-:W-:-:S13]  /*14d0*/  R2UR UR5, R11 ;  /* 0x000000000b0572ca */ /* 0x000fda00000e0000 */
[----:B0-----:R-:W2:Y:S01]  /*14e0*/  LD.E R3, desc[UR4][R4.64+-0x8] ;  /* 0xfffff80404037980 */ /* 0x001ea2000c101900 */
[----:B------:R-:W-:Y:S01]  /*14f0*/  R2UR UR6, R10 ;  /* 0x000000000a0672ca */ /* 0x000fe200000e0000 */
[----:B-1-3--:R-:W-:Y:S01]  /*1500*/  IMAD.WIDE R6, R23, 0x4, R12 ;  /* 0x0000000417067825 */ /* 0x00afe200078e020c */
[----:B------:R-:W-:-:S04]  /*1510*/  R2UR UR7, R11 ;  /* 0x000000000b0772ca */ /* 0x000fc800000e0000 */
[----:B--2---:R0:W-:Y:S09]  /*1520*/  STG.E desc[UR4][R6.64+-0x8], R3 ;  /* 0xfffff80306007986 */ /* 0x0041f2000c101904 */
[----:B------:R-:W2:Y:S04]  /*1530*/  LD.E R15, desc[UR6][R4.64+-0x4] ;  /* 0xfffffc06040f7980 */ /* 0x000ea8000c101900 */
[----:B--2---:R0:W-:Y:S04]  /*1540*/  STG.E desc[UR4][R6.64+-0x4], R15 ;  /* 0xfffffc0f06007986 */ /* 0x0041e8000c101904 */
[----:B------:R-:W2:Y:S01]  /*1550*/  LD.E R17, desc[UR6][R4.64] ;  /* 0x0000000604117980 */ /* 0x000ea2000c101900 */
[----:B------:R-:W-:-:S04]  /*1560*/  IADD3 R0, PT, PT, R0, 0x4, RZ ;  /* 0x0000000400007810 */ /* 0x000fc80007ffe0ff */
[----:B------:R-:W-:Y:S01]  /*1570*/  ISETP.GE.AND P0, PT, R0, R31, PT ;  /* 0x0000001f0000720c */ /* 0x000fe20003f06270 */
[----:B--2---:R0:W-:Y:S04]  /*1580*/  STG.E desc[UR4][R6.64], R17 ;  /* 0x0000001106007986 */ /* 0x0041e8000c101904 */
[----:B------:R-:W2:Y:S01]  /*1590*/  LD.E R19, desc[UR6][R4.64+0x4] ;  /* 0x0000040604137980 */ /* 0x000ea2000c101900 */
[----:B------:R-:W-:-:S03]  /*15a0*/  VIADD R23, R23, 0x4 ;  /* 0x0000000417177836 */ /* 0x000fc60000000000 */
[----:B--2---:R0:W-:Y:S04]  /*15b0*/  STG.E desc[UR4][R6.64+0x4], R19 ;  /* 0x0000041306007986 */ /* 0x0041e8000c101904 */
[----:B------:R-:W-:Y:S05]  /*15c0*/  @!P0 BRA `(.L_x_104) ;  /* 0xfffffffc00b88947 */ /* 0x000fea000383ffff */
.L_x_100:
[----:B------:R-:W-:Y:S05]  /*15d0*/  BSYNC.RECONVERGENT B0 ;  /* 0x0000000000007941 */ /* 0x000fea0003800200 */
.L_x_99:
[----:B------:R-:W-:Y:S01]  /*15e0*/  MOV R16, 0x48 ;  /* 0x0000004800107802 */ /* 0x000fe20000000f00 */
[----:B--2-4-:R-:W-:Y:S02]  /*15f0*/  IMAD.MOV.U32 R4, RZ, RZ, R26 ;  /* 0x000000ffff047224 */ /* 0x014fe400078e001a */
[----:B------:R-:W-:Y:S01]  /*1600*/  IMAD.MOV.U32 R5, RZ, RZ, R27 ;  /* 0x000000ffff057224 */ /* 0x000fe200078e001b */
[----:B01-3--:R0:W1:Y:S06]  /*1610*/  LDC.64 R6, c[0x4][R16] ;  /* 0x0100000010067b82 */ /* 0x00b06c0000000a00 */
[----:B------:R-:W-:-:S07]  /*1620*/  LEPC R20, `(.L_x_105) ;  /* 0x000000001014794e */ /* 0x000fce0000000000 */
[----:B01----:R-:W-:Y:S05]  /*1630*/  CALL.ABS.NOINC R6 ;  /* 0x0000000006007343 */ /* 0x003fea0003c00000 */
.L_x_105:
[----:B------:R-:W0:Y:S01]  /*1640*/  LDC.64 R16, c[0x4][R16] ;  /* 0x0100000010107b82 */ /* 0x000e220000000a00 */
[----:B------:R-:W-:Y:S01]  /*1650*/  MOV R4, R28 ;  /* 0x0000001c00047202 */ /* 0x000fe20000000f00 */
[----:B------:R-:W-:-:S07]  /*1660*/  IMAD.MOV.U32 R5, RZ, RZ, R29 ;  /* 0x000000ffff057224 */ /* 0x000fce00078e001d */
[----:B------:R-:W-:-:S07]  /*1670*/  LEPC R20, `(.L_x_75) ;  /* 0x000000001014794e */ /* 0x000fce0000000000 */
[----:B0-----:R-:W-:Y:S05]  /*1680*/  CALL.ABS.NOINC R16 ;  /* 0x0000000010007343 */ /* 0x001fea0003c00000 */
.L_x_75:
[----:B------:R-:W-:Y:S05]  /*1690*/  BSYNC.RECONVERGENT B6 ;  /* 0x0000000000067941 */ /* 0x000fea0003800200 */
.L_x_74:
[----:B------:R-:W2:Y:S01]  /*16a0*/  LDL R20, [R1+0x14] ;  /* 0x0000140001147983 */ /* 0x000ea20000100800 */
[----:B------:R0:W-:Y:S05]  /*16b0*/  BMOV.32 B6, R2 ;  /* 0x0000000206007356 */ /* 0x0001ea0000000000 */
[----:B------:R-:W2:Y:S04]  /*16c0*/  LDL R21, [R1+0x18] ;  /* 0x0000180001157983 */ /* 0x000ea80000100800 */
[----:B0-----:R-:W2:Y:S04]  /*16d0*/  LDL R2, [R1] ;  /* 0x0000000001027983 */ /* 0x001ea80000100800 */
[----:B------:R-:W2:Y:S04]  /*16e0*/  LDL R16, [R1+0x4] ;  /* 0x0000040001107983 */ /* 0x000ea80000100800 */
        /* <DEDUP_REMOVED lines=13> */
[----:B------:R0:W2:Y:S02]  /*17c0*/  LDL R37, [R1+0x44] ;  /* 0x0000440001257983 */ /* 0x0000a40000100800 */
[----:B0-----:R-:W-:Y:S01]  /*17d0*/  VIADD R1, R1, 0x48 ;  /* 0x0000004801017836 */ /* 0x001fe20000000000 */
[----:B--2---:R-:W-:Y:S06]  /*17e0*/  RET.REL.NODEC R20 `(_Z9mergeSortPi) ;  /* 0xffffffe814047950 */ /* 0x004fec0003c3ffff */
.L_x_106:
        /* <DEDUP_REMOVED lines=9> */
.L_x_135:


//--------------------- .text._Z9quickSortPi      --------------------------
	.section	.text._Z9quickSortPi,"ax",@progbits
	.align	128
        .global         _Z9quickSortPi
        .type           _Z9quickSortPi,@function
        .size           _Z9quickSortPi,(.L_x_136 - _Z9quickSortPi)
        .other          _Z9quickSortPi,@"STO_CUDA_ENTRY STV_DEFAULT"
_Z9quickSortPi:
.text._Z9quickSortPi:
[----:B------:R-:W0:Y:S08]  /*0000*/  LDC R1, c[0x0][0x37c] ;  /* 0x0000df00ff017b82 */ /* 0x000e300000000800 */
[----:B------:R-:W1:Y:S01]  /*0010*/  S2UR UR6, SR_CTAID.X ;  /* 0x00000000000679c3 */ /* 0x000e620000002500 */
[----:B------:R-:W2:Y:S01]  /*0020*/  LDCU.64 UR4, c[0x0][0x380] ;  /* 0x00007000ff0477ac */ /* 0x000ea20008000a00 */
[----:B------:R-:W-:-:S02]  /*0030*/  HFMA2 R21, -RZ, RZ, 0, 0 ;  /* 0x00000000ff157431 */ /* 0x000fc400000001ff */
[----:B------:R-:W-:Y:S01]  /*0040*/  IMAD.MOV.U32 R6, RZ, RZ, RZ ;  /* 0x000000ffff067224 */ /* 0x000fe200078e00ff */
[----:B------:R-:W-:Y:S01]  /*0050*/  MOV R20, 0xf0 ;  /* 0x000000f000147802 */ /* 0x000fe20000000f00 */
[----:B------:R-:W-:Y:S01]  /*0060*/  IMAD.MOV.U32 R7, RZ, RZ, 0x3ff ;  /* 0x000003ffff077424 */ /* 0x000fe200078e00ff */
[----:B-1----:R-:W-:-:S04]  /*0070*/  USHF.L.U32 UR6, UR6, 0xa, URZ ;  /* 0x0000000a06067899 */ /* 0x002fc800080006ff */
[----:B--2---:R-:W-:-:S06]  /*0080*/  UIMAD.WIDE.U32 UR4, UR6, 0x4, UR4 ;  /* 0x00000004060478a5 */ /* 0x004fcc000f8e0004 */
[----:B------:R-:W-:Y:S01]  /*0090*/  MOV R3, UR5 ;  /* 0x0000000500037c02 */ /* 0x000fe20008000f00 */
[----:B------:R-:W-:Y:S02]  /*00a0*/  IMAD.U32 R5, RZ, RZ, UR5 ;  /* 0x00000005ff057e24 */ /* 0x000fe4000f8e00ff */
[----:B------:R-:W-:Y:S02]  /*00b0*/  IMAD.U32 R4, RZ, RZ, UR4 ;  /* 0x00000004ff047e24 */ /* 0x000fe4000f8e00ff */
[----:B------:R-:W-:Y:S02]  /*00c0*/  IMAD.U32 R2, RZ, RZ, UR4 ;  /* 0x00000004ff027e24 */ /* 0x000fe4000f8e00ff */
[----:B0-----:R-:W-:-:S07]  /*00d0*/  IMAD.MOV.U32 R5, RZ, RZ, R3 ;  /* 0x000000ffff057224 */ /* 0x001fce00078e0003 */
[----:B------:R-:W-:Y:S05]  /*00e0*/  CALL.REL.NOINC `($_Z9quickSortPi$_Z15quickSortDevicePiii) ;  /* 0x0000000000047944 */ /* 0x000fea0003c00000 */
[----:B------:R-:W-:Y:S05]  /*00f0*/  EXIT ;  /* 0x000000000000794d */ /* 0x000fea0003800000 */
        .type           $_Z9quickSortPi$_Z15quickSortDevicePiii,@function
        .size           $_Z9quickSortPi$_Z15quickSortDevicePiii,(.L_x_136 - $_Z9quickSortPi$_Z15quickSortDevicePiii)
$_Z9quickSortPi$_Z15quickSortDevicePiii:
[----:B------:R-:W-:-:S05]  /*0100*/  VIADD R1, R1, 0xffffffd8 ;  /* 0xffffffd801017836 */ /* 0x000fca0000000000 */
[----:B------:R-:W-:Y:S04]  /*0110*/  STL [R1+0x24], R25 ;  /* 0x0000241901007387 */ /* 0x000fe80000100800 */
[----:B------:R-:W-:Y:S04]  /*0120*/  STL [R1+0x20], R24 ;  /* 0x0000201801007387 */ /* 0x000fe80000100800 */
[----:B------:R0:W-:Y:S04]  /*0130*/  STL [R1+0x1c], R23 ;  /* 0x00001c1701007387 */ /* 0x0001e80000100800 */
[----:B------:R1:W-:Y:S04]  /*0140*/  STL [R1+0x18], R22 ;  /* 0x0000181601007387 */ /* 0x0003e80000100800 */
[----:B------:R-:W-:Y:S01]  /*0150*/  STL [R1+0x14], R21 ;  /* 0x0000141501007387 */ /* 0x000fe20000100800 */
[----:B0-----:R-:W-:-:S03]  /*0160*/  IMAD.MOV.U32 R23, RZ, RZ, R5 ;  /* 0x000000ffff177224 */ /* 0x001fc600078e0005 */
[----:B------:R-:W-:Y:S01]  /*0170*/  STL [R1+0x10], R20 ;  /* 0x0000101401007387 */ /* 0x000fe20000100800 */
[----:B-1----:R-:W-:-:S03]  /*0180*/  MOV R22, R4 ;  /* 0x0000000400167202 */ /* 0x002fc60000000f00 */
[----:B------:R0:W-:Y:S04]  /*0190*/  STL [R1+0xc], R18 ;  /* 0x00000c1201007387 */ /* 0x0001e80000100800 */
[----:B------:R-:W-:Y:S04]  /*01a0*/  STL [R1+0x8], R17 ;  /* 0x0000081101007387 */ /* 0x000fe80000100800 */
[----:B------:R1:W-:Y:S01]  /*01b0*/  STL [R1+0x4], R16 ;  /* 0x0000041001007387 */ /* 0x0003e20000100800 */
[----:B0-----:R-:W0:Y:S05]  /*01c0*/  BMOV.32.CLEAR R18, B7 ;  /* 0x0000000007127355 */ /* 0x001e2a0000100000 */
[----:B------:R-:W-:Y:S01]  /*01d0*/  BSSY.RECONVERGENT B7, `(.L_x_107) ;  /* 0x0000040000077945 */ /* 0x000fe20003800200 */
[----:B------:R2:W-:Y:S03]  /*01e0*/  STL [R1], R2 ;  /* 0x0000000201007387 */ /* 0x0005e60000100800 */
[----:B-1----:R-:W1:Y:S05]  /*01f0*/  BMOV.32.CLEAR R16, B6 ;  /* 0x0000000006107355 */ /* 0x002e6a0000100000 */
[----:B--2---:R-:W-:-:S05]  /*0200*/  IMAD.MOV.U32 R2, RZ, RZ, R7 ;  /* 0x000000ffff027224 */ /* 0x004fca00078e0007 */
[----:B------:R-:W-:-:S13]  /*0210*/  ISETP.GE.AND P0, PT, R6, R2, PT ;  /* 0x000000020600720c */ /* 0x000fda0003f06270 */
[----:B01----:R-:W-:Y:S05]  /*0220*/  @P0 BRA `(.L_x_108) ;  /* 0x0000000000e80947 */ /* 0x003fea0003800000 */
[----:B------:R-:W0:Y:S01]  /*0230*/  LDC.64 R24, c[0x0][0x358] ;  /* 0x0000d600ff187b82 */ /* 0x000e220000000a00 */
[----:B------:R-:W-:Y:S01]  /*0240*/  BSSY.RECONVERGENT B6, `(.L_x_108) ;  /* 0x0000038000067945 */ /* 0x000fe20003800200 */
[----:B------:R-:W-:-:S07]  /*0250*/  IMAD.MOV.U32 R17, RZ, RZ, R6 ;  /* 0x000000ffff117224 */ /* 0x000fce00078e0006 */
.L_x_115:
[----:B------:R-:W-:Y:S01]  /*0260*/  IMAD.IADD R0, R6, 0x1, R2 ;  /* 0x0000000106007824 */ /* 0x000fe200078e0202 */
[----:B0-----:R-:W-:Y:S02]  /*0270*/  R2UR UR4, R24 ;  /* 0x00000000180472ca */ /* 0x001fe400000e0000 */
[----:B------:R-:W-:Y:S02]  /*0280*/  R2UR UR5, R25 ;  /* 0x00000000190572ca */ /* 0x000fe400000e0000 */
[----:B------:R-:W-:-:S04]  /*0290*/  LEA.HI R0, R0, R0, RZ, 0x1 ;  /* 0x0000000000007211 */ /* 0x000fc800078f08ff */
[----:B------:R-:W-:-:S05]  /*02a0*/  SHF.R.S32.HI R5, RZ, 0x1, R0 ;  /* 0x00000001ff057819 */ /* 0x000fca0000011400 */
[----:B------:R-:W-:-:S05]  /*02b0*/  IMAD.WIDE R4, R5, 0x4, R22 ;  /* 0x0000000405047825 */ /* 0x000fca00078e0216 */
[----:B------:R0:W5:Y:S01]  /*02c0*/  LDG.E R0, desc[UR4][R4.64] ;  /* 0x0000000404007981 */ /* 0x000162000c1e1900 */
[----:B------:R-:W-:Y:S01]  /*02d0*/  BSSY.RECONVERGENT B0, `(.L_x_109) ;  /* 0x0000026000007945 */ /* 0x000fe20003800200 */
[----:B------:R-:W-:-:S07]  /*02e0*/  IMAD.MOV.U32 R7, RZ, RZ, R2 ;  /* 0x000000ffff077224 */ /* 0x000fce00078e0002 */
.L_x_114:
[----:B------:R-:W-:Y:S01]  /*02f0*/  BSSY.RECONVERGENT B1, `(.L_x_110) ;  /* 0x000000c000017945 */ /* 0x000fe20003800200 */
[----:B------:R-:W-:Y:S01]  /*0300*/  IADD3 R3, PT, PT, R17, -0x1, RZ ;  /* 0xffffffff11037810 */ /* 0x000fe20007ffe0ff */
[----:B------:R-:W-:-:S07]  /*0310*/  IMAD.MOV.U32 R11, RZ, RZ, R17 ;  /* 0x000000ffff0b7224 */ /* 0x000fce00078e0011 */
.L_x_111:
[----:B------:R-:W-:Y:S01]  /*0320*/  R2UR UR4, R24 ;  /* 0x00000000180472ca */ /* 0x000fe200000e0000 */
[----:B0-----:R-:W-:Y:S01]  /*0330*/  IMAD.WIDE R4, R11, 0x4, R22 ;  /* 0x000000040b047825 */ /* 0x001fe200078e0216 */
[----:B------:R-:W-:-:S13]  /*0340*/  R2UR UR5, R25 ;  /* 0x00000000190572ca */ /* 0x000fda00000e0000 */
[----:B------:R-:W2:Y:S01]  /*0350*/  LDG.E R15, desc[UR4][R4.64] ;  /* 0x00000004040f7981 */ /* 0x000ea2000c1e1900 */
[----:B------:R-:W-:Y:S01]  /*0360*/  IMAD.MOV.U32 R17, RZ, RZ, R11 ;  /* 0x000000ffff117224 */ /* 0x000fe200078e000b */
[----:B------:R-:W-:Y:S01]  /*0370*/  IADD3 R11, PT, PT, R11, 0x1, RZ ;  /* 0x000000010b0b7810 */ /* 0x000fe20007ffe0ff */
[----:B------:R-:W-:Y:S01]  /*0380*/  VIADD R3, R3, 0x1 ;  /* 0x0000000103037836 */ /* 0x000fe20000000000 */
[----:B--2--5:R-:W-:-:S13]  /*0390*/  ISETP.GE.AND P0, PT, R15, R0, PT ;  /* 0x000000000f00720c */ /* 0x024fda0003f06270 */
[----:B------:R-:W-:Y:S05]  /*03a0*/  @!P0 BRA `(.L_x_111) ;  /* 0xfffffffc00dc8947 */ /* 0x000fea000383ffff */
[----:B------:R-:W-:Y:S05]  /*03b0*/  BSYNC.RECONVERGENT B1 ;  /* 0x0000000000017941 */ /* 0x000fea0003800200 */
.L_x_110:
[----:B------:R-:W-:Y:S01]  /*03c0*/  BSSY.RECONVERGENT B1, `(.L_x_112) ;  /* 0x000000b000017945 */ /* 0x000fe20003800200 */
[----:B------:R-:W-:Y:S02]  /*03d0*/  IMAD.MOV.U32 R13, RZ, RZ, R7 ;  /* 0x000000ffff0d7224 */ /* 0x000fe400078e0007 */
[----:B------:R-:W-:-:S07]  /*03e0*/  IMAD.WIDE R4, R3, 0x4, R22 ;  /* 0x0000000403047825 */ /* 0x000fce00078e0216 */
.L_x_113:
[----:B------:R-:W-:Y:S01]  /*03f0*/  R2UR UR4, R24 ;  /* 0x00000000180472ca */ /* 0x000fe200000e0000 */
[----:B------:R-:W-:Y:S01]  /*0400*/  IMAD.WIDE R8, R13, 0x4, R22 ;  /* 0x000000040d087825 */ /* 0x000fe200078e0216 */
[----:B------:R-:W-:-:S13]  /*0410*/  R2UR UR5, R25 ;  /* 0x00000000190572ca */ /* 0x000fda00000e0000 */
[----:B------:R-:W2:Y:S01]  /*0420*/  LDG.E R3, desc[UR4][R8.64] ;  /* 0x0000000408037981 */ /* 0x000ea2000c1e1900 */
[----:B------:R-:W-:Y:S01]  /*0430*/  IMAD.MOV.U32 R7, RZ, RZ, R13 ;  /* 0x000000ffff077224 */ /* 0x000fe200078e000d */
[----:B------:R-:W-:Y:S02]  /*0440*/  IADD3 R13, PT, PT, R13, -0x1, RZ ;  /* 0xffffffff0d0d7810 */ /* 0x000fe40007ffe0ff */
[----:B--2---:R-:W-:-:S13]  /*0450*/  ISETP.GT.AND P0, PT, R3, R0, PT ;  /* 0x000000000300720c */ /* 0x004fda0003f04270 */
[----:B------:R-:W-:Y:S05]  /*0460*/  @P0 BRA `(.L_x_113) ;  /* 0xfffffffc00e00947 */ /* 0x000fea000383ffff */
[----:B------:R-:W-:Y:S05]  /*0470*/  BSYNC.RECONVERGENT B1 ;  /* 0x0000000000017941 */ /* 0x000fea0003800200 */
.L_x_112:
[----:B------:R-:W-:-:S13]  /*0480*/  ISETP.GT.AND P0, PT, R17, R7, PT ;  /* 0x000000071100720c */ /* 0x000fda0003f04270 */
[C---:B------:R-:W-:Y:S01]  /*0490*/  @!P0 R2UR UR4, R24.reuse ;  /* 0x00000000180482ca */ /* 0x040fe200000e0000 */
[----:B------:R-:W-:Y:S01]  /*04a0*/  @!P0 IMAD.MOV.U32 R17, RZ, RZ, R11 ;  /* 0x000000ffff118224 */ /* 0x000fe200078e000b */
[C---:B------:R-:W-:Y:S01]  /*04b0*/  @!P0 R2UR UR5, R25.reuse ;  /* 0x00000000190582ca */ /* 0x040fe200000e0000 */
[----:B------:R-:W-:Y:S01]  /*04c0*/  @!P0 IMAD.MOV.U32 R7, RZ, RZ, R13 ;  /* 0x000000ffff078224 */ /* 0x000fe200078e000d */
[----:B------:R-:W-:Y:S02]  /*04d0*/  @!P0 R2UR UR6, R24 ;  /* 0x00000000180682ca */ /* 0x000fe400000e0000 */
[----:B------:R-:W-:-:S09]  /*04e0*/  @!P0 R2UR UR7, R25 ;  /* 0x00000000190782ca */ /* 0x000fd200000e0000 */
[----:B------:R1:W-:Y:S04]  /*04f0*/  @!P0 STG.E desc[UR4][R4.64], R3 ;  /* 0x0000000304008986 */ /* 0x0003e8000c101904 */
[----:B------:R1:W-:Y:S01]  /*0500*/  @!P0 STG.E desc[UR6][R8.64], R15 ;  /* 0x0000000f08008986 */ /* 0x0003e2000c101906 */
[----:B------:R-:W-:-:S13]  /*0510*/  ISETP.GT.AND P0, PT, R17, R7, PT ;  /* 0x000000071100720c */ /* 0x000fda0003f04270 */
[----:B-1----:R-:W-:Y:S05]  /*0520*/  @!P0 BRA `(.L_x_114) ;  /* 0xfffffffc00708947 */ /* 0x002fea000383ffff */
[----:B------:R-:W-:Y:S05]  /*0530*/  BSYNC.RECONVERGENT B0 ;  /* 0x0000000000007941 */ /* 0x000fea0003800200 */
.L_x_109:
[----:B------:R-:W-:Y:S01]  /*0540*/  MOV R4, R22 ;  /* 0x0000001600047202 */ /* 0x000fe20000000f00 */
[----:B------:R-:W-:Y:S01]  /*0550*/  IMAD.MOV.U32 R5, RZ, RZ, R23 ;  /* 0x000000ffff057224 */ /* 0x000fe200078e0017 */
[----:B------:R-:W-:Y:S01]  /*0560*/  MOV R20, 0x590 ;  /* 0x0000059000147802 */ /* 0x000fe20000000f00 */
[----:B------:R-:W-:-:S07]  /*0570*/  IMAD.MOV.U32 R21, RZ, RZ, 0x0 ;  /* 0x00000000ff157424 */ /* 0x000fce00078e00ff */
[----:B------:R-:W-:Y:S05]  /*0580*/  CALL.REL.NOINC `($_Z9quickSortPi$_Z15quickSortDevicePiii) ;  /* 0xfffffff800dc7944 */ /* 0x000fea0003c3ffff */
[----:B------:R-:W-:Y:S02]  /*0590*/  ISETP.GE.AND P0, PT, R17, R2, PT ;  /* 0x000000021100720c */ /* 0x000fe40003f06270 */
[----:B------:R-:W-:-:S11]  /*05a0*/  MOV R6, R17 ;  /* 0x0000001100067202 */ /* 0x000fd60000000f00 */
[----:B------:R-:W-:Y:S05]  /*05b0*/  @!P0 BRA `(.L_x_115) ;  /* 0xfffffffc00288947 */ /* 0x000fea000383ffff */
[----:B------:R-:W-:Y:S05]  /*05c0*/  BSYNC.RECONVERGENT B6 ;  /* 0x0000000000067941 */ /* 0x000fea0003800200 */
.L_x_108:
[----:B------:R-:W-:Y:S05]  /*05d0*/  BSYNC.RECONVERGENT B7 ;  /* 0x0000000000077941 */ /* 0x000fea0003800200 */
.L_x_107:
[----:B------:R-:W2:Y:S01]  /*05e0*/  LDL R20, [R1+0x10] ;  /* 0x0000100001147983 */ /* 0x000ea20000100800 */
[----:B------:R0:W-:Y:S05]  /*05f0*/  BMOV.32 B6, R16 ;  /* 0x0000001006007356 */ /* 0x0001ea0000000000 */
[----:B------:R-:W2:Y:S01]  /*0600*/  LDL R21, [R1+0x14] ;  /* 0x0000140001157983 */ /* 0x000ea20000100800 */
[----:B------:R1:W-:Y:S05]  /*0610*/  BMOV.32 B7, R18 ;  /* 0x0000001207007356 */ /* 0x0003ea0000000000 */
[----:B------:R-:W2:Y:S04]  /*0620*/  LDL R2, [R1] ;  /* 0x0000000001027983 */ /* 0x000ea80000100800 */
[----:B0-----:R-:W2:Y:S04]  /*0630*/  LDL R16, [R1+0x4] ;  /* 0x0000040001107983 */ /* 0x001ea80000100800 */
[----:B------:R-:W2:Y:S04]  /*0640*/  LDL R17, [R1+0x8] ;  /* 0x0000080001117983 */ /* 0x000ea80000100800 */
[----:B-1----:R-:W2:Y:S04]  /*0650*/  LDL R18, [R1+0xc] ;  /* 0x00000c0001127983 */ /* 0x002ea80000100800 */
[----:B------:R-:W2:Y:S04]  /*0660*/  LDL R22, [R1+0x18] ;  /* 0x0000180001167983 */ /* 0x000ea80000100800 */
[----:B------:R-:W2:Y:S04]  /*0670*/  LDL R23, [R1+0x1c] ;  /* 0x00001c0001177983 */ /* 0x000ea80000100800 */
[----:B------:R-:W2:Y:S04]  /*0680*/  LDL R24, [R1+0x20] ;  /* 0x0000200001187983 */ /* 0x000ea80000100800 */
[----:B------:R0:W2:Y:S02]  /*0690*/  LDL R25, [R1+0x24] ;  /* 0x0000240001197983 */ /* 0x0000a40000100800 */
[----:B0-----:R-:W-:Y:S01]  /*06a0*/  VIADD R1, R1, 0x28 ;  /* 0x0000002801017836 */ /* 0x001fe20000000000 */
[----:B--2---:R-:W-:Y:S06]  /*06b0*/  RET.REL.NODEC R20 `(_Z9quickSortPi) ;  /* 0xfffffff814507950 */ /* 0x004fec0003c3ffff */
.L_x_116:
        /* <DEDUP_REMOVED lines=12> */
.L_x_136:


//--------------------- .text._Z10bubbleSortPi    --------------------------
	.section	.text._Z10bubbleSortPi,"ax",@progbits
	.align	128
        .global         _Z10bubbleSortPi
        .type           _Z10bubbleSortPi,@function
        .size           _Z10bubbleSortPi,(.L_x_147 - _Z10bubbleSortPi)
        .other          _Z10bubbleSortPi,@"STO_CUDA_ENTRY STV_DEFAULT"
_Z10bubbleSortPi:
.text._Z10bubbleSortPi:
[----:B------:R-:W-:Y:S01]  /*0000*/  LDC R1, c[0x0][0x37c] ;  /* 0x0000df00ff017b82 */ /* 0x000fe20000000800 */
[----:B------:R-:W0:Y:S07]  /*0010*/  S2R R5, SR_CTAID.X ;  /* 0x0000000000057919 */ /* 0x000e2e0000002500 */
[----:B------:R-:W1:Y:S01]  /*0020*/  LDC.64 R2, c[0x0][0x380] ;  /* 0x0000e000ff027b82 */ /* 0x000e620000000a00 */
[----:B------:R-:W-:Y:S01]  /*0030*/  IMAD.MOV.U32 R14, RZ, RZ, 0x3ff ;  /* 0x000003ffff0e7424 */ /* 0x000fe200078e00ff */
[----:B------:R-:W-:Y:S01]  /*0040*/  PRMT R6, RZ, 0x7610, R6 ;  /* 0x00007610ff067816 */ /* 0x000fe20000000006 */
[----:B------:R-:W2:Y:S01]  /*0050*/  LDCU.64 UR6, c[0x0][0x358] ;  /* 0x00006b00ff0677ac */ /* 0x000ea20008000a00 */
[----:B------:R-:W-:Y:S01]  /*0060*/  PRMT R7, RZ, 0x7610, R7 ;  /* 0x00007610ff077816 */ /* 0x000fe20000000007 */
[----:B------:R-:W-:Y:S01]  /*0070*/  UMOV UR4, URZ ;  /* 0x000000ff00047c82 */ /* 0x000fe20008000000 */
[----:B0-----:R-:W-:-:S04]  /*0080*/  IMAD.SHL.U32 R5, R5, 0x400, RZ ;  /* 0x0000040005057824 */ /* 0x001fc800078e00ff */
[----:B-1----:R-:W-:-:S03]  /*0090*/  IMAD.WIDE.U32 R2, R5, 0x4, R2 ;  /* 0x0000000405027825 */ /* 0x002fc600078e0002 */
[----:B------:R-:W-:-:S05]  /*00a0*/  IADD3 R0, P0, PT, R2, 0x10, RZ ;  /* 0x0000001002007810 */ /* 0x000fca0007f1e0ff */
[----:B--2---:R-:W-:-:S08]  /*00b0*/  IMAD.X R8, RZ, RZ, R3, P0 ;  /* 0x000000ffff087224 */ /* 0x004fd000000e0603 */
.L_x_122:
[----:B------:R-:W-:Y:S01]  /*00c0*/  UIADD3 UR5, UPT, UPT, UR4, -0x3f8, URZ ;  /* 0xfffffc0804057890 */ /* 0x000fe2000fffe0ff */
[----:B------:R-:W-:Y:S01]  /*00d0*/  LOP3.LUT P0, RZ, R14, 0x7, RZ, 0xc0, !PT ;  /* 0x000000070eff7812 */ /* 0x000fe2000780c0ff */
[----:B------:R-:W-:Y:S01]  /*00e0*/  UIADD3 UR4, UPT, UPT, UR4, 0x1, URZ ;  /* 0x0000000104047890 */ /* 0x000fe2000fffe0ff */
[----:B-1----:R-:W-:Y:S01]  /*00f0*/  IMAD.MOV.U32 R9, RZ, RZ, RZ ;  /* 0x000000ffff097224 */ /* 0x002fe200078e00ff */
[----:B------:R-:W-:Y:S02]  /*0100*/  UISETP.GE.U32.AND UP0, UPT, UR5, 0x7, UPT ;  /* 0x000000070500788c */ /* 0x000fe4000bf06070 */
[----:B------:R-:W-:-:S07]  /*0110*/  UISETP.NE.AND UP1, UPT, UR4, 0x3ff, UPT ;  /* 0x000003ff0400788c */ /* 0x000fce000bf25270 */
[----:B0-2---:R-:W-:Y:S05]  /*0120*/  BRA.U !UP0, `(.L_x_117) ;  /* 0x0000000108d07547 */ /* 0x005fea000b800000 */
[----:B------:R0:W5:Y:S01]  /*0130*/  LDG.E R11, desc[UR6][R2.64] ;  /* 0x00000006020b7981 */ /* 0x000162000c1e1900 */
[----:B------:R-:W-:Y:S01]  /*0140*/  LOP3.LUT R9, R14, 0xfffffff8, RZ, 0xc0, !PT ;  /* 0xfffffff80e097812 */ /* 0x000fe200078ec0ff */
[----:B------:R-:W-:Y:S02]  /*0150*/  IMAD.MOV.U32 R13, RZ, RZ, R0 ;  /* 0x000000ffff0d7224 */ /* 0x000fe400078e0000 */
[----:B------:R-:W-:Y:S02]  /*0160*/  IMAD.MOV.U32 R16, RZ, RZ, R8 ;  /* 0x000000ffff107224 */ /* 0x000fe400078e0008 */
[----:B------:R-:W-:-:S07]  /*0170*/  IMAD.MOV R10, RZ, RZ, -R9 ;  /* 0x000000ffff0a7224 */ /* 0x000fce00078e0a09 */
.L_x_118:
[----:B--2---:R-:W-:Y:S02]  /*0180*/  IMAD.MOV.U32 R4, RZ, RZ, R13 ;  /* 0x000000ffff047224 */ /* 0x004fe400078e000d */
        /* <DEDUP_REMOVED lines=11> */
[----:B-1----:R-:W-:-:S03]  /*0240*/  @P1 MOV R13, R11 ;  /* 0x0000000b000d1202 */ /* 0x002fc60000000f00 */
[----:B--2---:R-:W2:Y:S01]  /*0250*/  LDG.E R11, desc[UR6][R4.64+0x10] ;  /* 0x00001006040b7981 */ /* 0x004ea2000c1e1900 */
[----:B---3--:R-:W-:Y:S02]  /*0260*/  ISETP.GT.AND P1, PT, R13, R15, PT ;  /* 0x0000000f0d00720c */ /* 0x008fe40003f24270 */
[----:B------:R-:W-:-:S04]  /*0270*/  IADD3 R10, PT, PT, R10, 0x8, RZ ;  /* 0x000000080a0a7810 */ /* 0x000fc80007ffe0ff */
[----:B------:R-:W-:-:S07]  /*0280*/  ISETP.NE.AND P3, PT, R10, RZ, PT ;  /* 0x000000ff0a00720c */ /* 0x000fce0003f65270 */
[----:B------:R1:W-:Y:S04]  /*0290*/  @P1 STG.E desc[UR6][R4.64+-0xc], R15 ;  /* 0xfffff40f04001986 */ /* 0x0003e8000c101906 */
[----:B------:R-:W-:Y:S01]  /*02a0*/  @P1 STG.E desc[UR6][R4.64+-0x8], R13 ;  /* 0xfffff80d04001986 */ /* 0x000fe2000c101906 */
[----:B-1----:R-:W-:-:S05]  /*02b0*/  @P1 IMAD.MOV.U32 R15, RZ, RZ, R13 ;  /* 0x000000ffff0f1224 */ /* 0x002fca00078e000d */
[----:B----4-:R-:W-:-:S13]  /*02c0*/  ISETP.GT.AND P2, PT, R15, R17, PT ;  /* 0x000000110f00720c */ /* 0x010fda0003f44270 */
[----:B------:R1:W-:Y:S04]  /*02d0*/  @P2 STG.E desc[UR6][R4.64+-0x8], R17 ;  /* 0xfffff81104002986 */ /* 0x0003e8000c101906 */
[----:B------:R-:W-:Y:S01]  /*02e0*/  @P2 STG.E desc[UR6][R4.64+-0x4], R15 ;  /* 0xfffffc0f04002986 */ /* 0x000fe2000c101906 */
[----:B-1----:R-:W-:-:S05]  /*02f0*/  @P2 IMAD.MOV.U32 R17, RZ, RZ, R15 ;  /* 0x000000ffff112224 */ /* 0x002fca00078e000f */
[----:B------:R-:W-:-:S13]  /*0300*/  ISETP.GT.AND P1, PT, R17, R19, PT ;  /* 0x000000131100720c */ /* 0x000fda0003f24270 */
        /* <DEDUP_REMOVED lines=14> */
[----:B-1----:R-:W-:Y:S01]  /*03f0*/  @P2 IMAD.MOV.U32 R12, RZ, RZ, R23 ;  /* 0x000000ffff0c2224 */ /* 0x002fe200078e0017 */
[----:B------:R-:W-:-:S05]  /*0400*/  IADD3 R13, P2, PT, R4, 0x20, RZ ;  /* 0x00000020040d7810 */ /* 0x000fca0007f5e0ff */
[----:B------:R-:W-:Y:S01]  /*0410*/  IMAD.X R16, RZ, RZ, R5, P2 ;  /* 0x000000ffff107224 */ /* 0x000fe200010e0605 */
[----:B--2---:R-:W-:-:S13]  /*0420*/  ISETP.GT.AND P1, PT, R12, R11, PT ;  /* 0x0000000b0c00720c */ /* 0x004fda0003f24270 */
[----:B------:R1:W-:Y:S04]  /*0430*/  @P1 STG.E desc[UR6][R4.64+0xc], R11 ;  /* 0x00000c0b04001986 */ /* 0x0003e8000c101906 */
[----:B------:R2:W-:Y:S01]  /*0440*/  @P1 STG.E desc[UR6][R4.64+0x10], R12 ;  /* 0x0000100c04001986 */ /* 0x0005e2000c101906 */
[----:B-1----:R-:W-:Y:S01]  /*0450*/  @P1 IMAD.MOV.U32 R11, RZ, RZ, R12 ;  /* 0x000000ffff0b1224 */ /* 0x002fe200078e000c */
[----:B------:R-:W-:Y:S06]  /*0460*/  @P3 BRA `(.L_x_118) ;  /* 0xfffffffc00443947 */ /* 0x000fec000383ffff */
.L_x_117:
[----:B------:R-:W-:Y:S05]  /*0470*/  @!P0 BRA `(.L_x_119) ;  /* 0x0000000000d48947 */ /* 0x000fea0003800000 */
[----:B--2---:R-:W-:-:S04]  /*0480*/  LOP3.LUT R4, RZ, R7, RZ, 0x33, !PT ;  /* 0x00000007ff047212 */ /* 0x004fc800078e33ff */
[----:B------:R-:W-:-:S04]  /*0490*/  LOP3.LUT R4, R4, 0x7, RZ, 0xc0, !PT ;  /* 0x0000000704047812 */ /* 0x000fc800078ec0ff */
[C---:B------:R-:W-:Y:S01]  /*04a0*/  LOP3.LUT P0, RZ, R4.reuse, 0x3, RZ, 0xc0, !PT ;  /* 0x0000000304ff7812 */ /* 0x040fe2000780c0ff */
[----:B------:R-:W-:-:S05]  /*04b0*/  VIADD R5, R4, 0xffffffff ;  /* 0xffffffff04057836 */ /* 0x000fca0000000000 */
[----:B------:R-:W-:-:S13]  /*04c0*/  ISETP.GE.U32.AND P1, PT, R5, 0x3, PT ;  /* 0x000000030500780c */ /* 0x000fda0003f26070 */
[----:B------:R-:W-:Y:S05]  /*04d0*/  @!P1 BRA `(.L_x_120) ;  /* 0x0000000000589947 */ /* 0x000fea0003800000 */
[----:B------:R-:W-:-:S05]  /*04e0*/  IMAD.WIDE.U32 R4, R9, 0x4, R2 ;  /* 0x0000000409047825 */ /* 0x000fca00078e0002 */
[----:B------:R-:W2:Y:S04]  /*04f0*/  LDG.E R10, desc[UR6][R4.64] ;  /* 0x00000006040a7981 */ /* 0x000ea8000c1e1900 */
[----:B------:R-:W2:Y:S04]  /*0500*/  LDG.E R11, desc[UR6][R4.64+0x4] ;  /* 0x00000406040b7981 */ /* 0x000ea8000c1e1900 */
[----:B------:R-:W3:Y:S04]  /*0510*/  LDG.E R13, desc[UR6][R4.64+0x8] ;  /* 0x00000806040d7981 */ /* 0x000ee8000c1e1900 */
[----:B------:R-:W4:Y:S04]  /*0520*/  LDG.E R15, desc[UR6][R4.64+0xc] ;  /* 0x00000c06040f7981 */ /* 0x000f28000c1e1900 */
[----:B------:R-:W5:Y:S01]  /*0530*/  LDG.E R12, desc[UR6][R4.64+0x10] ;  /* 0x00001006040c7981 */ /* 0x000f62000c1e1900 */
[----:B------:R-:W-:-:S02]  /*0540*/  IADD3 R9, PT, PT, R9, 0x4, RZ ;  /* 0x0000000409097810 */ /* 0x000fc40007ffe0ff */
[----:B--2---:R-:W-:-:S13]  /*0550*/  ISETP.GT.AND P1, PT, R10, R11, PT ;  /* 0x0000000b0a00720c */ /* 0x004fda0003f24270 */
[----:B------:R1:W-:Y:S04]  /*0560*/  @P1 STG.E desc[UR6][R4.64], R11 ;  /* 0x0000000b04001986 */ /* 0x0003e8000c101906 */
[----:B------:R-:W-:Y:S01]  /*0570*/  @P1 STG.E desc[UR6][R4.64+0x4], R10 ;  /* 0x0000040a04001986 */ /* 0x000fe2000c101906 */
[----:B-1----:R-:W-:-:S05]  /*0580*/  @P1 IMAD.MOV.U32 R11, RZ, RZ, R10 ;  /* 0x000000ffff0b1224 */ /* 0x002fca00078e000a */
[----:B---3--:R-:W-:-:S13]  /*0590*/  ISETP.GT.AND P2, PT, R11, R13, PT ;  /* 0x0000000d0b00720c */ /* 0x008fda0003f44270 */
[----:B------:R1:W-:Y:S04]  /*05a0*/  @P2 STG.E desc[UR6][R4.64+0x4], R13 ;  /* 0x0000040d04002986 */ /* 0x0003e8000c101906 */
[----:B------:R-:W-:Y:S01]  /*05b0*/  @P2 STG.E desc[UR6][R4.64+0x8], R11 ;  /* 0x0000080b04002986 */ /* 0x000fe2000c101906 */
[----:B-1----:R-:W-:-:S05]  /*05c0*/  @P2 IMAD.MOV.U32 R13, RZ, RZ, R11 ;  /* 0x000000ffff0d2224 */ /* 0x002fca00078e000b */
[----:B----4-:R-:W-:-:S13]  /*05d0*/  ISETP.GT.AND P1, PT, R13, R15, PT ;  /* 0x0000000f0d00720c */ /* 0x010fda0003f24270 */
[----:B------:R1:W-:Y:S04]  /*05e0*/  @P1 STG.E desc[UR6][R4.64+0x8], R15 ;  /* 0x0000080f04001986 */ /* 0x0003e8000c101906 */
[----:B------:R2:W-:Y:S01]  /*05f0*/  @P1 STG.E desc[UR6][R4.64+0xc], R13 ;  /* 0x00000c0d04001986 */ /* 0x0005e2000c101906 */
[----:B-1----:R-:W-:-:S05]  /*0600*/  @P1 IMAD.MOV.U32 R15, RZ, RZ, R13 ;  /* 0x000000ffff0f1224 */ /* 0x002fca00078e000d */
[----:B-----5:R-:W-:-:S13]  /*0610*/  ISETP.GT.AND P2, PT, R15, R12, PT ;  /* 0x0000000c0f00720c */ /* 0x020fda0003f44270 */
[----:B------:R2:W-:Y:S04]  /*0620*/  @P2 STG.E desc[UR6][R4.64+0xc], R12 ;  /* 0x00000c0c04002986 */ /* 0x0005e8000c101906 */
[----:B------:R2:W-:Y:S02]  /*0630*/  @P2 STG.E desc[UR6][R4.64+0x10], R15 ;  /* 0x0000100f04002986 */ /* 0x0005e4000c101906 */
.L_x_120:
[----:B------:R-:W-:Y:S05]  /*0640*/  @!P0 BRA `(.L_x_119) ;  /* 0x0000000000608947 */ /* 0x000fea0003800000 */
[C---:B--2---:R-:W-:Y:S02]  /*0650*/  LOP3.LUT R4, R6.reuse, 0x3, RZ, 0xc0, !PT ;  /* 0x0000000306047812 */ /* 0x044fe400078ec0ff */
[----:B------:R-:W-:Y:S02]  /*0660*/  LOP3.LUT R5, R6, 0x1, RZ, 0xc0, !PT ;  /* 0x0000000106057812 */ /* 0x000fe400078ec0ff */
[----:B------:R-:W-:Y:S02]  /*0670*/  ISETP.NE.AND P0, PT, R4, 0x2, PT ;  /* 0x000000020400780c */ /* 0x000fe40003f05270 */
[----:B------:R-:W-:-:S11]  /*0680*/  ISETP.NE.U32.AND P2, PT, R5, 0x1, PT ;  /* 0x000000010500780c */ /* 0x000fd60003f45070 */
[----:B------:R-:W-:Y:S05]  /*0690*/  @!P0 BRA `(.L_x_121) ;  /* 0x0000000000308947 */ /* 0x000fea0003800000 */
[----:B------:R-:W-:-:S05]  /*06a0*/  IMAD.WIDE.U32 R4, R9, 0x4, R2 ;  /* 0x0000000409047825 */ /* 0x000fca00078e0002 */
[----:B------:R-:W2:Y:S04]  /*06b0*/  LDG.E R10, desc[UR6][R4.64] ;  /* 0x00000006040a7981 */ /* 0x000ea8000c1e1900 */
[----:B------:R-:W2:Y:S04]  /*06c0*/  LDG.E R11, desc[UR6][R4.64+0x4] ;  /* 0x00000406040b7981 */ /* 0x000ea8000c1e1900 */
[----:B------:R-:W3:Y:S01]  /*06d0*/  LDG.E R12, desc[UR6][R4.64+0x8] ;  /* 0x00000806040c7981 */ /* 0x000ee2000c1e1900 */
[----:B------:R-:W-:Y:S01]  /*06e0*/  VIADD R9, R9, 0x2 ;  /* 0x0000000209097836 */ /* 0x000fe20000000000 */
[----:B--2---:R-:W-:-:S13]  /*06f0*/  ISETP.GT.AND P0, PT, R10, R11, PT ;  /* 0x0000000b0a00720c */ /* 0x004fda0003f04270 */
[----:B------:R1:W-:Y:S04]  /*0700*/  @P0 STG.E desc[UR6][R4.64], R11 ;  /* 0x0000000b04000986 */ /* 0x0003e8000c101906 */
[----:B------:R2:W-:Y:S01]  /*0710*/  @P0 STG.E desc[UR6][R4.64+0x4], R10 ;  /* 0x0000040a04000986 */ /* 0x0005e2000c101906 */
[----:B-1----:R-:W-:-:S05]  /*0720*/  @P0 IMAD.MOV.U32 R11, RZ, RZ, R10 ;  /* 0x000000ffff0b0224 */ /* 0x002fca00078e000a */
[----:B---3--:R-:W-:-:S13]  /*0730*/  ISETP.GT.AND P1, PT, R11, R12, PT ;  /* 0x0000000c0b00720c */ /* 0x008fda0003f24270 */
[----:B------:R2:W-:Y:S04]  /*0740*/  @P1 STG.E desc[UR6][R4.64+0x4], R12 ;  /* 0x0000040c04001986 */ /* 0x0005e8000c101906 */
[----:B------:R2:W-:Y:S02]  /*0750*/  @P1 STG.E desc[UR6][R4.64+0x8], R11 ;  /* 0x0000080b04001986 */ /* 0x0005e4000c101906 */
.L_x_121:
[----:B------:R-:W-:Y:S05]  /*0760*/  @!P2 BRA `(.L_x_119) ;  /* 0x000000000018a947 */ /* 0x000fea0003800000 */
[----:B--2---:R-:W-:-:S05]  /*0770*/  IMAD.WIDE.U32 R4, R9, 0x4, R2 ;  /* 0x0000000409047825 */ /* 0x004fca00078e0002 */
[----:B------:R-:W2:Y:S04]  /*0780*/  LDG.E R9, desc[UR6][R4.64] ;  /* 0x0000000604097981 */ /* 0x000ea8000c1e1900 */
[----:B------:R-:W2:Y:S02]  /*0790*/  LDG.E R10, desc[UR6][R4.64+0x4] ;  /* 0x00000406040a7981 */ /* 0x000ea4000c1e1900 */
[----:B--2---:R-:W-:-:S13]  /*07a0*/  ISETP.GT.AND P0, PT, R9, R10, PT ;  /* 0x0000000a0900720c */ /* 0x004fda0003f04270 */
[----:B------:R1:W-:Y:S04]  /*07b0*/  @P0 STG.E desc[UR6][R4.64], R10 ;  /* 0x0000000a04000986 */ /* 0x0003e8000c101906 */
[----:B------:R1:W-:Y:S02]  /*07c0*/  @P0 STG.E desc[UR6][R4.64+0x4], R9 ;  /* 0x0000040904000986 */ /* 0x0003e4000c101906 */
.L_x_119:
[----:B------:R-:W-:Y:S02]  /*07d0*/  VIADD R7, R7, 0x1 ;  /* 0x0000000107077836 */ /* 0x000fe40000000000 */
[----:B------:R-:W-:Y:S02]  /*07e0*/  VIADD R6, R6, 0x1 ;  /* 0x0000000106067836 */ /* 0x000fe40000000000 */
[----:B------:R-:W-:Y:S01]  /*07f0*/  VIADD R14, R14, 0xffffffff ;  /* 0xffffffff0e0e7836 */ /* 0x000fe20000000000 */
[----:B------:R-:W-:Y:S06]  /*0800*/  BRA.U UP1, `(.L_x_122) ;  /* 0xfffffff9012c7547 */ /* 0x000fec000b83ffff */
[----:B------:R-:W-:Y:S05]  /*0810*/  EXIT ;  /* 0x000000000000794d */ /* 0x000fea0003800000 */
.L_x_123:
        /* <DEDUP_REMOVED lines=14> */
.L_x_147:


//--------------------- .text._Z23generate_random_numbersP17curandStateXORWOWPi --------------------------
	.section	.text._Z23generate_random_numbersP17curandStateXORWOWPi,"ax",@progbits
	.align	128
        .global         _Z23generate_random_numbersP17curandStateXORWOWPi
        .type           _Z23generate_random_numbersP17curandStateXORWOWPi,@function
        .size           _Z23generate_random_numbersP17curandStateXORWOWPi,(.L_x_148 - _Z23generate_random_numbersP17curandStateXORWOWPi)
        .other          _Z23generate_random_numbersP17curandStateXORWOWPi,@"STO_CUDA_ENTRY STV_DEFAULT"
_Z23generate_random_numbersP17curandStateXORWOWPi:
.text._Z23generate_random_numbersP17curandStateXORWOWPi:
[----:B------:R-:W-:Y:S01]  /*0000*/  LDC R1, c[0x0][0x37c] ;  /* 0x0000df00ff017b82 */ /* 0x000fe20000000800 */
[----:B------:R-:W0:Y:S07]  /*0010*/  S2R R11, SR_TID.X ;  /* 0x00000000000b7919 */ /* 0x000e2e0000002100 */
[----:B------:R-:W0:Y:S08]  /*0020*/  S2UR UR4, SR_CTAID.X ;  /* 0x00000000000479c3 */ /* 0x000e300000002500 */
[----:B------:R-:W0:Y:S02]  /*0030*/  LDC R0, c[0x0][0x360] ;  /* 0x0000d800ff007b82 */ /* 0x000e240000000800 */
[----:B0-----:R-:W-:-:S05]  /*0040*/  IMAD R11, R0, UR4, R11 ;  /* 0x00000004000b7c24 */ /* 0x001fca000f8e020b */
[----:B------:R-:W-:-:S13]  /*0050*/  ISETP.GT.AND P0, PT, R11, 0xfffff, PT ;  /* 0x000fffff0b00780c */ /* 0x000fda0003f04270 */
[----:B------:R-:W-:Y:S05]  /*0060*/  @P0 EXIT ;  /* 0x000000000000094d */ /* 0x000fea0003800000 */
[----:B------:R-:W0:Y:S01]  /*0070*/  LDC.64 R2, c[0x0][0x380] ;  /* 0x0000e000ff027b82 */ /* 0x000e220000000a00 */
[----:B------:R-:W1:Y:S01]  /*0080*/  LDCU.64 UR4, c[0x0][0x358] ;  /* 0x00006b00ff0477ac */ /* 0x000e620008000a00 */
[----:B0-----:R-:W-:-:S05]  /*0090*/  IMAD.WIDE R2, R11, 0x30, R2 ;  /* 0x000000300b027825 */ /* 0x001fca00078e0202 */
[----:B-1----:R-:W2:Y:S04]  /*00a0*/  LDG.E.64 R12, desc[UR4][R2.64] ;  /* 0x00000004020c7981 */ /* 0x002ea8000c1e1b00 */
[----:B------:R-:W3:Y:S04]  /*00b0*/  LDG.E.64 R4, desc[UR4][R2.64+0x10] ;  /* 0x0000100402047981 */ /* 0x000ee8000c1e1b00 */
[----:B------:R-:W4:Y:S01]  /*00c0*/  LDG.E.64 R6, desc[UR4][R2.64+0x8] ;  /* 0x0000080402067981 */ /* 0x000f22000c1e1b00 */
[----:B--2---:R-:W-:Y:S02]  /*00d0*/  SHF.R.U32.HI R0, RZ, 0x2, R13 ;  /* 0x00000002ff007819 */ /* 0x004fe4000001160d */
[----:B------:R-:W-:-:S02]  /*00e0*/  IADD3 R12, PT, PT, R12, 0x587c5, RZ ;  /* 0x000587c50c0c7810 */ /* 0x000fc40007ffe0ff */
[----:B------:R-:W-:Y:S01]  /*00f0*/  LOP3.LUT R0, R0, R13, RZ, 0x3c, !PT ;  /* 0x0000000d00007212 */ /* 0x000fe200078e3cff */
[----:B---3--:R-:W-:Y:S01]  /*0100*/  IMAD.SHL.U32 R9, R5, 0x10, RZ ;  /* 0x0000001005097824 */ /* 0x008fe200078e00ff */
[----:B------:R-:W-:Y:S01]  /*0110*/  MOV R17, R4 ;  /* 0x0000000400117202 */ /* 0x000fe20000000f00 */
[----:B------:R-:W-:Y:S01]  /*0120*/  IMAD.MOV.U32 R18, RZ, RZ, R5 ;  /* 0x000000ffff127224 */ /* 0x000fe200078e0005 */
[----:B----4-:R-:W-:Y:S01]  /*0130*/  MOV R16, R7 ;  /* 0x0000000700107202 */ /* 0x010fe20000000f00 */
[----:B------:R-:W-:-:S04]  /*0140*/  IMAD.SHL.U32 R8, R0, 0x2, RZ ;  /* 0x0000000200087824 */ /* 0x000fc800078e00ff */
[----:B------:R-:W-:Y:S01]  /*0150*/  STG.E.64 desc[UR4][R2.64+0x8], R16 ;  /* 0x0000081002007986 */ /* 0x000fe2000c101b04 */
[----:B------:R-:W-:Y:S02]  /*0160*/  LOP3.LUT R0, R0, R8, R9, 0x96, !PT ;  /* 0x0000000800007212 */ /* 0x000fe400078e9609 */
[----:B------:R-:W0:Y:S02]  /*0170*/  LDC.64 R8, c[0x0][0x388] ;  /* 0x0000e200ff087b82 */ /* 0x000e240000000a00 */
[----:B------:R-:W-:-:S05]  /*0180*/  LOP3.LUT R19, R0, R5, RZ, 0x3c, !PT ;  /* 0x0000000500137212 */ /* 0x000fca00078e3cff */
[----:B------:R-:W-:Y:S01]  /*0190*/  IMAD.IADD R0, R19, 0x1, R12 ;  /* 0x0000000113007824 */ /* 0x000fe200078e020c */
[----:B------:R-:W-:Y:S03]  /*01a0*/  STG.E.64 desc[UR4][R2.64+0x10], R18 ;  /* 0x0000101202007986 */ /* 0x000fe6000c101b04 */
[----:B------:R-:W-:-:S05]  /*01b0*/  IMAD.HI.U32 R10, R0, 0x10624dd3, RZ ;  /* 0x10624dd3000a7827 */ /* 0x000fca00078e00ff */
[----:B------:R-:W-:-:S05]  /*01c0*/  SHF.R.U32.HI R13, RZ, 0x6, R10 ;  /* 0x00000006ff0d7819 */ /* 0x000fca000001160a */
[----:B------:R-:W-:Y:S01]  /*01d0*/  IMAD R15, R13, -0x3e8, R0 ;  /* 0xfffffc180d0f7824 */ /* 0x000fe200078e0200 */
[----:B------:R-:W-:Y:S01]  /*01e0*/  MOV R13, R6 ;  /* 0x00000006000d7202 */ /* 0x000fe20000000f00 */
[----:B0-----:R-:W-:-:S04]  /*01f0*/  IMAD.WIDE R4, R11, 0x4, R8 ;  /* 0x000000040b047825 */ /* 0x001fc800078e0208 */
[----:B------:R-:W-:Y:S04]  /*0200*/  STG.E.64 desc[UR4][R2.64], R12 ;  /* 0x0000000c02007986 */ /* 0x000fe8000c101b04 */
[----:B------:R-:W-:Y:S01]  /*0210*/  STG.E desc[UR4][R4.64], R15 ;  /* 0x0000000f04007986 */ /* 0x000fe2000c101904 */
[----:B------:R-:W-:Y:S05]  /*0220*/  EXIT ;  /* 0x000000000000794d */ /* 0x000fea0003800000 */
.L_x_124:
        /* <DEDUP_REMOVED lines=13> */
.L_x_148:


//--------------------- .text._Z17setup_rand_kernelP17curandStateXORWOW --------------------------
	.section	.text._Z17setup_rand_kernelP17curandStateXORWOW,"ax",@progbits
	.align	128
        .global         _Z17setup_rand_kernelP17curandStateXORWOW
        .type           _Z17setup_rand_kernelP17curandStateXORWOW,@function
        .size           _Z17setup_rand_kernelP17curandStateXORWOW,(.L_x_149 - _Z17setup_rand_kernelP17curandStateXORWOW)
        .other          _Z17setup_rand_kernelP17curandStateXORWOW,@"STO_CUDA_ENTRY STV_DEFAULT"
_Z17setup_rand_kernelP17curandStateXORWOW:
.text._Z17setup_rand_kernelP17curandStateXORWOW:
        /* <DEDUP_REMOVED lines=9> */
[----:B------:R-:W-:Y:S01]  /*0090*/  IMAD.MOV.U32 R2, RZ, RZ, 0x3198c20f ;  /* 0x3198c20fff027424 */ /* 0x000fe200078e00ff */
[----:B------:R-:W-:Y:S01]  /*00a0*/  ISETP.NE.AND P0, PT, R13, RZ, PT ;  /* 0x000000ff0d00720c */ /* 0x000fe20003f05270 */
[----:B------:R-:W-:Y:S01]  /*00b0*/  IMAD.MOV.U32 R3, RZ, RZ, 0x5efdb30c ;  /* 0x5efdb30cff037424 */ /* 0x000fe200078e00ff */
[----:B------:R-:W-:Y:S01]  /*00c0*/  BSSY.RECONVERGENT B0, `(.L_x_125) ;  /* 0x00000da000007945 */ /* 0x000fe20003800200 */
[----:B------:R-:W-:Y:S02]  /*00d0*/  IMAD.MOV.U32 R4, RZ, RZ, 0x423bb012 ;  /* 0x423bb012ff047424 */ /* 0x000fe400078e00ff */
[----:B------:R-:W-:Y:S02]  /*00e0*/  IMAD.MOV.U32 R5, RZ, RZ, -0x75bd8fc ;  /* 0xf8a42704ff057424 */ /* 0x000fe400078e00ff */
[----:B------:R-:W-:-:S02]  /*00f0*/  IMAD.MOV.U32 R8, RZ, RZ, -0x23270784 ;  /* 0xdcd8f87cff087424 */ /* 0x000fc400078e00ff */
[----:B------:R-:W-:Y:S02]  /*0100*/  IMAD.MOV.U32 R9, RZ, RZ, 0x57fa2510 ;  /* 0x57fa2510ff097424 */ /* 0x000fe400078e00ff */
[----:B0-----:R-:W-:-:S05]  /*0110*/  IMAD.WIDE R6, R13, 0x30, R6 ;  /* 0x000000300d067825 */ /* 0x001fca00078e0206 */
[----:B-1----:R0:W-:Y:S04]  /*0120*/  STG.E.64 desc[UR4][R6.64], R2 ;  /* 0x0000000206007986 */ /* 0x0021e8000c101b04 */
[----:B------:R0:W-:Y:S04]  /*0130*/  STG.E.64 desc[UR4][R6.64+0x8], R4 ;  /* 0x0000080406007986 */ /* 0x0001e8000c101b04 */
[----:B------:R0:W-:Y:S01]  /*0140*/  STG.E.64 desc[UR4][R6.64+0x10], R8 ;  /* 0x0000100806007986 */ /* 0x0001e2000c101b04 */
[----:B------:R-:W-:Y:S05]  /*0150*/  @!P0 BRA `(.L_x_126) ;  /* 0x0000000c00408947 */ /* 0x000fea0003800000 */
[----:B------:R-:W-:Y:S01]  /*0160*/  SHF.R.S32.HI R0, RZ, 0x1f, R13 ;  /* 0x0000001fff007819 */ /* 0x000fe2000001140d */
[----:B------:R-:W-:-:S07]  /*0170*/  IMAD.MOV.U32 R12, RZ, RZ, RZ ;  /* 0x000000ffff0c7224 */ /* 0x000fce00078e00ff */
.L_x_132:
[----:B0-----:R-:W-:Y:S01]  /*0180*/  LOP3.LUT R2, R13, 0x3, RZ, 0xc0, !PT ;  /* 0x000000030d027812 */ /* 0x001fe200078ec0ff */
[----:B------:R-:W-:Y:S03]  /*0190*/  BSSY.RECONVERGENT B1, `(.L_x_127) ;  /* 0x00000c6000017945 */ /* 0x000fe60003800200 */
[----:B------:R-:W-:-:S04]  /*01a0*/  ISETP.NE.U32.AND P0, PT, R2, RZ, PT ;  /* 0x000000ff0200720c */ /* 0x000fc80003f05070 */
[----:B------:R-:W-:-:S13]  /*01b0*/  ISETP.NE.AND.EX P0, PT, RZ, RZ, PT, P0 ;  /* 0x000000ffff00720c */ /* 0x000fda0003f05300 */
[----:B------:R-:W-:Y:S05]  /*01c0*/  @!P0 BRA `(.L_x_128) ;  /* 0x0000000c00088947 */ /* 0x000fea0003800000 */
[----:B------:R-:W0:Y:S01]  /*01d0*/  LDC.64 R8, c[0x4][RZ] ;  /* 0x01000000ff087b82 */ /* 0x000e220000000a00 */
[----:B------:R-:W-:Y:S02]  /*01e0*/  IMAD.MOV.U32 R14, RZ, RZ, RZ ;  /* 0x000000ffff0e7224 */ /* 0x000fe400078e00ff */
[----:B0-----:R-:W-:-:S07]  /*01f0*/  IMAD.WIDE.U32 R8, R12, 0xc80, R8 ;  /* 0x00000c800c087825 */ /* 0x001fce00078e0008 */
.L_x_131:
[----:B0-----:R-:W-:Y:S01]  /*0200*/  IMAD.MOV.U32 R15, RZ, RZ, RZ ;  /* 0x000000ffff0f7224 */ /* 0x001fe200078e00ff */
[----:B------:R-:W-:Y:S01]  /*0210*/  CS2R R2, SRZ ;  /* 0x0000000000027805 */ /* 0x000fe2000001ff00 */
[----:B------:R-:W-:Y:S01]  /*0220*/  IMAD.MOV.U32 R17, RZ, RZ, RZ ;  /* 0x000000ffff117224 */ /* 0x000fe200078e00ff */
[----:B------:R-:W-:-:S07]  /*0230*/  CS2R R4, SRZ ;  /* 0x0000000000047805 */ /* 0x000fce000001ff00 */
.L_x_130:
[----:B------:R-:W-:-:S05]  /*0240*/  IMAD.WIDE.U32 R10, R17, 0x4, R6 ;  /* 0x00000004110a7825 */ /* 0x000fca00078e0006 */
[----:B------:R0:W5:Y:S01]  /*0250*/  LDG.E R16, desc[UR4][R10.64+0x4] ;  /* 0x000004040a107981 */ /* 0x000162000c1e1900 */
[----:B------:R-:W-:-:S07]  /*0260*/  IMAD.MOV.U32 R19, RZ, RZ, RZ ;  /* 0x000000ffff137224 */ /* 0x000fce00078e00ff */
.L_x_129:
[----:B-----5:R-:W-:Y:S01]  /*0270*/  SHF.R.U32.HI R24, RZ, R19, R16 ;  /* 0x00000013ff187219 */ /* 0x020fe20000011610 */
[----:B0-----:R-:W-:-:S03]  /*0280*/  IMAD.SHL.U32 R10, R17, 0x20, RZ ;  /* 0x00000020110a7824 */ /* 0x001fc600078e00ff */
[----:B------:R-:W-:Y:S01]  /*0290*/  LOP3.LUT R11, R24, 0x1, RZ, 0xc0, !PT ;  /* 0x00000001180b7812 */ /* 0x000fe200078ec0ff */
[----:B------:R-:W-:-:S03]  /*02a0*/  IMAD.IADD R10, R10, 0x1, R19 ;  /* 0x000000010a0a7824 */ /* 0x000fc600078e0213 */
[----:B------:R-:W-:Y:S01]  /*02b0*/  ISETP.NE.U32.AND P0, PT, R11, 0x1, PT ;  /* 0x000000010b00780c */ /* 0x000fe20003f05070 */
[----:B------:R-:W-:-:S03]  /*02c0*/  IMAD R11, R10, 0x5, RZ ;  /* 0x000000050a0b7824 */ /* 0x000fc600078e02ff */
[----:B------:R-:W-:Y:S01]  /*02d0*/  R2P PR, R24, 0x7e ;  /* 0x0000007e18007804 */ /* 0x000fe20000000000 */
[----:B------:R-:W-:-:S08]  /*02e0*/  IMAD.WIDE.U32 R10, R11, 0x4, R8 ;  /* 0x000000040b0a7825 */ /* 0x000fd000078e0008 */
[----:B------:R-:W2:Y:S04]  /*02f0*/  @!P0 LDG.E R18, desc[UR4][R10.64] ;  /* 0x000000040a128981 */ /* 0x000ea8000c1e1900 */
[----:B------:R-:W3:Y:S04]  /*0300*/  @!P0 LDG.E R20, desc[UR4][R10.64+0x10] ;  /* 0x000010040a148981 */ /* 0x000ee8000c1e1900 */
[----:B------:R-:W4:Y:S04]  /*0310*/  @P1 LDG.E R22, desc[UR4][R10.64+0x14] ;  /* 0x000014040a161981 */ /* 0x000f28000c1e1900 */
[----:B------:R-:W4:Y:S04]  /*0320*/  @P2 LDG.E R26, desc[UR4][R10.64+0x28] ;  /* 0x000028040a1a2981 */ /* 0x000f28000c1e1900 */
[----:B------:R-:W4:Y:S04]  /*0330*/  @!P0 LDG.E R21, desc[UR4][R10.64+0x4] ;  /* 0x000004040a158981 */ /* 0x000f28000c1e1900 */
[----:B------:R-:W4:Y:S04]  /*0340*/  @!P0 LDG.E R23, desc[UR4][R10.64+0xc] ;  /* 0x00000c040a178981 */ /* 0x000f28000c1e1900 */
[----:B------:R-:W4:Y:S04]  /*0350*/  @P1 LDG.E R25, desc[UR4][R10.64+0x18] ;  /* 0x000018040a191981 */ /* 0x000f28000c1e1900 */
[----:B------:R-:W4:Y:S04]  /*0360*/  @P3 LDG.E R28, desc[UR4][R10.64+0x3c] ;  /* 0x00003c040a1c3981 */ /* 0x000f28000c1e1900 */
[----:B------:R-:W4:Y:S01]  /*0370*/  @P6 LDG.E R27, desc[UR4][R10.64+0x7c] ;  /* 0x00007c040a1b6981 */ /* 0x000f22000c1e1900 */
[----:B--2---:R-:W-:-:S03]  /*0380*/  @!P0 LOP3.LUT R15, R15, R18, RZ, 0x3c, !PT ;  /* 0x000000120f0f8212 */ /* 0x004fc600078e3cff */
[----:B------:R-:W2:Y:S01]  /*0390*/  @!P0 LDG.E R18, desc[UR4][R10.64+0x8] ;  /* 0x000008040a128981 */ /* 0x000ea2000c1e1900 */
[----:B---3--:R-:W-:-:S03]  /*03a0*/  @!P0 LOP3.LUT R3, R3, R20, RZ, 0x3c, !PT ;  /* 0x0000001403038212 */ /* 0x008fc600078e3cff */
[----:B------:R-:W3:Y:S01]  /*03b0*/  @P1 LDG.E R20, desc[UR4][R10.64+0x24] ;  /* 0x000024040a141981 */ /* 0x000ee2000c1e1900 */
[----:B----4-:R-:W-:-:S03]  /*03c0*/  @P1 LOP3.LUT R15, R15, R22, RZ, 0x3c, !PT ;  /* 0x000000160f0f1212 */ /* 0x010fc600078e3cff */
[----:B------:R-:W4:Y:S01]  /*03d0*/  @P2 LDG.E R22, desc[UR4][R10.64+0x38] ;  /* 0x000038040a162981 */ /* 0x000f22000c1e1900 */
[----:B------:R-:W-:-:S03]  /*03e0*/  @P2 LOP3.LUT R15, R15, R26, RZ, 0x3c, !PT ;  /* 0x0000001a0f0f2212 */ /* 0x000fc600078e3cff */
[----:B------:R-:W4:Y:S01]  /*03f0*/  @P4 LDG.E R26, desc[UR4][R10.64+0x50] ;  /* 0x000050040a1a4981 */ /* 0x000f22000c1e1900 */
[----:B------:R-:W-:-:S03]  /*0400*/  @!P0 LOP3.LUT R4, R4, R21, RZ, 0x3c, !PT ;  /* 0x0000001504048212 */ /* 0x000fc600078e3cff */
[----:B------:R-:W4:Y:S01]  /*0410*/  @P1 LDG.E R21, desc[UR4][R10.64+0x20] ;  /* 0x000020040a151981 */ /* 0x000f22000c1e1900 */
[----:B------:R-:W-:-:S03]  /*0420*/  @!P0 LOP3.LUT R2, R2, R23, RZ, 0x3c, !PT ;  /* 0x0000001702028212 */ /* 0x000fc600078e3cff */
[----:B------:R-:W4:Y:S01]  /*0430*/  @P2 LDG.E R23, desc[UR4][R10.64+0x2c] ;  /* 0x00002c040a172981 */ /* 0x000f22000c1e1900 */
[----:B------:R-:W-:-:S03]  /*0440*/  @P1 LOP3.LUT R4, R4, R25, RZ, 0x3c, !PT ;  /* 0x0000001904041212 */ /* 0x000fc600078e3cff */
[----:B------:R-:W4:Y:S01]  /*0450*/  @P2 LDG.E R25, desc[UR4][R10.64+0x34] ;  /* 0x000034040a192981 */ /* 0x000f22000c1e1900 */
[----:B--2---:R-:W-:-:S03]  /*0460*/  @!P0 LOP3.LUT R5, R5, R18, RZ, 0x3c, !PT ;  /* 0x0000001205058212 */ /* 0x004fc600078e3cff */
[----:B------:R-:W2:Y:S01]  /*0470*/  @P1 LDG.E R18, desc[UR4][R10.64+0x1c] ;  /* 0x00001c040a121981 */ /* 0x000ea2000c1e1900 */
[----:B---3--:R-:W-:-:S03]  /*0480*/  @P1 LOP3.LUT R3, R3, R20, RZ, 0x3c, !PT ;  /* 0x0000001403031212 */ /* 0x008fc600078e3cff */
[----:B------:R-:W3:Y:S01]  /*0490*/  @P2 LDG.E R20, desc[UR4][R10.64+0x30] ;  /* 0x000030040a142981 */ /* 0x000ee2000c1e1900 */
[----:B----4-:R-:W-:-:S03]  /*04a0*/  @P2 LOP3.LUT R3, R3, R22, RZ, 0x3c, !PT ;  /* 0x0000001603032212 */ /* 0x010fc600078e3cff */
[----:B------:R-:W4:Y:S01]  /*04b0*/  @P3 LDG.E R22, desc[UR4][R10.64+0x4c] ;  /* 0x00004c040a163981 */ /* 0x000f22000c1e1900 */
[----:B------:R-:W-:-:S04]  /*04c0*/  @P3 LOP3.LUT R15, R15, R28, RZ, 0x3c, !PT ;  /* 0x0000001c0f0f3212 */ /* 0x000fc800078e3cff */
[----:B------:R-:W-:Y:S02]  /*04d0*/  @P4 LOP3.LUT R15, R15, R26, RZ, 0x3c, !PT ;  /* 0x0000001a0f0f4212 */ /* 0x000fe400078e3cff */
[----:B------:R-:W-:Y:S01]  /*04e0*/  @P1 LOP3.LUT R2, R2, R21, RZ, 0x3c, !PT ;  /* 0x0000001502021212 */ /* 0x000fe200078e3cff */
[----:B------:R-:W4:Y:S04]  /*04f0*/  @P5 LDG.E R26, desc[UR4][R10.64+0x64] ;  /* 0x000064040a1a5981 */ /* 0x000f28000c1e1900 */
[----:B------:R-:W4:Y:S01]  /*0500*/  @P3 LDG.E R21, desc[UR4][R10.64+0x40] ;  /* 0x000040040a153981 */ /* 0x000f22000c1e1900 */
[----:B------:R-:W-:Y:S02]  /*0510*/  @P2 LOP3.LUT R4, R4, R23, RZ, 0x3c, !PT ;  /* 0x0000001704042212 */ /* 0x000fe400078e3cff */
[----:B------:R-:W-:Y:S01]  /*0520*/  @P2 LOP3.LUT R2, R2, R25, RZ, 0x3c, !PT ;  /* 0x0000001902022212 */ /* 0x000fe200078e3cff */
[----:B------:R-:W4:Y:S04]  /*0530*/  @P3 LDG.E R23, desc[UR4][R10.64+0x48] ;  /* 0x000048040a173981 */ /* 0x000f28000c1e1900 */
[----:B------:R-:W4:Y:S01]  /*0540*/  @P4 LDG.E R25, desc[UR4][R10.64+0x54] ;  /* 0x000054040a194981 */ /* 0x000f22000c1e1900 */
[----:B--2---:R-:W-:-:S03]  /*0550*/  @P1 LOP3.LUT R5, R5, R18, RZ, 0x3c, !PT ;  /* 0x0000001205051212 */ /* 0x004fc600078e3cff */
[----:B------:R-:W2:Y:S01]  /*0560*/  @P3 LDG.E R18, desc[UR4][R10.64+0x44] ;  /* 0x000044040a123981 */ /* 0x000ea2000c1e1900 */
[----:B---3--:R-:W-:-:S03]  /*0570*/  @P2 LOP3.LUT R5, R5, R20, RZ, 0x3c, !PT ;  /* 0x0000001405052212 */ /* 0x008fc600078e3cff */
[----:B------:R-:W3:Y:S01]  /*0580*/  @P4 LDG.E R20, desc[UR4][R10.64+0x58] ;  /* 0x000058040a144981 */ /* 0x000ee2000c1e1900 */
[----:B----4-:R-:W-:-:S03]  /*0590*/  @P3 LOP3.LUT R3, R3, R22, RZ, 0x3c, !PT ;  /* 0x0000001603033212 */ /* 0x010fc600078e3cff */
[----:B------:R-:W4:Y:S01]  /*05a0*/  @P4 LDG.E R22, desc[UR4][R10.64+0x60] ;  /* 0x000060040a164981 */ /* 0x000f22000c1e1900 */
[----:B------:R-:W-:Y:S02]  /*05b0*/  LOP3.LUT P0, RZ, R24, 0x80, RZ, 0xc0, !PT ;  /* 0x0000008018ff7812 */ /* 0x000fe4000780c0ff */
[----:B------:R-:W-:Y:S02]  /*05c0*/  @P5 LOP3.LUT R15, R15, R26, RZ, 0x3c, !PT ;  /* 0x0000001a0f0f5212 */ /* 0x000fe400078e3cff */
[----:B------:R-:W4:Y:S01]  /*05d0*/  @P6 LDG.E R26, desc[UR4][R10.64+0x78] ;  /* 0x000078040a1a6981 */ /* 0x000f22000c1e1900 */
[----:B------:R-:W-:-:S03]  /*05e0*/  @P3 LOP3.LUT R4, R4, R21, RZ, 0x3c, !PT ;  /* 0x0000001504043212 */ /* 0x000fc600078e3cff */
[----:B------:R-:W4:Y:S01]  /*05f0*/  @P4 LDG.E R21, desc[UR4][R10.64+0x5c] ;  /* 0x00005c040a154981 */ /* 0x000f22000c1e1900 */
[----:B------:R-:W-:-:S03]  /*0600*/  @P3 LOP3.LUT R2, R2, R23, RZ, 0x3c, !PT ;  /* 0x0000001702023212 */ /* 0x000fc600078e3cff */
[----:B------:R-:W4:Y:S01]  /*0610*/  @P5 LDG.E R23, desc[UR4][R10.64+0x68] ;  /* 0x000068040a175981 */ /* 0x000f22000c1e1900 */
[----:B------:R-:W-:-:S03]  /*0620*/  @P4 LOP3.LUT R4, R4, R25, RZ, 0x3c, !PT ;  /* 0x0000001904044212 */ /* 0x000fc600078e3cff */
[----:B------:R-:W4:Y:S01]  /*0630*/  @P5 LDG.E R25, desc[UR4][R10.64+0x70] ;  /* 0x000070040a195981 */ /* 0x000f22000c1e1900 */
[----:B--2---:R-:W-:-:S03]  /*0640*/  @P3 LOP3.LUT R5, R5, R18, RZ, 0x3c, !PT ;  /* 0x0000001205053212 */ /* 0x004fc600078e3cff */
[----:B------:R-:W2:Y:S01]  /*0650*/  @P5 LDG.E R18, desc[UR4][R10.64+0x6c] ;  /* 0x00006c040a125981 */ /* 0x000ea2000c1e1900 */
[----:B---3--:R-:W-:-:S03]  /*0660*/  @P4 LOP3.LUT R5, R5, R20, RZ, 0x3c, !PT ;  /* 0x0000001405054212 */ /* 0x008fc600078e3cff */
[----:B------:R-:W3:Y:S01]  /*0670*/  @P5 LDG.E R20, desc[UR4][R10.64+0x74] ;  /* 0x000074040a145981 */ /* 0x000ee2000c1e1900 */
[----:B----4-:R-:W-:-:S03]  /*0680*/  @P4 LOP3.LUT R3, R3, R22, RZ, 0x3c, !PT ;  /* 0x0000001603034212 */ /* 0x010fc600078e3cff */
[----:B------:R-:W4:Y:S01]  /*0690*/  @P0 LDG.E R22, desc[UR4][R10.64+0x8c] ;  /* 0x00008c040a160981 */ /* 0x000f22000c1e1900 */
[----:B------:R-:W-:-:S03]  /*06a0*/  @P6 LOP3.LUT R15, R15, R26, RZ, 0x3c, !PT ;  /* 0x0000001a0f0f6212 */ /* 0x000fc600078e3cff */
        /* <DEDUP_REMOVED lines=13> */
[----:B------:R-:W-:Y:S02]  /*0780*/  @P6 LOP3.LUT R4, R4, R27, RZ, 0x3c, !PT ;  /* 0x0000001b04046212 */ /* 0x000fe400078e3cff */
[----:B------:R-:W-:Y:S02]  /*0790*/  @P6 LOP3.LUT R2, R2, R21, RZ, 0x3c, !PT ;  /* 0x0000001502026212 */ /* 0x000fe400078e3cff */
[----:B------:R-:W-:Y:S02]  /*07a0*/  @P0 LOP3.LUT R4, R4, R23, RZ, 0x3c, !PT ;  /* 0x0000001704040212 */ /* 0x000fe400078e3cff */
[----:B------:R-:W-:Y:S02]  /*07b0*/  @P0 LOP3.LUT R2, R2, R25, RZ, 0x3c, !PT ;  /* 0x0000001902020212 */ /* 0x000fe400078e3cff */
[----:B--2---:R-:W-:Y:S02]  /*07c0*/  @P6 LOP3.LUT R5, R5, R18, RZ, 0x3c, !PT ;  /* 0x0000001205056212 */ /* 0x004fe400078e3cff */
[----:B---3--:R-:W-:-:S02]  /*07d0*/  @P6 LOP3.LUT R3, R3, R20, RZ, 0x3c, !PT ;  /* 0x0000001403036212 */ /* 0x008fc400078e3cff */
[----:B----4-:R-:W-:Y:S02]  /*07e0*/  @P0 LOP3.LUT R5, R5, R22, RZ, 0x3c, !PT ;  /* 0x0000001605050212 */ /* 0x010fe400078e3cff */
[----:B------:R-:W-:Y:S02]  /*07f0*/  @P0 LOP3.LUT R3, R3, R26, RZ, 0x3c, !PT ;  /* 0x0000001a03030212 */ /* 0x000fe400078e3cff */
[----:B------:R-:W-:-:S13]  /*0800*/  R2P PR, R24.B1, 0x7f ;  /* 0x0000007f18007804 */ /* 0x000fda0000001000 */
[----:B------:R-:W2:Y:S04]  /*0810*/  @P0 LDG.E R18, desc[UR4][R10.64+0xa0] ;  /* 0x0000a0040a120981 */ /* 0x000ea8000c1e1900 */
[----:B------:R-:W3:Y:S04]  /*0820*/  @P1 LDG.E R22, desc[UR4][R10.64+0xb4] ;  /* 0x0000b4040a161981 */ /* 0x000ee8000c1e1900 */
[----:B------:R-:W4:Y:S04]  /*0830*/  @P2 LDG.E R26, desc[UR4][R10.64+0xc8] ;  /* 0x0000c8040a1a2981 */ /* 0x000f28000c1e1900 */
[----:B------:R-:W4:Y:S04]  /*0840*/  @P3 LDG.E R28, desc[UR4][R10.64+0xdc] ;  /* 0x0000dc040a1c3981 */ /* 0x000f28000c1e1900 */
[----:B------:R-:W4:Y:S04]  /*0850*/  @P0 LDG.E R23, desc[UR4][R10.64+0xa4] ;  /* 0x0000a4040a170981 */ /* 0x000f28000c1e1900 */
[----:B------:R-:W4:Y:S04]  /*0860*/  @P0 LDG.E R20, desc[UR4][R10.64+0xa8] ;  /* 0x0000a8040a140981 */ /* 0x000f28000c1e1900 */
[----:B------:R-:W4:Y:S04]  /*0870*/  @P4 LDG.E R25, desc[UR4][R10.64+0xf0] ;  /* 0x0000f0040a194981 */ /* 0x000f28000c1e1900 */
        /* <DEDUP_REMOVED lines=21> */
[----:B------:R-:W-:Y:S02]  /*09d0*/  LOP3.LUT P0, RZ, R24, 0x8000, RZ, 0xc0, !PT ;  /* 0x0000800018ff7812 */ /* 0x000fe4000780c0ff */
[----:B----4-:R-:W-:Y:S01]  /*09e0*/  @P5 LOP3.LUT R15, R15, R26, RZ, 0x3c, !PT ;  /* 0x0000001a0f0f5212 */ /* 0x010fe200078e3cff */
[----:B------:R-:W4:Y:S04]  /*09f0*/  @P3 LDG.E R24, desc[UR4][R10.64+0xe4] ;  /* 0x0000e4040a183981 */ /* 0x000f28000c1e1900 */
[----:B------:R-:W2:Y:S01]  /*0a00*/  @P6 LDG.E R26, desc[UR4][R10.64+0x118] ;  /* 0x000118040a1a6981 */ /* 0x000ea2000c1e1900 */
        /* <DEDUP_REMOVED lines=8> */
[----:B---3--:R-:W-:-:S03]  /*0a90*/  @P2 LOP3.LUT R3, R3, R22, RZ, 0x3c, !PT ;  /* 0x0000001603032212 */ /* 0x008fc600078e3cff */
[----:B------:R-:W3:Y:S01]  /*0aa0*/  @P4 LDG.E R22, desc[UR4][R10.64+0x100] ;  /* 0x000100040a164981 */ /* 0x000ee2000c1e1900 */
[----:B--2---:R-:W-:-:S03]  /*0ab0*/  @P6 LOP3.LUT R15, R15, R26, RZ, 0x3c, !PT ;  /* 0x0000001a0f0f6212 */ /* 0x004fc600078e3cff */
[----:B------:R-:W2:Y:S01]  /*0ac0*/  @P0 LDG.E R26, desc[UR4][R10.64+0x12c] ;  /* 0x00012c040a1a0981 */ /* 0x000ea2000c1e1900 */
[----:B----4-:R-:W-:-:S03]  /*0ad0*/  @P2 LOP3.LUT R2, R2, R23, RZ, 0x3c, !PT ;  /* 0x0000001702022212 */ /* 0x010fc600078e3cff */
[----:B------:R-:W4:Y:S01]  /*0ae0*/  @P4 LDG.E R23, desc[UR4][R10.64+0xfc] ;  /* 0x0000fc040a174981 */ /* 0x000f22000c1e1900 */
[----:B------:R-:W-:-:S03]  /*0af0*/  @P2 LOP3.LUT R5, R5, R20, RZ, 0x3c, !PT ;  /* 0x0000001405052212 */ /* 0x000fc600078e3cff */
[----:B------:R-:W4:Y:S01]  /*0b00*/  @P4 LDG.E R20, desc[UR4][R10.64+0xf8] ;  /* 0x0000f8040a144981 */ /* 0x000f22000c1e1900 */
[----:B------:R-:W-:Y:S02]  /*0b10*/  @P3 LOP3.LUT R2, R2, R27, RZ, 0x3c, !PT ;  /* 0x0000001b02023212 */ /* 0x000fe400078e3cff */
[----:B------:R-:W-:Y:S01]  /*0b20*/  @P3 LOP3.LUT R4, R4, R25, RZ, 0x3c, !PT ;  /* 0x0000001904043212 */ /* 0x000fe200078e3cff */
[----:B------:R-:W4:Y:S01]  /*0b30*/  @P5 LDG.E R27, desc[UR4][R10.64+0x110] ;  /* 0x000110040a1b5981 */ /* 0x000f22000c1e1900 */
[----:B------:R-:W-:-:S03]  /*0b40*/  @P3 LOP3.LUT R5, R5, R24, RZ, 0x3c, !PT ;  /* 0x0000001805053212 */ /* 0x000fc600078e3cff */
[----:B------:R-:W4:Y:S04]  /*0b50*/  @P5 LDG.E R25, desc[UR4][R10.64+0x108] ;  /* 0x000108040a195981 */ /* 0x000f28000c1e1900 */
        /* <DEDUP_REMOVED lines=19> */
[----:B------:R-:W-:-:S05]  /*0c90*/  VIADD R19, R19, 0x10 ;  /* 0x0000001013137836 */ /* 0x000fca0000000000 */
[----:B------:R-:W-:Y:S02]  /*0ca0*/  ISETP.NE.AND P1, PT, R19, 0x20, PT ;  /* 0x000000201300780c */ /* 0x000fe40003f25270 */
[----:B------:R-:W-:Y:S02]  /*0cb0*/  @P5 LOP3.LUT R3, R3, R18, RZ, 0x3c, !PT ;  /* 0x0000001203035212 */ /* 0x000fe400078e3cff */
[----:B------:R-:W-:Y:S02]  /*0cc0*/  @P6 LOP3.LUT R4, R4, R21, RZ, 0x3c, !PT ;  /* 0x0000001504046212 */ /* 0x000fe400078e3cff */
[----:B---3--:R-:W-:-:S04]  /*0cd0*/  @P6 LOP3.LUT R3, R3, R22, RZ, 0x3c, !PT ;  /* 0x0000001603036212 */ /* 0x008fc800078e3cff */
[----:B--2---:R-:W-:Y:S02]  /*0ce0*/  @P0 LOP3.LUT R3, R3, R26, RZ, 0x3c, !PT ;  /* 0x0000001a03030212 */ /* 0x004fe400078e3cff */
[----:B----4-:R-:W-:Y:S02]  /*0cf0*/  @P6 LOP3.LUT R2, R2, R23, RZ, 0x3c, !PT ;  /* 0x0000001702026212 */ /* 0x010fe400078e3cff */
[----:B------:R-:W-:Y:S02]  /*0d00*/  @P6 LOP3.LUT R5, R5, R20, RZ, 0x3c, !PT ;  /* 0x0000001405056212 */ /* 0x000fe400078e3cff */
[----:B------:R-:W-:Y:S02]  /*0d10*/  @P0 LOP3.LUT R2, R2, R27, RZ, 0x3c, !PT ;  /* 0x0000001b02020212 */ /* 0x000fe400078e3cff */
[----:B------:R-:W-:Y:S02]  /*0d20*/  @P0 LOP3.LUT R4, R4, R25, RZ, 0x3c, !PT ;  /* 0x0000001904040212 */ /* 0x000fe400078e3cff */
[----:B------:R-:W-:Y:S01]  /*0d30*/  @P0 LOP3.LUT R5, R5, R24, RZ, 0x3c, !PT ;  /* 0x0000001805050212 */ /* 0x000fe200078e3cff */
[----:B------:R-:W-:Y:S06]  /*0d40*/  @P1 BRA `(.L_x_129) ;  /* 0xfffffff400481947 */ /* 0x000fec000383ffff */
[----:B------:R-:W-:-:S05]  /*0d50*/  VIADD R17, R17, 0x1 ;  /* 0x0000000111117836 */ /* 0x000fca0000000000 */
[----:B------:R-:W-:-:S13]  /*0d60*/  ISETP.NE.AND P0, PT, R17, 0x5, PT ;  /* 0x000000051100780c */ /* 0x000fda0003f05270 */
[----:B------:R-:W-:Y:S05]  /*0d70*/  @P0 BRA `(.L_x_130) ;  /* 0xfffffff400300947 */ /* 0x000fea000383ffff */
[----:B------:R0:W-:Y:S01]  /*0d80*/  STG.E.64 desc[UR4][R6.64+0x8], R4 ;  /* 0x0000080406007986 */ /* 0x0001e2000c101b04 */
[----:B------:R-:W-:Y:S01]  /*0d90*/  VIADD R14, R14, 0x1 ;  /* 0x000000010e0e7836 */ /* 0x000fe20000000000 */
[----:B------:R-:W-:Y:S02]  /*0da0*/  LOP3.LUT R11, R13, 0x3, RZ, 0xc0, !PT ;  /* 0x000000030d0b7812 */ /* 0x000fe400078ec0ff */
[----:B------:R0:W-:Y:S02]  /*0db0*/  STG.E.64 desc[UR4][R6.64+0x10], R2 ;  /* 0x0000100206007986 */ /* 0x0001e4000c101b04 */
[----:B------:R-:W-:Y:S02]  /*0dc0*/  ISETP.GE.U32.AND P0, PT, R14, R11, PT ;  /* 0x0000000b0e00720c */ /* 0x000fe40003f06070 */
[----:B------:R0:W-:Y:S11]  /*0dd0*/  STG.E desc[UR4][R6.64+0x4], R15 ;  /* 0x0000040f06007986 */ /* 0x0001f6000c101904 */
[----:B------:R-:W-:Y:S05]  /*0de0*/  @!P0 BRA `(.L_x_131) ;  /* 0xfffffff400048947 */ /* 0x000fea000383ffff */
.L_x_128:
[----:B------:R-:W-:Y:S05]  /*0df0*/  BSYNC.RECONVERGENT B1 ;  /* 0x0000000000017941 */ /* 0x000fea0003800200 */
.L_x_127:
[C---:B------:R-:W-:Y:S01]  /*0e00*/  ISETP.GT.U32.AND P0, PT, R13.reuse, 0x3, PT ;  /* 0x000000030d00780c */ /* 0x040fe20003f04070 */
[----:B------:R-:W-:Y:S01]  /*0e10*/  VIADD R12, R12, 0x1 ;  /* 0x000000010c0c7836 */ /* 0x000fe20000000000 */
[--C-:B------:R-:W-:Y:S02]  /*0e20*/  SHF.R.U64 R13, R13, 0x2, R0.reuse ;  /* 0x000000020d0d7819 */ /* 0x100fe40000001200 */
[----:B------:R-:W-:Y:S02]  /*0e30*/  ISETP.GT.U32.AND.EX P0, PT, R0, RZ, PT, P0 ;  /* 0x000000ff0000720c */ /* 0x000fe40003f04100 */
[----:B------:R-:W-:-:S11]  /*0e40*/  SHF.R.U32.HI R0, RZ, 0x2, R0 ;  /* 0x00000002ff007819 */ /* 0x000fd60000011600 */
[----:B------:R-:W-:Y:S05]  /*0e50*/  @P0 BRA `(.L_x_132) ;  /* 0xfffffff000c80947 */ /* 0x000fea000383ffff */
.L_x_126:
[----:B------:R-:W-:Y:S05]  /*0e60*/  BSYNC.RECONVERGENT B0 ;  /* 0x0000000000007941 */ /* 0x000fea0003800200 */
.L_x_125:
[----:B------:R-:W-:Y:S04]  /*0e70*/  STG.E.64 desc[UR4][R6.64+0x18], RZ ;  /* 0x000018ff06007986 */ /* 0x000fe8000c101b04 */
[----:B------:R-:W-:Y:S04]  /*0e80*/  STG.E desc[UR4][R6.64+0x20], RZ ;  /* 0x000020ff06007986 */ /* 0x000fe8000c101904 */
[----:B------:R-:W-:Y:S01]  /*0e90*/  STG.E.64 desc[UR4][R6.64+0x28], RZ ;  /* 0x000028ff06007986 */ /* 0x000fe2000c101b04 */
[----:B------:R-:W-:Y:S05]  /*0ea0*/  EXIT ;  /* 0x000000000000794d */ /* 0x000fea0003800000 */
.L_x_133:
        /* <DEDUP_REMOVED lines=13> */
.L_x_149:


//--------------------- .nv.global.init           --------------------------
	.section	.nv.global.init,"aw",@progbits
	.align	4
.nv.global.init:
	.type		mrg32k3aM1SubSeq,@object
	.size		mrg32k3aM1SubSeq,(mrg32k3aM2SubSeq - mrg32k3aM1SubSeq)
mrg32k3aM1SubSeq:
        /* <DEDUP_REMOVED lines=126> */
	.type		mrg32k3aM2SubSeq,@object
	.size		mrg32k3aM2SubSeq,(mrg32k3aM1 - mrg32k3aM2SubSeq)
mrg32k3aM2SubSeq:
        /* <DEDUP_REMOVED lines=126> */
	.type		mrg32k3aM1,@object
	.size		mrg32k3aM1,(mrg32k3aM1Seq - mrg32k3aM1)
mrg32k3aM1:
        /* <DEDUP_REMOVED lines=144> */
	.type		mrg32k3aM1Seq,@object
	.size		mrg32k3aM1Seq,(mrg32k3aM2 - mrg32k3aM1Seq)
mrg32k3aM1Seq:
        /* <DEDUP_REMOVED lines=144> */
	.type		mrg32k3aM2,@object
	.size		mrg32k3aM2,(mrg32k3aM2Seq - mrg32k3aM2)
mrg32k3aM2:
        /* <DEDUP_REMOVED lines=144> */
	.type		mrg32k3aM2Seq,@object
	.size		mrg32k3aM2Seq,(precalc_xorwow_matrix - mrg32k3aM2Seq)
mrg32k3aM2Seq:
        /* <DEDUP_REMOVED lines=144> */
	.type		precalc_xorwow_matrix,@object
	.size		precalc_xorwow_matrix,(precalc_xorwow_offset_matrix - precalc_xorwow_matrix)
precalc_xorwow_matrix:
        /* <DEDUP_REMOVED lines=6400> */
	.type		precalc_xorwow_offset_matrix,@object
	.size		precalc_xorwow_offset_matrix,(.L_1 - precalc_xorwow_offset_matrix)
precalc_xorwow_offset_matrix:
        /* <DEDUP_REMOVED lines=6400> */
.L_1:


//--------------------- .nv.shared.reserved.0     --------------------------
	.section	.nv.shared.reserved.0,"aw",@nobits
	.weak		__nv_reservedSMEM_offset_0_alias
	.size		__nv_reservedSMEM_offset_0_alias, 0, 64
	.other		__nv_reservedSMEM_offset_0_alias,@"STO_CUDA_RESERVED_SHARED STV_DEFAULT"
__nv_reservedSMEM_offset_0_alias:
	.zero		0
	.zero		64


//--------------------- .nv.constant0._Z16calculateRowSumsPiS_ --------------------------
	.section	.nv.constant0._Z16calculateRowSumsPiS_,"a",@progbits
	.sectionflags	@""
	.align	4
.nv.constant0._Z16calculateRowSumsPiS_:
	.zero		912


//--------------------- .nv.constant0._Z8combSortPi --------------------------
	.section	.nv.constant0._Z8combSortPi,"a",@progbits
	.sectionflags	@""
	.align	4
.nv.constant0._Z8combSortPi:
	.zero		904


//--------------------- .nv.constant0._Z9shellSortPi --------------------------
	.section	.nv.constant0._Z9shellSortPi,"a",@progbits
	.sectionflags	@""
	.align	4
.nv.constant0._Z9shellSortPi:
	.zero		904


//--------------------- .nv.constant0._Z12cocktailSortPi --------------------------
	.section	.nv.constant0._Z12cocktailSortPi,"a",@progbits
	.sectionflags	@""
	.align	4
.nv.constant0._Z12cocktailSortPi:
	.zero		904


//--------------------- .nv.constant0._Z8heapSortPi --------------------------
	.section	.nv.constant0._Z8heapSortPi,"a",@progbits
	.sectionflags	@""
	.align	4
.nv.constant0._Z8heapSortPi:
	.zero		904


//--------------------- .nv.constant0._Z13selectionSortPi --------------------------
	.section	.nv.constant0._Z13selectionSortPi,"a",@progbits
	.sectionflags	@""
	.align	4
.nv.constant0._Z13selectionSortPi:
	.zero		904


//--------------------- .nv.constant0._Z13insertionSortPi --------------------------
	.section	.nv.constant0._Z13insertionSortPi,"a",@progbits
	.sectionflags	@""
	.align	4
.nv.constant0._Z13insertionSortPi:
	.zero		904


//--------------------- .nv.constant0._Z9radixSortPi --------------------------
	.section	.nv.constant0._Z9radixSortPi,"a",@progbits
	.sectionflags	@""
	.align	4
.nv.constant0._Z9radixSortPi:
	.zero		904


//--------------------- .nv.constant0._Z9mergeSortPi --------------------------
	.section	.nv.constant0._Z9mergeSortPi,"a",@progbits
	.sectionflags	@""
	.align	4
.nv.constant0._Z9mergeSortPi:
	.zero		904


//--------------------- .nv.constant0._Z9quickSortPi --------------------------
	.section	.nv.constant0._Z9quickSortPi,"a",@progbits
	.sectionflags	@""
	.align	4
.nv.constant0._Z9quickSortPi:
	.zero		904


//--------------------- .nv.constant0._Z10bubbleSortPi --------------------------
	.section	.nv.constant0._Z10bubbleSortPi,"a",@progbits
	.sectionflags	@""
	.align	4
.nv.constant0._Z10bubbleSortPi:
	.zero		904


//--------------------- .nv.constant0._Z23generate_random_numbersP17curandStateXORWOWPi --------------------------
	.section	.nv.constant0._Z23generate_random_numbersP17curandStateXORWOWPi,"a",@progbits
	.sectionflags	@""
	.align	4
.nv.constant0._Z23generate_random_numbersP17curandStateXORWOWPi:
	.zero		912


//--------------------- .nv.constant0._Z17setup_rand_kernelP17curandStateXORWOW --------------------------
	.section	.nv.constant0._Z17setup_rand_kernelP17curandStateXORWOW,"a",@progbits
	.sectionflags	@""
	.align	4
.nv.constant0._Z17setup_rand_kernelP17curandStateXORWOW:
	.zero		904


//--------------------- SYMBOLS --------------------------

	.type		.nv.reservedSmem.offset0,@object
	.size		.nv.reservedSmem.offset0,0x4
	.type		malloc,@function
	.type		free,@function
